//
// Generated by NVIDIA NVVM Compiler
//
// Compiler Build ID: CL-36424714
// Cuda compilation tools, release 13.0, V13.0.88
// Based on NVVM 20.0.0
//

.version 9.0
.target sm_100
.address_size 64

	// .globl	_Z13kernel_reducePiP5VoxelS_S1_
.global .align 1 .b8 _ZN34_INTERNAL_d40f4f68_4_k_cu_45fdf2944cuda3std3__45__cpo5beginE[1];
.global .align 1 .b8 _ZN34_INTERNAL_d40f4f68_4_k_cu_45fdf2944cuda3std3__45__cpo3endE[1];
.global .align 1 .b8 _ZN34_INTERNAL_d40f4f68_4_k_cu_45fdf2944cuda3std3__45__cpo6cbeginE[1];
.global .align 1 .b8 _ZN34_INTERNAL_d40f4f68_4_k_cu_45fdf2944cuda3std3__45__cpo4cendE[1];
.global .align 1 .b8 _ZN34_INTERNAL_d40f4f68_4_k_cu_45fdf2944cuda3std3__45__cpo6rbeginE[1];
.global .align 1 .b8 _ZN34_INTERNAL_d40f4f68_4_k_cu_45fdf2944cuda3std3__45__cpo4rendE[1];
.global .align 1 .b8 _ZN34_INTERNAL_d40f4f68_4_k_cu_45fdf2944cuda3std3__45__cpo7crbeginE[1];
.global .align 1 .b8 _ZN34_INTERNAL_d40f4f68_4_k_cu_45fdf2944cuda3std3__45__cpo5crendE[1];
.global .align 1 .b8 _ZN34_INTERNAL_d40f4f68_4_k_cu_45fdf2944cuda3std3__436_GLOBAL__N__d40f4f68_4_k_cu_45fdf2946ignoreE[1];
.global .align 1 .b8 _ZN34_INTERNAL_d40f4f68_4_k_cu_45fdf2944cuda3std3__419piecewise_constructE[1];
.global .align 1 .b8 _ZN34_INTERNAL_d40f4f68_4_k_cu_45fdf2944cuda3std3__48in_placeE[1];
.global .align 1 .b8 _ZN34_INTERNAL_d40f4f68_4_k_cu_45fdf2944cuda3std3__420unreachable_sentinelE[1];
.global .align 1 .b8 _ZN34_INTERNAL_d40f4f68_4_k_cu_45fdf2944cuda3std3__47nulloptE[1];
.global .align 1 .b8 _ZN34_INTERNAL_d40f4f68_4_k_cu_45fdf2944cuda3std3__48unexpectE[1];
.global .align 1 .b8 _ZN34_INTERNAL_d40f4f68_4_k_cu_45fdf2944cuda3std6ranges3__45__cpo4swapE[1];
.global .align 1 .b8 _ZN34_INTERNAL_d40f4f68_4_k_cu_45fdf2944cuda3std6ranges3__45__cpo9iter_moveE[1];
.global .align 1 .b8 _ZN34_INTERNAL_d40f4f68_4_k_cu_45fdf2944cuda3std6ranges3__45__cpo5beginE[1];
.global .align 1 .b8 _ZN34_INTERNAL_d40f4f68_4_k_cu_45fdf2944cuda3std6ranges3__45__cpo3endE[1];
.global .align 1 .b8 _ZN34_INTERNAL_d40f4f68_4_k_cu_45fdf2944cuda3std6ranges3__45__cpo6cbeginE[1];
.global .align 1 .b8 _ZN34_INTERNAL_d40f4f68_4_k_cu_45fdf2944cuda3std6ranges3__45__cpo4cendE[1];
.global .align 1 .b8 _ZN34_INTERNAL_d40f4f68_4_k_cu_45fdf2944cuda3std6ranges3__45__cpo7advanceE[1];
.global .align 1 .b8 _ZN34_INTERNAL_d40f4f68_4_k_cu_45fdf2944cuda3std6ranges3__45__cpo9iter_swapE[1];
.global .align 1 .b8 _ZN34_INTERNAL_d40f4f68_4_k_cu_45fdf2944cuda3std6ranges3__45__cpo4nextE[1];
.global .align 1 .b8 _ZN34_INTERNAL_d40f4f68_4_k_cu_45fdf2944cuda3std6ranges3__45__cpo4prevE[1];
.global .align 1 .b8 _ZN34_INTERNAL_d40f4f68_4_k_cu_45fdf2944cuda3std6ranges3__45__cpo4dataE[1];
.global .align 1 .b8 _ZN34_INTERNAL_d40f4f68_4_k_cu_45fdf2944cuda3std6ranges3__45__cpo5cdataE[1];
.global .align 1 .b8 _ZN34_INTERNAL_d40f4f68_4_k_cu_45fdf2944cuda3std6ranges3__45__cpo4sizeE[1];
.global .align 1 .b8 _ZN34_INTERNAL_d40f4f68_4_k_cu_45fdf2944cuda3std6ranges3__45__cpo5ssizeE[1];
.global .align 1 .b8 _ZN34_INTERNAL_d40f4f68_4_k_cu_45fdf2944cuda3std6ranges3__45__cpo8distanceE[1];
.global .align 1 .b8 _ZN34_INTERNAL_d40f4f68_4_k_cu_45fdf2946thrust24THRUST_300001_SM_1000_NS8cuda_cub3parE[1];
.global .align 1 .b8 _ZN34_INTERNAL_d40f4f68_4_k_cu_45fdf2946thrust24THRUST_300001_SM_1000_NS8cuda_cub10par_nosyncE[1];
.global .align 1 .b8 _ZN34_INTERNAL_d40f4f68_4_k_cu_45fdf2946thrust24THRUST_300001_SM_1000_NS6system6detail10sequential3seqE[1];
.global .align 1 .b8 _ZN34_INTERNAL_d40f4f68_4_k_cu_45fdf2946thrust24THRUST_300001_SM_1000_NS6system3cpp3parE[1];
.global .align 1 .b8 _ZN34_INTERNAL_d40f4f68_4_k_cu_45fdf2946thrust24THRUST_300001_SM_1000_NS12placeholders2_1E[1];
.global .align 1 .b8 _ZN34_INTERNAL_d40f4f68_4_k_cu_45fdf2946thrust24THRUST_300001_SM_1000_NS12placeholders2_2E[1];
.global .align 1 .b8 _ZN34_INTERNAL_d40f4f68_4_k_cu_45fdf2946thrust24THRUST_300001_SM_1000_NS12placeholders2_3E[1];
.global .align 1 .b8 _ZN34_INTERNAL_d40f4f68_4_k_cu_45fdf2946thrust24THRUST_300001_SM_1000_NS12placeholders2_4E[1];
.global .align 1 .b8 _ZN34_INTERNAL_d40f4f68_4_k_cu_45fdf2946thrust24THRUST_300001_SM_1000_NS12placeholders2_5E[1];
.global .align 1 .b8 _ZN34_INTERNAL_d40f4f68_4_k_cu_45fdf2946thrust24THRUST_300001_SM_1000_NS12placeholders2_6E[1];
.global .align 1 .b8 _ZN34_INTERNAL_d40f4f68_4_k_cu_45fdf2946thrust24THRUST_300001_SM_1000_NS12placeholders2_7E[1];
.global .align 1 .b8 _ZN34_INTERNAL_d40f4f68_4_k_cu_45fdf2946thrust24THRUST_300001_SM_1000_NS12placeholders2_8E[1];
.global .align 1 .b8 _ZN34_INTERNAL_d40f4f68_4_k_cu_45fdf2946thrust24THRUST_300001_SM_1000_NS12placeholders2_9E[1];
.global .align 1 .b8 _ZN34_INTERNAL_d40f4f68_4_k_cu_45fdf2946thrust24THRUST_300001_SM_1000_NS12placeholders3_10E[1];
.global .align 1 .b8 _ZN34_INTERNAL_d40f4f68_4_k_cu_45fdf2946thrust24THRUST_300001_SM_1000_NS3seqE[1];
.global .align 1 .b8 _ZN34_INTERNAL_d40f4f68_4_k_cu_45fdf2946thrust24THRUST_300001_SM_1000_NS6deviceE[1];
.extern .shared .align 16 .b8 _ZN6thrust24THRUST_300001_SM_1000_NS8cuda_cub4core6detail5shmemE[];

.visible .entry _Z13kernel_reducePiP5VoxelS_S1_(
	.param .u64 .ptr .align 1 _Z13kernel_reducePiP5VoxelS_S1__param_0,
	.param .u64 .ptr .align 1 _Z13kernel_reducePiP5VoxelS_S1__param_1,
	.param .u64 .ptr .align 1 _Z13kernel_reducePiP5VoxelS_S1__param_2,
	.param .u64 .ptr .align 1 _Z13kernel_reducePiP5VoxelS_S1__param_3
)
{


	ret;

}
	// .globl	_ZN6thrust24THRUST_300001_SM_1000_NS8cuda_cub4core6detail13_kernel_agentINS1_15__reduce_by_key9InitAgentIN3cub18CUB_300001_SM_100024ReduceByKeyScanTileStateI5VoxeliLb0EEEiPiEEJSB_iSC_EEEvDpT0_
.visible .entry _ZN6thrust24THRUST_300001_SM_1000_NS8cuda_cub4core6detail13_kernel_agentINS1_15__reduce_by_key9InitAgentIN3cub18CUB_300001_SM_100024ReduceByKeyScanTileStateI5VoxeliLb0EEEiPiEEJSB_iSC_EEEvDpT0_(
	.param .align 8 .b8 _ZN6thrust24THRUST_300001_SM_1000_NS8cuda_cub4core6detail13_kernel_agentINS1_15__reduce_by_key9InitAgentIN3cub18CUB_300001_SM_100024ReduceByKeyScanTileStateI5VoxeliLb0EEEiPiEEJSB_iSC_EEEvDpT0__param_0[24],
	.param .u32 _ZN6thrust24THRUST_300001_SM_1000_NS8cuda_cub4core6detail13_kernel_agentINS1_15__reduce_by_key9InitAgentIN3cub18CUB_300001_SM_100024ReduceByKeyScanTileStateI5VoxeliLb0EEEiPiEEJSB_iSC_EEEvDpT0__param_1,
	.param .u64 .ptr .align 1 _ZN6thrust24THRUST_300001_SM_1000_NS8cuda_cub4core6detail13_kernel_agentINS1_15__reduce_by_key9InitAgentIN3cub18CUB_300001_SM_100024ReduceByKeyScanTileStateI5VoxeliLb0EEEiPiEEJSB_iSC_EEEvDpT0__param_2
)
.maxntid 128
{
	.reg .pred 	%p<6>;
	.reg .b32 	%r<11>;
	.reg .b64 	%rd<9>;

	ld.param.u64 	%rd3, [_ZN6thrust24THRUST_300001_SM_1000_NS8cuda_cub4core6detail13_kernel_agentINS1_15__reduce_by_key9InitAgentIN3cub18CUB_300001_SM_100024ReduceByKeyScanTileStateI5VoxeliLb0EEEiPiEEJSB_iSC_EEEvDpT0__param_0];
	ld.param.u32 	%r4, [_ZN6thrust24THRUST_300001_SM_1000_NS8cuda_cub4core6detail13_kernel_agentINS1_15__reduce_by_key9InitAgentIN3cub18CUB_300001_SM_100024ReduceByKeyScanTileStateI5VoxeliLb0EEEiPiEEJSB_iSC_EEEvDpT0__param_1];
	ld.param.u64 	%rd2, [_ZN6thrust24THRUST_300001_SM_1000_NS8cuda_cub4core6detail13_kernel_agentINS1_15__reduce_by_key9InitAgentIN3cub18CUB_300001_SM_100024ReduceByKeyScanTileStateI5VoxeliLb0EEEiPiEEJSB_iSC_EEEvDpT0__param_2];
	cvta.to.global.u64 	%rd1, %rd3;
	mov.u32 	%r1, %ctaid.x;
	mov.u32 	%r5, %ntid.x;
	mov.u32 	%r2, %tid.x;
	mad.lo.s32 	%r3, %r1, %r5, %r2;
	setp.ge.s32 	%p1, %r3, %r4;
	@%p1 bra 	$L__BB1_2;
	mul.wide.s32 	%rd4, %r3, 4;
	add.s64 	%rd5, %rd1, %rd4;
	mov.b32 	%r6, 99;
	st.global.u32 	[%rd5+128], %r6;
$L__BB1_2:
	setp.ne.s32 	%p2, %r1, 0;
	setp.gt.u32 	%p3, %r2, 31;
	or.pred  	%p4, %p2, %p3;
	@%p4 bra 	$L__BB1_4;
	mul.wide.u32 	%rd6, %r2, 4;
	add.s64 	%rd7, %rd1, %rd6;
	mov.b32 	%r8, 0;
	st.global.u32 	[%rd7], %r8;
$L__BB1_4:
	or.b32  	%r9, %r1, %r2;
	setp.ne.s32 	%p5, %r9, 0;
	@%p5 bra 	$L__BB1_6;
	cvta.to.global.u64 	%rd8, %rd2;
	mov.b32 	%r10, 0;
	st.global.u32 	[%rd8], %r10;
$L__BB1_6:
	ret;

}
	// .globl	_ZN6thrust24THRUST_300001_SM_1000_NS8cuda_cub4core6detail13_kernel_agentINS1_15__reduce_by_key16ReduceByKeyAgentINS0_10device_ptrIiEENS7_I5VoxelEES8_SA_N4cuda3std3__48equal_toIiEENSD_4plusIS9_EEPiiEEJS8_SA_S8_SA_SI_N3cub18CUB_300001_SM_100024ReduceByKeyScanTileStateIS9_iLb0EEESF_SH_iiEEEvDpT0_
.visible .entry _ZN6thrust24THRUST_300001_SM_1000_NS8cuda_cub4core6detail13_kernel_agentINS1_15__reduce_by_key16ReduceByKeyAgentINS0_10device_ptrIiEENS7_I5VoxelEES8_SA_N4cuda3std3__48equal_toIiEENSD_4plusIS9_EEPiiEEJS8_SA_S8_SA_SI_N3cub18CUB_300001_SM_100024ReduceByKeyScanTileStateIS9_iLb0EEESF_SH_iiEEEvDpT0_(
	.param .align 8 .b8 _ZN6thrust24THRUST_300001_SM_1000_NS8cuda_cub4core6detail13_kernel_agentINS1_15__reduce_by_key16ReduceByKeyAgentINS0_10device_ptrIiEENS7_I5VoxelEES8_SA_N4cuda3std3__48equal_toIiEENSD_4plusIS9_EEPiiEEJS8_SA_S8_SA_SI_N3cub18CUB_300001_SM_100024ReduceByKeyScanTileStateIS9_iLb0EEESF_SH_iiEEEvDpT0__param_0[8],
	.param .align 8 .b8 _ZN6thrust24THRUST_300001_SM_1000_NS8cuda_cub4core6detail13_kernel_agentINS1_15__reduce_by_key16ReduceByKeyAgentINS0_10device_ptrIiEENS7_I5VoxelEES8_SA_N4cuda3std3__48equal_toIiEENSD_4plusIS9_EEPiiEEJS8_SA_S8_SA_SI_N3cub18CUB_300001_SM_100024ReduceByKeyScanTileStateIS9_iLb0EEESF_SH_iiEEEvDpT0__param_1[8],
	.param .align 8 .b8 _ZN6thrust24THRUST_300001_SM_1000_NS8cuda_cub4core6detail13_kernel_agentINS1_15__reduce_by_key16ReduceByKeyAgentINS0_10device_ptrIiEENS7_I5VoxelEES8_SA_N4cuda3std3__48equal_toIiEENSD_4plusIS9_EEPiiEEJS8_SA_S8_SA_SI_N3cub18CUB_300001_SM_100024ReduceByKeyScanTileStateIS9_iLb0EEESF_SH_iiEEEvDpT0__param_2[8],
	.param .align 8 .b8 _ZN6thrust24THRUST_300001_SM_1000_NS8cuda_cub4core6detail13_kernel_agentINS1_15__reduce_by_key16ReduceByKeyAgentINS0_10device_ptrIiEENS7_I5VoxelEES8_SA_N4cuda3std3__48equal_toIiEENSD_4plusIS9_EEPiiEEJS8_SA_S8_SA_SI_N3cub18CUB_300001_SM_100024ReduceByKeyScanTileStateIS9_iLb0EEESF_SH_iiEEEvDpT0__param_3[8],
	.param .u64 .ptr .align 1 _ZN6thrust24THRUST_300001_SM_1000_NS8cuda_cub4core6detail13_kernel_agentINS1_15__reduce_by_key16ReduceByKeyAgentINS0_10device_ptrIiEENS7_I5VoxelEES8_SA_N4cuda3std3__48equal_toIiEENSD_4plusIS9_EEPiiEEJS8_SA_S8_SA_SI_N3cub18CUB_300001_SM_100024ReduceByKeyScanTileStateIS9_iLb0EEESF_SH_iiEEEvDpT0__param_4,
	.param .align 8 .b8 _ZN6thrust24THRUST_300001_SM_1000_NS8cuda_cub4core6detail13_kernel_agentINS1_15__reduce_by_key16ReduceByKeyAgentINS0_10device_ptrIiEENS7_I5VoxelEES8_SA_N4cuda3std3__48equal_toIiEENSD_4plusIS9_EEPiiEEJS8_SA_S8_SA_SI_N3cub18CUB_300001_SM_100024ReduceByKeyScanTileStateIS9_iLb0EEESF_SH_iiEEEvDpT0__param_5[24],
	.param .align 1 .b8 _ZN6thrust24THRUST_300001_SM_1000_NS8cuda_cub4core6detail13_kernel_agentINS1_15__reduce_by_key16ReduceByKeyAgentINS0_10device_ptrIiEENS7_I5VoxelEES8_SA_N4cuda3std3__48equal_toIiEENSD_4plusIS9_EEPiiEEJS8_SA_S8_SA_SI_N3cub18CUB_300001_SM_100024ReduceByKeyScanTileStateIS9_iLb0EEESF_SH_iiEEEvDpT0__param_6[1],
	.param .align 1 .b8 _ZN6thrust24THRUST_300001_SM_1000_NS8cuda_cub4core6detail13_kernel_agentINS1_15__reduce_by_key16ReduceByKeyAgentINS0_10device_ptrIiEENS7_I5VoxelEES8_SA_N4cuda3std3__48equal_toIiEENSD_4plusIS9_EEPiiEEJS8_SA_S8_SA_SI_N3cub18CUB_300001_SM_100024ReduceByKeyScanTileStateIS9_iLb0EEESF_SH_iiEEEvDpT0__param_7[1],
	.param .u32 _ZN6thrust24THRUST_300001_SM_1000_NS8cuda_cub4core6detail13_kernel_agentINS1_15__reduce_by_key16ReduceByKeyAgentINS0_10device_ptrIiEENS7_I5VoxelEES8_SA_N4cuda3std3__48equal_toIiEENSD_4plusIS9_EEPiiEEJS8_SA_S8_SA_SI_N3cub18CUB_300001_SM_100024ReduceByKeyScanTileStateIS9_iLb0EEESF_SH_iiEEEvDpT0__param_8,
	.param .u32 _ZN6thrust24THRUST_300001_SM_1000_NS8cuda_cub4core6detail13_kernel_agentINS1_15__reduce_by_key16ReduceByKeyAgentINS0_10device_ptrIiEENS7_I5VoxelEES8_SA_N4cuda3std3__48equal_toIiEENSD_4plusIS9_EEPiiEEJS8_SA_S8_SA_SI_N3cub18CUB_300001_SM_100024ReduceByKeyScanTileStateIS9_iLb0EEESF_SH_iiEEEvDpT0__param_9
)
.maxntid 256
{
	.reg .pred 	%p<305>;
	.reg .b32 	%r<2666>;
	.reg .b64 	%rd<744>;
	.reg .b64 	%fd<1286>;

	ld.param.u64 	%rd97, [_ZN6thrust24THRUST_300001_SM_1000_NS8cuda_cub4core6detail13_kernel_agentINS1_15__reduce_by_key16ReduceByKeyAgentINS0_10device_ptrIiEENS7_I5VoxelEES8_SA_N4cuda3std3__48equal_toIiEENSD_4plusIS9_EEPiiEEJS8_SA_S8_SA_SI_N3cub18CUB_300001_SM_100024ReduceByKeyScanTileStateIS9_iLb0EEESF_SH_iiEEEvDpT0__param_5+16];
	ld.param.u64 	%rd96, [_ZN6thrust24THRUST_300001_SM_1000_NS8cuda_cub4core6detail13_kernel_agentINS1_15__reduce_by_key16ReduceByKeyAgentINS0_10device_ptrIiEENS7_I5VoxelEES8_SA_N4cuda3std3__48equal_toIiEENSD_4plusIS9_EEPiiEEJS8_SA_S8_SA_SI_N3cub18CUB_300001_SM_100024ReduceByKeyScanTileStateIS9_iLb0EEESF_SH_iiEEEvDpT0__param_5+8];
	ld.param.u64 	%rd95, [_ZN6thrust24THRUST_300001_SM_1000_NS8cuda_cub4core6detail13_kernel_agentINS1_15__reduce_by_key16ReduceByKeyAgentINS0_10device_ptrIiEENS7_I5VoxelEES8_SA_N4cuda3std3__48equal_toIiEENSD_4plusIS9_EEPiiEEJS8_SA_S8_SA_SI_N3cub18CUB_300001_SM_100024ReduceByKeyScanTileStateIS9_iLb0EEESF_SH_iiEEEvDpT0__param_5];
	ld.param.u64 	%rd5, [_ZN6thrust24THRUST_300001_SM_1000_NS8cuda_cub4core6detail13_kernel_agentINS1_15__reduce_by_key16ReduceByKeyAgentINS0_10device_ptrIiEENS7_I5VoxelEES8_SA_N4cuda3std3__48equal_toIiEENSD_4plusIS9_EEPiiEEJS8_SA_S8_SA_SI_N3cub18CUB_300001_SM_100024ReduceByKeyScanTileStateIS9_iLb0EEESF_SH_iiEEEvDpT0__param_0];
	ld.param.u64 	%rd6, [_ZN6thrust24THRUST_300001_SM_1000_NS8cuda_cub4core6detail13_kernel_agentINS1_15__reduce_by_key16ReduceByKeyAgentINS0_10device_ptrIiEENS7_I5VoxelEES8_SA_N4cuda3std3__48equal_toIiEENSD_4plusIS9_EEPiiEEJS8_SA_S8_SA_SI_N3cub18CUB_300001_SM_100024ReduceByKeyScanTileStateIS9_iLb0EEESF_SH_iiEEEvDpT0__param_1];
	ld.param.u64 	%rd98, [_ZN6thrust24THRUST_300001_SM_1000_NS8cuda_cub4core6detail13_kernel_agentINS1_15__reduce_by_key16ReduceByKeyAgentINS0_10device_ptrIiEENS7_I5VoxelEES8_SA_N4cuda3std3__48equal_toIiEENSD_4plusIS9_EEPiiEEJS8_SA_S8_SA_SI_N3cub18CUB_300001_SM_100024ReduceByKeyScanTileStateIS9_iLb0EEESF_SH_iiEEEvDpT0__param_3];
	ld.param.u64 	%rd99, [_ZN6thrust24THRUST_300001_SM_1000_NS8cuda_cub4core6detail13_kernel_agentINS1_15__reduce_by_key16ReduceByKeyAgentINS0_10device_ptrIiEENS7_I5VoxelEES8_SA_N4cuda3std3__48equal_toIiEENSD_4plusIS9_EEPiiEEJS8_SA_S8_SA_SI_N3cub18CUB_300001_SM_100024ReduceByKeyScanTileStateIS9_iLb0EEESF_SH_iiEEEvDpT0__param_2];
	ld.param.u64 	%rd100, [_ZN6thrust24THRUST_300001_SM_1000_NS8cuda_cub4core6detail13_kernel_agentINS1_15__reduce_by_key16ReduceByKeyAgentINS0_10device_ptrIiEENS7_I5VoxelEES8_SA_N4cuda3std3__48equal_toIiEENSD_4plusIS9_EEPiiEEJS8_SA_S8_SA_SI_N3cub18CUB_300001_SM_100024ReduceByKeyScanTileStateIS9_iLb0EEESF_SH_iiEEEvDpT0__param_4];
	ld.param.u32 	%r429, [_ZN6thrust24THRUST_300001_SM_1000_NS8cuda_cub4core6detail13_kernel_agentINS1_15__reduce_by_key16ReduceByKeyAgentINS0_10device_ptrIiEENS7_I5VoxelEES8_SA_N4cuda3std3__48equal_toIiEENSD_4plusIS9_EEPiiEEJS8_SA_S8_SA_SI_N3cub18CUB_300001_SM_100024ReduceByKeyScanTileStateIS9_iLb0EEESF_SH_iiEEEvDpT0__param_8];
	cvta.to.global.u64 	%rd1, %rd100;
	cvta.to.global.u64 	%rd7, %rd99;
	cvta.to.global.u64 	%rd8, %rd98;
	mov.u32 	%r1, %ctaid.x;
	mul.lo.s32 	%r2, %r1, 768;
	sub.s32 	%r3, %r429, %r2;
	setp.lt.s32 	%p6, %r3, 769;
	@%p6 bra 	$L__BB2_106;
	setp.ne.s32 	%p166, %r1, 0;
	@%p166 bra 	$L__BB2_32;
	mov.u32 	%r2593, %tid.x;
	and.b32  	%r2268, %r2593, 31;
	and.b32  	%r2269, %r2593, 992;
	add.s32 	%r2270, %r2, %r2268;
	mad.lo.s32 	%r2271, %r2269, 3, %r2270;
	mul.wide.u32 	%rd652, %r2271, 4;
	add.s64 	%rd631, %rd5, %rd652;
	// begin inline asm
	ld.global.nc.u32 %r2262, [%rd631];
	// end inline asm
	add.s64 	%rd632, %rd631, 128;
	// begin inline asm
	ld.global.nc.u32 %r2263, [%rd632];
	// end inline asm
	add.s64 	%rd633, %rd631, 256;
	// begin inline asm
	ld.global.nc.u32 %r2264, [%rd633];
	// end inline asm
	// begin inline asm
	mov.u32 %r2265, %laneid;
	// end inline asm
	shr.u32 	%r6, %r2593, 5;
	mad.lo.s32 	%r2272, %r6, 96, %r2265;
	shl.b32 	%r2273, %r2272, 2;
	mov.u32 	%r2274, _ZN6thrust24THRUST_300001_SM_1000_NS8cuda_cub4core6detail5shmemE;
	add.s32 	%r2275, %r2274, %r2273;
	st.shared.u32 	[%r2275], %r2262;
	st.shared.u32 	[%r2275+128], %r2263;
	st.shared.u32 	[%r2275+256], %r2264;
	bar.warp.sync 	-1;
	shl.b32 	%r2276, %r2265, 1;
	add.s32 	%r2277, %r2272, %r2276;
	shl.b32 	%r2278, %r2265, 3;
	add.s32 	%r2279, %r2275, %r2278;
	ld.shared.u32 	%r7, [%r2279];
	ld.shared.u32 	%r8, [%r2279+4];
	ld.shared.u32 	%r9, [%r2279+8];
	bar.sync 	0;
	mul.wide.u32 	%rd653, %r2271, 24;
	add.s64 	%rd635, %rd6, %rd653;
	// begin inline asm
	ld.global.nc.u64 %rd634, [%rd635];
	// end inline asm
	add.s64 	%rd637, %rd635, 8;
	// begin inline asm
	ld.global.nc.u64 %rd636, [%rd637];
	// end inline asm
	add.s64 	%rd639, %rd635, 16;
	// begin inline asm
	ld.global.nc.u64 %rd638, [%rd639];
	// end inline asm
	add.s64 	%rd641, %rd635, 768;
	// begin inline asm
	ld.global.nc.u64 %rd640, [%rd641];
	// end inline asm
	add.s64 	%rd643, %rd635, 776;
	// begin inline asm
	ld.global.nc.u64 %rd642, [%rd643];
	// end inline asm
	add.s64 	%rd645, %rd635, 784;
	// begin inline asm
	ld.global.nc.u64 %rd644, [%rd645];
	// end inline asm
	add.s64 	%rd647, %rd635, 1536;
	// begin inline asm
	ld.global.nc.u64 %rd646, [%rd647];
	// end inline asm
	add.s64 	%rd649, %rd635, 1544;
	// begin inline asm
	ld.global.nc.u64 %rd648, [%rd649];
	// end inline asm
	add.s64 	%rd651, %rd635, 1552;
	// begin inline asm
	ld.global.nc.u64 %rd650, [%rd651];
	// end inline asm
	mad.lo.s32 	%r2280, %r2272, 20, %r2275;
	st.shared.u64 	[%r2280], %rd634;
	st.shared.u64 	[%r2280+8], %rd636;
	st.shared.u64 	[%r2280+16], %rd638;
	st.shared.u64 	[%r2280+768], %rd640;
	st.shared.u64 	[%r2280+776], %rd642;
	st.shared.u64 	[%r2280+784], %rd644;
	st.shared.u64 	[%r2280+1536], %rd646;
	st.shared.u64 	[%r2280+1544], %rd648;
	st.shared.u64 	[%r2280+1552], %rd650;
	bar.warp.sync 	-1;
	mad.lo.s32 	%r2281, %r2277, 20, %r2279;
	ld.shared.f64 	%fd1189, [%r2281];
	ld.shared.f64 	%fd1188, [%r2281+8];
	ld.shared.f64 	%fd1187, [%r2281+16];
	ld.shared.f64 	%fd4, [%r2281+24];
	ld.shared.f64 	%fd5, [%r2281+32];
	ld.shared.f64 	%fd6, [%r2281+40];
	ld.shared.f64 	%fd7, [%r2281+48];
	ld.shared.f64 	%fd8, [%r2281+56];
	ld.shared.f64 	%fd9, [%r2281+64];
	bar.sync 	0;
	shl.b32 	%r2282, %r2593, 2;
	add.s32 	%r2283, %r2274, %r2282;
	add.s32 	%r10, %r2283, 1448;
	st.shared.u32 	[%r2283+1448], %r9;
	bar.sync 	0;
	setp.eq.s32 	%p257, %r2593, 0;
	mov.b32 	%r2584, 0;
	@%p257 bra 	$L__BB2_4;
	ld.shared.u32 	%r2585, [%r10+-4];
	setp.ne.s32 	%p258, %r2585, %r7;
	selp.u32 	%r2584, 1, 0, %p258;
$L__BB2_4:
	setp.ne.s32 	%p259, %r7, %r8;
	selp.u32 	%r15, 1, 0, %p259;
	setp.ne.s32 	%p260, %r8, %r9;
	selp.u32 	%r2524, 1, 0, %p260;
	add.s32 	%r2525, %r2584, %r15;
	add.f64 	%fd1007, %fd1189, %fd4;
	add.f64 	%fd1008, %fd1188, %fd5;
	add.f64 	%fd1009, %fd1187, %fd6;
	selp.f64 	%fd1010, %fd6, %fd1009, %p259;
	selp.f64 	%fd1011, %fd5, %fd1008, %p259;
	selp.f64 	%fd1012, %fd4, %fd1007, %p259;
	add.s32 	%r2285, %r2525, %r2524;
	add.f64 	%fd1013, %fd1012, %fd7;
	add.f64 	%fd1014, %fd1011, %fd8;
	add.f64 	%fd1015, %fd1010, %fd9;
	selp.f64 	%fd1016, %fd9, %fd1015, %p260;
	mov.b64 	%rd654, %fd1016;
	mov.b64 	{%r2315, %r2320}, %rd654;
	selp.f64 	%fd1017, %fd8, %fd1014, %p260;
	mov.b64 	%rd655, %fd1017;
	mov.b64 	{%r2305, %r2310}, %rd655;
	selp.f64 	%fd1018, %fd7, %fd1013, %p260;
	mov.b64 	%rd656, %fd1018;
	mov.b64 	{%r2295, %r2300}, %rd656;
	mov.b32 	%r2521, 1;
	mov.b32 	%r2522, 0;
	mov.b32 	%r2523, -1;
	// begin inline asm
	shfl.sync.up.b32 %r2284, %r2285, %r2521, %r2522, %r2523;
	// end inline asm
	// begin inline asm
	shfl.sync.up.b32 %r2289, %r2290, %r2521, %r2522, %r2523;
	// end inline asm
	// begin inline asm
	shfl.sync.up.b32 %r2294, %r2295, %r2521, %r2522, %r2523;
	// end inline asm
	// begin inline asm
	shfl.sync.up.b32 %r2299, %r2300, %r2521, %r2522, %r2523;
	// end inline asm
	mov.b64 	%rd657, {%r2294, %r2299};
	mov.b64 	%fd1019, %rd657;
	// begin inline asm
	shfl.sync.up.b32 %r2304, %r2305, %r2521, %r2522, %r2523;
	// end inline asm
	// begin inline asm
	shfl.sync.up.b32 %r2309, %r2310, %r2521, %r2522, %r2523;
	// end inline asm
	mov.b64 	%rd658, {%r2304, %r2309};
	mov.b64 	%fd1020, %rd658;
	// begin inline asm
	shfl.sync.up.b32 %r2314, %r2315, %r2521, %r2522, %r2523;
	// end inline asm
	// begin inline asm
	shfl.sync.up.b32 %r2319, %r2320, %r2521, %r2522, %r2523;
	// end inline asm
	mov.b64 	%rd659, {%r2314, %r2319};
	mov.b64 	%fd1021, %rd659;
	setp.eq.s32 	%p261, %r2285, 0;
	add.f64 	%fd1022, %fd1018, %fd1019;
	add.f64 	%fd1023, %fd1017, %fd1020;
	add.f64 	%fd1024, %fd1016, %fd1021;
	selp.f64 	%fd1025, %fd1024, %fd1016, %p261;
	selp.f64 	%fd1026, %fd1023, %fd1017, %p261;
	selp.f64 	%fd1027, %fd1022, %fd1018, %p261;
	setp.lt.s32 	%p262, %r2265, 1;
	selp.f64 	%fd1028, %fd1016, %fd1025, %p262;
	mov.b64 	%rd660, %fd1028;
	mov.b64 	{%r2355, %r2360}, %rd660;
	selp.f64 	%fd1029, %fd1017, %fd1026, %p262;
	mov.b64 	%rd661, %fd1029;
	mov.b64 	{%r2345, %r2350}, %rd661;
	selp.f64 	%fd1030, %fd1018, %fd1027, %p262;
	mov.b64 	%rd662, %fd1030;
	mov.b64 	{%r2335, %r2340}, %rd662;
	selp.b32 	%r2526, 0, %r2284, %p262;
	add.s32 	%r2325, %r2526, %r2285;
	mov.b32 	%r2361, 2;
	// begin inline asm
	shfl.sync.up.b32 %r2324, %r2325, %r2361, %r2522, %r2523;
	// end inline asm
	// begin inline asm
	shfl.sync.up.b32 %r2329, %r2330, %r2361, %r2522, %r2523;
	// end inline asm
	// begin inline asm
	shfl.sync.up.b32 %r2334, %r2335, %r2361, %r2522, %r2523;
	// end inline asm
	// begin inline asm
	shfl.sync.up.b32 %r2339, %r2340, %r2361, %r2522, %r2523;
	// end inline asm
	mov.b64 	%rd663, {%r2334, %r2339};
	mov.b64 	%fd1031, %rd663;
	// begin inline asm
	shfl.sync.up.b32 %r2344, %r2345, %r2361, %r2522, %r2523;
	// end inline asm
	// begin inline asm
	shfl.sync.up.b32 %r2349, %r2350, %r2361, %r2522, %r2523;
	// end inline asm
	mov.b64 	%rd664, {%r2344, %r2349};
	mov.b64 	%fd1032, %rd664;
	// begin inline asm
	shfl.sync.up.b32 %r2354, %r2355, %r2361, %r2522, %r2523;
	// end inline asm
	// begin inline asm
	shfl.sync.up.b32 %r2359, %r2360, %r2361, %r2522, %r2523;
	// end inline asm
	mov.b64 	%rd665, {%r2354, %r2359};
	mov.b64 	%fd1033, %rd665;
	setp.eq.s32 	%p263, %r2325, 0;
	add.f64 	%fd1034, %fd1030, %fd1031;
	add.f64 	%fd1035, %fd1029, %fd1032;
	add.f64 	%fd1036, %fd1028, %fd1033;
	selp.f64 	%fd1037, %fd1036, %fd1028, %p263;
	selp.f64 	%fd1038, %fd1035, %fd1029, %p263;
	selp.f64 	%fd1039, %fd1034, %fd1030, %p263;
	setp.lt.s32 	%p264, %r2265, 2;
	selp.f64 	%fd1040, %fd1028, %fd1037, %p264;
	mov.b64 	%rd666, %fd1040;
	mov.b64 	{%r2395, %r2400}, %rd666;
	selp.f64 	%fd1041, %fd1029, %fd1038, %p264;
	mov.b64 	%rd667, %fd1041;
	mov.b64 	{%r2385, %r2390}, %rd667;
	selp.f64 	%fd1042, %fd1030, %fd1039, %p264;
	mov.b64 	%rd668, %fd1042;
	mov.b64 	{%r2375, %r2380}, %rd668;
	selp.b32 	%r2527, 0, %r2324, %p264;
	add.s32 	%r2365, %r2527, %r2325;
	mov.b32 	%r2401, 4;
	// begin inline asm
	shfl.sync.up.b32 %r2364, %r2365, %r2401, %r2522, %r2523;
	// end inline asm
	// begin inline asm
	shfl.sync.up.b32 %r2369, %r2370, %r2401, %r2522, %r2523;
	// end inline asm
	// begin inline asm
	shfl.sync.up.b32 %r2374, %r2375, %r2401, %r2522, %r2523;
	// end inline asm
	// begin inline asm
	shfl.sync.up.b32 %r2379, %r2380, %r2401, %r2522, %r2523;
	// end inline asm
	mov.b64 	%rd669, {%r2374, %r2379};
	mov.b64 	%fd1043, %rd669;
	// begin inline asm
	shfl.sync.up.b32 %r2384, %r2385, %r2401, %r2522, %r2523;
	// end inline asm
	// begin inline asm
	shfl.sync.up.b32 %r2389, %r2390, %r2401, %r2522, %r2523;
	// end inline asm
	mov.b64 	%rd670, {%r2384, %r2389};
	mov.b64 	%fd1044, %rd670;
	// begin inline asm
	shfl.sync.up.b32 %r2394, %r2395, %r2401, %r2522, %r2523;
	// end inline asm
	// begin inline asm
	shfl.sync.up.b32 %r2399, %r2400, %r2401, %r2522, %r2523;
	// end inline asm
	mov.b64 	%rd671, {%r2394, %r2399};
	mov.b64 	%fd1045, %rd671;
	setp.eq.s32 	%p265, %r2365, 0;
	add.f64 	%fd1046, %fd1042, %fd1043;
	add.f64 	%fd1047, %fd1041, %fd1044;
	add.f64 	%fd1048, %fd1040, %fd1045;
	selp.f64 	%fd1049, %fd1048, %fd1040, %p265;
	selp.f64 	%fd1050, %fd1047, %fd1041, %p265;
	selp.f64 	%fd1051, %fd1046, %fd1042, %p265;
	setp.lt.s32 	%p266, %r2265, 4;
	selp.f64 	%fd1052, %fd1040, %fd1049, %p266;
	mov.b64 	%rd672, %fd1052;
	mov.b64 	{%r2435, %r2440}, %rd672;
	selp.f64 	%fd1053, %fd1041, %fd1050, %p266;
	mov.b64 	%rd673, %fd1053;
	mov.b64 	{%r2425, %r2430}, %rd673;
	selp.f64 	%fd1054, %fd1042, %fd1051, %p266;
	mov.b64 	%rd674, %fd1054;
	mov.b64 	{%r2415, %r2420}, %rd674;
	selp.b32 	%r2528, 0, %r2364, %p266;
	add.s32 	%r2405, %r2528, %r2365;
	mov.b32 	%r2441, 8;
	// begin inline asm
	shfl.sync.up.b32 %r2404, %r2405, %r2441, %r2522, %r2523;
	// end inline asm
	// begin inline asm
	shfl.sync.up.b32 %r2409, %r2410, %r2441, %r2522, %r2523;
	// end inline asm
	// begin inline asm
	shfl.sync.up.b32 %r2414, %r2415, %r2441, %r2522, %r2523;
	// end inline asm
	// begin inline asm
	shfl.sync.up.b32 %r2419, %r2420, %r2441, %r2522, %r2523;
	// end inline asm
	mov.b64 	%rd675, {%r2414, %r2419};
	mov.b64 	%fd1055, %rd675;
	// begin inline asm
	shfl.sync.up.b32 %r2424, %r2425, %r2441, %r2522, %r2523;
	// end inline asm
	// begin inline asm
	shfl.sync.up.b32 %r2429, %r2430, %r2441, %r2522, %r2523;
	// end inline asm
	mov.b64 	%rd676, {%r2424, %r2429};
	mov.b64 	%fd1056, %rd676;
	// begin inline asm
	shfl.sync.up.b32 %r2434, %r2435, %r2441, %r2522, %r2523;
	// end inline asm
	// begin inline asm
	shfl.sync.up.b32 %r2439, %r2440, %r2441, %r2522, %r2523;
	// end inline asm
	mov.b64 	%rd677, {%r2434, %r2439};
	mov.b64 	%fd1057, %rd677;
	setp.eq.s32 	%p267, %r2405, 0;
	add.f64 	%fd1058, %fd1054, %fd1055;
	add.f64 	%fd1059, %fd1053, %fd1056;
	add.f64 	%fd1060, %fd1052, %fd1057;
	selp.f64 	%fd1061, %fd1060, %fd1052, %p267;
	selp.f64 	%fd1062, %fd1059, %fd1053, %p267;
	selp.f64 	%fd1063, %fd1058, %fd1054, %p267;
	setp.lt.s32 	%p268, %r2265, 8;
	selp.f64 	%fd1064, %fd1052, %fd1061, %p268;
	mov.b64 	%rd678, %fd1064;
	mov.b64 	{%r2475, %r2480}, %rd678;
	selp.f64 	%fd1065, %fd1053, %fd1062, %p268;
	mov.b64 	%rd679, %fd1065;
	mov.b64 	{%r2465, %r2470}, %rd679;
	selp.f64 	%fd1066, %fd1054, %fd1063, %p268;
	mov.b64 	%rd680, %fd1066;
	mov.b64 	{%r2455, %r2460}, %rd680;
	selp.b32 	%r2529, 0, %r2404, %p268;
	add.s32 	%r2445, %r2529, %r2405;
	mov.b32 	%r2481, 16;
	// begin inline asm
	shfl.sync.up.b32 %r2444, %r2445, %r2481, %r2522, %r2523;
	// end inline asm
	// begin inline asm
	shfl.sync.up.b32 %r2449, %r2450, %r2481, %r2522, %r2523;
	// end inline asm
	// begin inline asm
	shfl.sync.up.b32 %r2454, %r2455, %r2481, %r2522, %r2523;
	// end inline asm
	// begin inline asm
	shfl.sync.up.b32 %r2459, %r2460, %r2481, %r2522, %r2523;
	// end inline asm
	mov.b64 	%rd681, {%r2454, %r2459};
	mov.b64 	%fd1067, %rd681;
	// begin inline asm
	shfl.sync.up.b32 %r2464, %r2465, %r2481, %r2522, %r2523;
	// end inline asm
	// begin inline asm
	shfl.sync.up.b32 %r2469, %r2470, %r2481, %r2522, %r2523;
	// end inline asm
	mov.b64 	%rd682, {%r2464, %r2469};
	mov.b64 	%fd1068, %rd682;
	// begin inline asm
	shfl.sync.up.b32 %r2474, %r2475, %r2481, %r2522, %r2523;
	// end inline asm
	// begin inline asm
	shfl.sync.up.b32 %r2479, %r2480, %r2481, %r2522, %r2523;
	// end inline asm
	mov.b64 	%rd683, {%r2474, %r2479};
	mov.b64 	%fd1069, %rd683;
	setp.eq.s32 	%p269, %r2445, 0;
	add.f64 	%fd1070, %fd1066, %fd1067;
	add.f64 	%fd1071, %fd1065, %fd1068;
	add.f64 	%fd1072, %fd1064, %fd1069;
	selp.f64 	%fd10, %fd1072, %fd1064, %p269;
	selp.f64 	%fd11, %fd1071, %fd1065, %p269;
	selp.f64 	%fd12, %fd1070, %fd1066, %p269;
	setp.lt.s32 	%p270, %r2265, 16;
	selp.f64 	%fd1073, %fd1064, %fd10, %p270;
	mov.b64 	%rd684, %fd1073;
	mov.b64 	{%r2515, %r2520}, %rd684;
	selp.f64 	%fd1074, %fd1065, %fd11, %p270;
	mov.b64 	%rd685, %fd1074;
	mov.b64 	{%r2505, %r2510}, %rd685;
	selp.f64 	%fd1075, %fd1066, %fd12, %p270;
	mov.b64 	%rd686, %fd1075;
	mov.b64 	{%r2495, %r2500}, %rd686;
	selp.b32 	%r2530, 0, %r2444, %p270;
	add.s32 	%r2485, %r2530, %r2445;
	// begin inline asm
	shfl.sync.up.b32 %r2588, %r2485, %r2521, %r2522, %r2523;
	// end inline asm
	// begin inline asm
	shfl.sync.up.b32 %r2489, %r2490, %r2521, %r2522, %r2523;
	// end inline asm
	// begin inline asm
	shfl.sync.up.b32 %r2494, %r2495, %r2521, %r2522, %r2523;
	// end inline asm
	// begin inline asm
	shfl.sync.up.b32 %r2499, %r2500, %r2521, %r2522, %r2523;
	// end inline asm
	mov.b64 	%rd687, {%r2494, %r2499};
	mov.b64 	%fd1186, %rd687;
	// begin inline asm
	shfl.sync.up.b32 %r2504, %r2505, %r2521, %r2522, %r2523;
	// end inline asm
	// begin inline asm
	shfl.sync.up.b32 %r2509, %r2510, %r2521, %r2522, %r2523;
	// end inline asm
	mov.b64 	%rd688, {%r2504, %r2509};
	mov.b64 	%fd1185, %rd688;
	// begin inline asm
	shfl.sync.up.b32 %r2514, %r2515, %r2521, %r2522, %r2523;
	// end inline asm
	// begin inline asm
	shfl.sync.up.b32 %r2519, %r2520, %r2521, %r2522, %r2523;
	// end inline asm
	mov.b64 	%rd689, {%r2514, %r2519};
	mov.b64 	%fd1184, %rd689;
	setp.ne.s32 	%p271, %r2265, 31;
	@%p271 bra 	$L__BB2_6;
	shl.b32 	%r2531, %r6, 5;
	add.s32 	%r2533, %r2274, %r2531;
	st.shared.u32 	[%r2533], %r2485;
	st.shared.f64 	[%r2533+8], %fd12;
	st.shared.v2.f64 	[%r2533+16], {%fd11, %fd10};
$L__BB2_6:
	bar.sync 	0;
	ld.shared.u32 	%r2534, [_ZN6thrust24THRUST_300001_SM_1000_NS8cuda_cub4core6detail5shmemE];
	ld.shared.f64 	%fd1076, [_ZN6thrust24THRUST_300001_SM_1000_NS8cuda_cub4core6detail5shmemE+8];
	ld.shared.v2.f64 	{%fd1077, %fd1078}, [_ZN6thrust24THRUST_300001_SM_1000_NS8cuda_cub4core6detail5shmemE+16];
	setp.eq.s32 	%p272, %r6, 1;
	selp.f64 	%fd1079, %fd1078, 0d0000000000000000, %p272;
	selp.f64 	%fd1080, %fd1077, 0d0000000000000000, %p272;
	selp.f64 	%fd1081, %fd1076, 0d0000000000000000, %p272;
	ld.shared.u32 	%r2535, [_ZN6thrust24THRUST_300001_SM_1000_NS8cuda_cub4core6detail5shmemE+32];
	ld.shared.f64 	%fd1082, [_ZN6thrust24THRUST_300001_SM_1000_NS8cuda_cub4core6detail5shmemE+40];
	ld.shared.v2.f64 	{%fd1083, %fd1084}, [_ZN6thrust24THRUST_300001_SM_1000_NS8cuda_cub4core6detail5shmemE+48];
	add.s32 	%r2536, %r2535, %r2534;
	setp.eq.s32 	%p273, %r2535, 0;
	add.f64 	%fd1085, %fd1076, %fd1082;
	add.f64 	%fd1086, %fd1077, %fd1083;
	add.f64 	%fd1087, %fd1078, %fd1084;
	selp.f64 	%fd1088, %fd1087, %fd1084, %p273;
	selp.f64 	%fd1089, %fd1086, %fd1083, %p273;
	selp.f64 	%fd1090, %fd1085, %fd1082, %p273;
	setp.eq.s32 	%p274, %r6, 2;
	selp.f64 	%fd1091, %fd1088, %fd1079, %p274;
	selp.f64 	%fd1092, %fd1089, %fd1080, %p274;
	selp.f64 	%fd1093, %fd1090, %fd1081, %p274;
	selp.b32 	%r2537, %r2536, %r2534, %p274;
	ld.shared.u32 	%r2538, [_ZN6thrust24THRUST_300001_SM_1000_NS8cuda_cub4core6detail5shmemE+64];
	ld.shared.f64 	%fd1094, [_ZN6thrust24THRUST_300001_SM_1000_NS8cuda_cub4core6detail5shmemE+72];
	ld.shared.v2.f64 	{%fd1095, %fd1096}, [_ZN6thrust24THRUST_300001_SM_1000_NS8cuda_cub4core6detail5shmemE+80];
	add.s32 	%r2539, %r2536, %r2538;
	setp.eq.s32 	%p275, %r2538, 0;
	add.f64 	%fd1097, %fd1094, %fd1090;
	add.f64 	%fd1098, %fd1095, %fd1089;
	add.f64 	%fd1099, %fd1096, %fd1088;
	selp.f64 	%fd1100, %fd1099, %fd1096, %p275;
	selp.f64 	%fd1101, %fd1098, %fd1095, %p275;
	selp.f64 	%fd1102, %fd1097, %fd1094, %p275;
	setp.eq.s32 	%p276, %r6, 3;
	selp.f64 	%fd1103, %fd1100, %fd1091, %p276;
	selp.f64 	%fd1104, %fd1101, %fd1092, %p276;
	selp.f64 	%fd1105, %fd1102, %fd1093, %p276;
	selp.b32 	%r2540, %r2539, %r2537, %p276;
	ld.shared.u32 	%r2541, [_ZN6thrust24THRUST_300001_SM_1000_NS8cuda_cub4core6detail5shmemE+96];
	ld.shared.f64 	%fd1106, [_ZN6thrust24THRUST_300001_SM_1000_NS8cuda_cub4core6detail5shmemE+104];
	ld.shared.v2.f64 	{%fd1107, %fd1108}, [_ZN6thrust24THRUST_300001_SM_1000_NS8cuda_cub4core6detail5shmemE+112];
	add.s32 	%r2542, %r2539, %r2541;
	setp.eq.s32 	%p277, %r2541, 0;
	add.f64 	%fd1109, %fd1106, %fd1102;
	add.f64 	%fd1110, %fd1107, %fd1101;
	add.f64 	%fd1111, %fd1108, %fd1100;
	selp.f64 	%fd1112, %fd1111, %fd1108, %p277;
	selp.f64 	%fd1113, %fd1110, %fd1107, %p277;
	selp.f64 	%fd1114, %fd1109, %fd1106, %p277;
	setp.eq.s32 	%p278, %r6, 4;
	selp.f64 	%fd1115, %fd1112, %fd1103, %p278;
	selp.f64 	%fd1116, %fd1113, %fd1104, %p278;
	selp.f64 	%fd1117, %fd1114, %fd1105, %p278;
	selp.b32 	%r2543, %r2542, %r2540, %p278;
	ld.shared.u32 	%r2544, [_ZN6thrust24THRUST_300001_SM_1000_NS8cuda_cub4core6detail5shmemE+128];
	ld.shared.f64 	%fd1118, [_ZN6thrust24THRUST_300001_SM_1000_NS8cuda_cub4core6detail5shmemE+136];
	ld.shared.v2.f64 	{%fd1119, %fd1120}, [_ZN6thrust24THRUST_300001_SM_1000_NS8cuda_cub4core6detail5shmemE+144];
	add.s32 	%r2545, %r2542, %r2544;
	setp.eq.s32 	%p279, %r2544, 0;
	add.f64 	%fd1121, %fd1118, %fd1114;
	add.f64 	%fd1122, %fd1119, %fd1113;
	add.f64 	%fd1123, %fd1120, %fd1112;
	selp.f64 	%fd1124, %fd1123, %fd1120, %p279;
	selp.f64 	%fd1125, %fd1122, %fd1119, %p279;
	selp.f64 	%fd1126, %fd1121, %fd1118, %p279;
	setp.eq.s32 	%p280, %r6, 5;
	selp.f64 	%fd1127, %fd1124, %fd1115, %p280;
	selp.f64 	%fd1128, %fd1125, %fd1116, %p280;
	selp.f64 	%fd1129, %fd1126, %fd1117, %p280;
	selp.b32 	%r2546, %r2545, %r2543, %p280;
	ld.shared.u32 	%r2547, [_ZN6thrust24THRUST_300001_SM_1000_NS8cuda_cub4core6detail5shmemE+160];
	ld.shared.f64 	%fd1130, [_ZN6thrust24THRUST_300001_SM_1000_NS8cuda_cub4core6detail5shmemE+168];
	ld.shared.v2.f64 	{%fd1131, %fd1132}, [_ZN6thrust24THRUST_300001_SM_1000_NS8cuda_cub4core6detail5shmemE+176];
	add.s32 	%r2548, %r2545, %r2547;
	setp.eq.s32 	%p281, %r2547, 0;
	add.f64 	%fd1133, %fd1130, %fd1126;
	add.f64 	%fd1134, %fd1131, %fd1125;
	add.f64 	%fd1135, %fd1132, %fd1124;
	selp.f64 	%fd1136, %fd1135, %fd1132, %p281;
	selp.f64 	%fd1137, %fd1134, %fd1131, %p281;
	selp.f64 	%fd1138, %fd1133, %fd1130, %p281;
	setp.eq.s32 	%p282, %r6, 6;
	selp.f64 	%fd1139, %fd1136, %fd1127, %p282;
	selp.f64 	%fd1140, %fd1137, %fd1128, %p282;
	selp.f64 	%fd1141, %fd1138, %fd1129, %p282;
	selp.b32 	%r2549, %r2548, %r2546, %p282;
	ld.shared.u32 	%r2550, [_ZN6thrust24THRUST_300001_SM_1000_NS8cuda_cub4core6detail5shmemE+192];
	ld.shared.f64 	%fd1142, [_ZN6thrust24THRUST_300001_SM_1000_NS8cuda_cub4core6detail5shmemE+200];
	ld.shared.v2.f64 	{%fd1143, %fd1144}, [_ZN6thrust24THRUST_300001_SM_1000_NS8cuda_cub4core6detail5shmemE+208];
	add.s32 	%r2551, %r2548, %r2550;
	setp.eq.s32 	%p283, %r2550, 0;
	add.f64 	%fd1145, %fd1142, %fd1138;
	add.f64 	%fd1146, %fd1143, %fd1137;
	add.f64 	%fd1147, %fd1144, %fd1136;
	selp.f64 	%fd1148, %fd1147, %fd1144, %p283;
	selp.f64 	%fd1149, %fd1146, %fd1143, %p283;
	selp.f64 	%fd1150, %fd1145, %fd1142, %p283;
	setp.eq.s32 	%p284, %r6, 7;
	selp.f64 	%fd16, %fd1148, %fd1139, %p284;
	selp.f64 	%fd17, %fd1149, %fd1140, %p284;
	selp.f64 	%fd18, %fd1150, %fd1141, %p284;
	selp.b32 	%r18, %r2551, %r2549, %p284;
	ld.shared.u32 	%r2552, [_ZN6thrust24THRUST_300001_SM_1000_NS8cuda_cub4core6detail5shmemE+224];
	ld.shared.f64 	%fd1151, [_ZN6thrust24THRUST_300001_SM_1000_NS8cuda_cub4core6detail5shmemE+232];
	ld.shared.v2.f64 	{%fd1152, %fd1153}, [_ZN6thrust24THRUST_300001_SM_1000_NS8cuda_cub4core6detail5shmemE+240];
	add.s32 	%r19, %r2551, %r2552;
	setp.eq.s32 	%p285, %r2552, 0;
	add.f64 	%fd1154, %fd1151, %fd1150;
	add.f64 	%fd1155, %fd1152, %fd1149;
	add.f64 	%fd1156, %fd1153, %fd1148;
	selp.f64 	%fd19, %fd1156, %fd1153, %p285;
	selp.f64 	%fd20, %fd1155, %fd1152, %p285;
	selp.f64 	%fd21, %fd1154, %fd1151, %p285;
	setp.lt.u32 	%p286, %r2593, 32;
	@%p286 bra 	$L__BB2_8;
	setp.eq.s32 	%p287, %r2588, 0;
	add.f64 	%fd1157, %fd18, %fd1186;
	add.f64 	%fd1158, %fd17, %fd1185;
	add.f64 	%fd1159, %fd16, %fd1184;
	selp.f64 	%fd1160, %fd1159, %fd1184, %p287;
	selp.f64 	%fd1161, %fd1158, %fd1185, %p287;
	selp.f64 	%fd1162, %fd1157, %fd1186, %p287;
	setp.eq.s32 	%p288, %r2265, 0;
	selp.f64 	%fd1184, %fd16, %fd1160, %p288;
	selp.f64 	%fd1185, %fd17, %fd1161, %p288;
	selp.f64 	%fd1186, %fd18, %fd1162, %p288;
	selp.b32 	%r2553, 0, %r2588, %p288;
	add.s32 	%r2588, %r18, %r2553;
$L__BB2_8:
	setp.eq.s32 	%p289, %r2593, 0;
	mov.u32 	%r2587, %r2584;
	@%p289 bra 	$L__BB2_10;
	add.s32 	%r2587, %r2584, %r2588;
	setp.eq.s32 	%p290, %r2584, 0;
	add.f64 	%fd1163, %fd1186, %fd1189;
	add.f64 	%fd1164, %fd1185, %fd1188;
	add.f64 	%fd1165, %fd1184, %fd1187;
	selp.f64 	%fd1187, %fd1165, %fd1187, %p290;
	selp.f64 	%fd1188, %fd1164, %fd1188, %p290;
	selp.f64 	%fd1189, %fd1163, %fd1189, %p290;
$L__BB2_10:
	setp.ne.s32 	%p291, %r7, %r8;
	setp.ne.s32 	%p292, %r2593, 0;
	add.s32 	%r24, %r2587, %r15;
	add.f64 	%fd1166, %fd1189, %fd4;
	add.f64 	%fd1167, %fd1188, %fd5;
	add.f64 	%fd1168, %fd1187, %fd6;
	selp.f64 	%fd34, %fd6, %fd1168, %p291;
	selp.f64 	%fd35, %fd5, %fd1167, %p291;
	selp.f64 	%fd36, %fd4, %fd1166, %p291;
	@%p292 bra 	$L__BB2_12;
	add.s64 	%rd690, %rd97, 1024;
	mov.b64 	%rd693, %fd21;
	mov.b64 	%rd695, %fd20;
	mov.b64 	%rd697, %fd19;
	mov.b64 	%rd691, {%r19, %r2556};
	// begin inline asm
	st.cg.u64 [%rd690], %rd691;
	// end inline asm
	add.s64 	%rd692, %rd97, 1032;
	// begin inline asm
	st.cg.u64 [%rd692], %rd693;
	// end inline asm
	add.s64 	%rd694, %rd97, 1040;
	// begin inline asm
	st.cg.u64 [%rd694], %rd695;
	// end inline asm
	add.s64 	%rd696, %rd97, 1048;
	// begin inline asm
	st.cg.u64 [%rd696], %rd697;
	// end inline asm
	add.s64 	%rd698, %rd95, 128;
	mov.b32 	%r2554, 101;
	// begin inline asm
	st.release.gpu.u32 [%rd698], %r2554;
	// end inline asm
	mov.b32 	%r2588, 0;
$L__BB2_12:
	setp.lt.s32 	%p293, %r19, 257;
	@%p293 bra 	$L__BB2_26;
	bar.sync 	0;
	setp.eq.s32 	%p297, %r2584, 0;
	@%p297 bra 	$L__BB2_15;
	shl.b32 	%r2557, %r2588, 5;
	add.s32 	%r2559, %r2274, %r2557;
	st.shared.u32 	[%r2559], %r2585;
	st.shared.f64 	[%r2559+8], %fd1186;
	st.shared.v2.f64 	[%r2559+16], {%fd1185, %fd1184};
$L__BB2_15:
	setp.eq.s32 	%p298, %r7, %r8;
	@%p298 bra 	$L__BB2_17;
	shl.b32 	%r2560, %r2587, 5;
	add.s32 	%r2562, %r2274, %r2560;
	st.shared.u32 	[%r2562], %r7;
	st.shared.f64 	[%r2562+8], %fd1189;
	st.shared.v2.f64 	[%r2562+16], {%fd1188, %fd1187};
$L__BB2_17:
	setp.eq.s32 	%p299, %r8, %r9;
	@%p299 bra 	$L__BB2_19;
	shl.b32 	%r2563, %r24, 5;
	add.s32 	%r2565, %r2274, %r2563;
	st.shared.u32 	[%r2565], %r8;
	st.shared.f64 	[%r2565+8], %fd36;
	st.shared.v2.f64 	[%r2565+16], {%fd35, %fd34};
$L__BB2_19:
	bar.sync 	0;
	setp.ge.u32 	%p300, %r2593, %r19;
	@%p300 bra 	$L__BB2_242;
	not.b32 	%r2566, %r2593;
	add.s32 	%r26, %r19, %r2566;
	and.b32  	%r2567, %r26, 768;
	setp.eq.s32 	%p301, %r2567, 768;
	@%p301 bra 	$L__BB2_23;
	shr.u32 	%r2568, %r26, 8;
	add.s32 	%r2569, %r2568, 1;
	and.b32  	%r2570, %r2569, 3;
	neg.s32 	%r2590, %r2570;
	shl.b32 	%r2571, %r2593, 5;
	add.s32 	%r2573, %r2571, %r2274;
	add.s32 	%r2589, %r2573, 8;
	mul.wide.u32 	%rd711, %r2593, 24;
	add.s64 	%rd712, %rd711, %rd8;
	add.s64 	%rd719, %rd712, 16;
	mul.wide.u32 	%rd713, %r2593, 4;
	add.s64 	%rd718, %rd7, %rd713;
	shl.b32 	%r2574, %r2569, 8;
	and.b32  	%r2575, %r2574, 768;
	add.s32 	%r2593, %r2593, %r2575;
$L__BB2_22:
	.pragma "nounroll";
	ld.shared.u32 	%r2576, [%r2589+-8];
	ld.shared.f64 	%fd1169, [%r2589];
	ld.shared.v2.f64 	{%fd1170, %fd1171}, [%r2589+8];
	st.global.u32 	[%rd718], %r2576;
	st.global.f64 	[%rd719+-16], %fd1169;
	st.global.f64 	[%rd719+-8], %fd1170;
	st.global.f64 	[%rd719], %fd1171;
	add.s32 	%r2590, %r2590, 1;
	setp.ne.s32 	%p302, %r2590, 0;
	add.s32 	%r2589, %r2589, 8192;
	add.s64 	%rd719, %rd719, 6144;
	add.s64 	%rd718, %rd718, 1024;
	@%p302 bra 	$L__BB2_22;
$L__BB2_23:
	setp.lt.u32 	%p303, %r26, 768;
	@%p303 bra 	$L__BB2_242;
	shl.b32 	%r2577, %r2593, 5;
	add.s32 	%r2579, %r2577, %r2274;
	add.s32 	%r2592, %r2579, 24592;
	mul.wide.u32 	%rd714, %r2593, 4;
	add.s64 	%rd715, %rd714, %rd7;
	add.s64 	%rd721, %rd715, 2048;
	mul.wide.u32 	%rd716, %r2593, 24;
	add.s64 	%rd717, %rd716, %rd8;
	add.s64 	%rd720, %rd717, 12288;
$L__BB2_25:
	ld.shared.u32 	%r2580, [%r2592+-24592];
	ld.shared.f64 	%fd1172, [%r2592+-24584];
	ld.shared.v2.f64 	{%fd1173, %fd1174}, [%r2592+-24576];
	st.global.u32 	[%rd721+-2048], %r2580;
	st.global.f64 	[%rd720+-12288], %fd1172;
	st.global.f64 	[%rd720+-12280], %fd1173;
	st.global.f64 	[%rd720+-12272], %fd1174;
	ld.shared.u32 	%r2581, [%r2592+-16400];
	ld.shared.f64 	%fd1175, [%r2592+-16392];
	ld.shared.v2.f64 	{%fd1176, %fd1177}, [%r2592+-16384];
	st.global.u32 	[%rd721+-1024], %r2581;
	st.global.f64 	[%rd720+-6144], %fd1175;
	st.global.f64 	[%rd720+-6136], %fd1176;
	st.global.f64 	[%rd720+-6128], %fd1177;
	ld.shared.u32 	%r2582, [%r2592+-8208];
	ld.shared.f64 	%fd1178, [%r2592+-8200];
	ld.shared.v2.f64 	{%fd1179, %fd1180}, [%r2592+-8192];
	st.global.u32 	[%rd721], %r2582;
	st.global.f64 	[%rd720], %fd1178;
	st.global.f64 	[%rd720+8], %fd1179;
	st.global.f64 	[%rd720+16], %fd1180;
	ld.shared.u32 	%r2583, [%r2592+-16];
	ld.shared.f64 	%fd1181, [%r2592+-8];
	ld.shared.v2.f64 	{%fd1182, %fd1183}, [%r2592];
	st.global.u32 	[%rd721+1024], %r2583;
	st.global.f64 	[%rd720+6144], %fd1181;
	st.global.f64 	[%rd720+6152], %fd1182;
	st.global.f64 	[%rd720+6160], %fd1183;
	add.s32 	%r2593, %r2593, 1024;
	add.s32 	%r2592, %r2592, 32768;
	add.s64 	%rd721, %rd721, 4096;
	add.s64 	%rd720, %rd720, 24576;
	setp.lt.s32 	%p304, %r2593, %r19;
	@%p304 bra 	$L__BB2_25;
	bra.uni 	$L__BB2_242;
$L__BB2_26:
	setp.eq.s32 	%p294, %r2584, 0;
	@%p294 bra 	$L__BB2_28;
	mul.wide.s32 	%rd699, %r2588, 4;
	add.s64 	%rd700, %rd7, %rd699;
	st.global.u32 	[%rd700], %r2585;
	mul.wide.s32 	%rd701, %r2588, 24;
	add.s64 	%rd702, %rd8, %rd701;
	st.global.f64 	[%rd702], %fd1186;
	st.global.f64 	[%rd702+8], %fd1185;
	st.global.f64 	[%rd702+16], %fd1184;
$L__BB2_28:
	setp.eq.s32 	%p295, %r7, %r8;
	@%p295 bra 	$L__BB2_30;
	mul.wide.s32 	%rd703, %r2587, 4;
	add.s64 	%rd704, %rd7, %rd703;
	st.global.u32 	[%rd704], %r7;
	mul.wide.s32 	%rd705, %r2587, 24;
	add.s64 	%rd706, %rd8, %rd705;
	st.global.f64 	[%rd706], %fd1189;
	st.global.f64 	[%rd706+8], %fd1188;
	st.global.f64 	[%rd706+16], %fd1187;
$L__BB2_30:
	setp.eq.s32 	%p296, %r8, %r9;
	@%p296 bra 	$L__BB2_242;
	mul.wide.s32 	%rd707, %r24, 4;
	add.s64 	%rd708, %rd7, %rd707;
	st.global.u32 	[%rd708], %r8;
	mul.wide.s32 	%rd709, %r24, 24;
	add.s64 	%rd710, %rd8, %rd709;
	st.global.f64 	[%rd710], %fd36;
	st.global.f64 	[%rd710+8], %fd35;
	st.global.f64 	[%rd710+16], %fd34;
	bra.uni 	$L__BB2_242;
$L__BB2_32:
	mov.u32 	%r2620, %tid.x;
	and.b32  	%r1517, %r2620, 31;
	and.b32  	%r1518, %r2620, 992;
	add.s32 	%r1519, %r2, %r1517;
	mad.lo.s32 	%r41, %r1518, 3, %r1519;
	mul.wide.u32 	%rd421, %r41, 4;
	add.s64 	%rd418, %rd5, %rd421;
	// begin inline asm
	ld.global.nc.u32 %r1512, [%rd418];
	// end inline asm
	add.s64 	%rd419, %rd418, 128;
	// begin inline asm
	ld.global.nc.u32 %r1513, [%rd419];
	// end inline asm
	add.s64 	%rd420, %rd418, 256;
	// begin inline asm
	ld.global.nc.u32 %r1514, [%rd420];
	// end inline asm
	// begin inline asm
	mov.u32 %r1515, %laneid;
	// end inline asm
	shr.u32 	%r43, %r2620, 5;
	mad.lo.s32 	%r44, %r43, 96, %r1515;
	shl.b32 	%r1520, %r44, 2;
	mov.u32 	%r1521, _ZN6thrust24THRUST_300001_SM_1000_NS8cuda_cub4core6detail5shmemE;
	add.s32 	%r45, %r1521, %r1520;
	st.shared.u32 	[%r45], %r1512;
	st.shared.u32 	[%r45+128], %r1513;
	st.shared.u32 	[%r45+256], %r1514;
	bar.warp.sync 	-1;
	shl.b32 	%r46, %r1515, 1;
	shl.b32 	%r1522, %r1515, 3;
	add.s32 	%r47, %r45, %r1522;
	ld.shared.u32 	%r48, [%r47];
	ld.shared.u32 	%r49, [%r47+4];
	ld.shared.u32 	%r50, [%r47+8];
	setp.ne.s32 	%p167, %r2620, 0;
	mov.b32 	%r2595, 0;
	@%p167 bra 	$L__BB2_34;
	mul.wide.u32 	%rd423, %r2, 4;
	add.s64 	%rd424, %rd5, %rd423;
	add.s64 	%rd422, %rd424, -4;
	// begin inline asm
	ld.global.nc.u32 %r2595, [%rd422];
	// end inline asm
$L__BB2_34:
	setp.eq.s32 	%p168, %r2620, 0;
	bar.sync 	0;
	mul.wide.u32 	%rd443, %r41, 24;
	add.s64 	%rd426, %rd6, %rd443;
	// begin inline asm
	ld.global.nc.u64 %rd425, [%rd426];
	// end inline asm
	add.s64 	%rd428, %rd426, 8;
	// begin inline asm
	ld.global.nc.u64 %rd427, [%rd428];
	// end inline asm
	add.s64 	%rd430, %rd426, 16;
	// begin inline asm
	ld.global.nc.u64 %rd429, [%rd430];
	// end inline asm
	add.s64 	%rd432, %rd426, 768;
	// begin inline asm
	ld.global.nc.u64 %rd431, [%rd432];
	// end inline asm
	add.s64 	%rd434, %rd426, 776;
	// begin inline asm
	ld.global.nc.u64 %rd433, [%rd434];
	// end inline asm
	add.s64 	%rd436, %rd426, 784;
	// begin inline asm
	ld.global.nc.u64 %rd435, [%rd436];
	// end inline asm
	add.s64 	%rd438, %rd426, 1536;
	// begin inline asm
	ld.global.nc.u64 %rd437, [%rd438];
	// end inline asm
	add.s64 	%rd440, %rd426, 1544;
	// begin inline asm
	ld.global.nc.u64 %rd439, [%rd440];
	// end inline asm
	add.s64 	%rd442, %rd426, 1552;
	// begin inline asm
	ld.global.nc.u64 %rd441, [%rd442];
	// end inline asm
	mad.lo.s32 	%r1524, %r44, 20, %r45;
	st.shared.u64 	[%r1524], %rd425;
	st.shared.u64 	[%r1524+8], %rd427;
	st.shared.u64 	[%r1524+16], %rd429;
	st.shared.u64 	[%r1524+768], %rd431;
	st.shared.u64 	[%r1524+776], %rd433;
	st.shared.u64 	[%r1524+784], %rd435;
	st.shared.u64 	[%r1524+1536], %rd437;
	st.shared.u64 	[%r1524+1544], %rd439;
	st.shared.u64 	[%r1524+1552], %rd441;
	bar.warp.sync 	-1;
	add.s32 	%r1525, %r44, %r46;
	mad.lo.s32 	%r1526, %r1525, 20, %r47;
	ld.shared.f64 	%fd37, [%r1526];
	ld.shared.f64 	%fd38, [%r1526+8];
	ld.shared.f64 	%fd39, [%r1526+16];
	ld.shared.f64 	%fd40, [%r1526+24];
	ld.shared.f64 	%fd41, [%r1526+32];
	ld.shared.f64 	%fd42, [%r1526+40];
	ld.shared.f64 	%fd43, [%r1526+48];
	ld.shared.f64 	%fd44, [%r1526+56];
	ld.shared.f64 	%fd45, [%r1526+64];
	bar.sync 	0;
	shl.b32 	%r1527, %r2620, 2;
	add.s32 	%r1529, %r1521, %r1527;
	add.s32 	%r53, %r1529, 1448;
	st.shared.u32 	[%r1529+1448], %r50;
	bar.sync 	0;
	@%p168 bra 	$L__BB2_36;
	ld.shared.u32 	%r2595, [%r53+-4];
$L__BB2_36:
	setp.ne.s32 	%p169, %r2595, %r48;
	selp.u32 	%r56, 1, 0, %p169;
	setp.ne.s32 	%p170, %r48, %r49;
	selp.u32 	%r1770, 1, 0, %p170;
	setp.ne.s32 	%p171, %r49, %r50;
	selp.u32 	%r1771, 1, 0, %p171;
	add.s32 	%r57, %r1770, %r56;
	add.f64 	%fd753, %fd37, %fd40;
	add.f64 	%fd754, %fd38, %fd41;
	add.f64 	%fd755, %fd39, %fd42;
	selp.f64 	%fd756, %fd42, %fd755, %p170;
	selp.f64 	%fd757, %fd41, %fd754, %p170;
	selp.f64 	%fd758, %fd40, %fd753, %p170;
	add.s32 	%r1531, %r57, %r1771;
	add.f64 	%fd759, %fd758, %fd43;
	add.f64 	%fd760, %fd757, %fd44;
	add.f64 	%fd761, %fd756, %fd45;
	selp.f64 	%fd762, %fd45, %fd761, %p171;
	mov.b64 	%rd444, %fd762;
	mov.b64 	{%r1561, %r1566}, %rd444;
	selp.f64 	%fd763, %fd44, %fd760, %p171;
	mov.b64 	%rd445, %fd763;
	mov.b64 	{%r1551, %r1556}, %rd445;
	selp.f64 	%fd764, %fd43, %fd759, %p171;
	mov.b64 	%rd446, %fd764;
	mov.b64 	{%r1541, %r1546}, %rd446;
	mov.b32 	%r1767, 1;
	mov.b32 	%r1768, 0;
	mov.b32 	%r1769, -1;
	// begin inline asm
	shfl.sync.up.b32 %r1530, %r1531, %r1767, %r1768, %r1769;
	// end inline asm
	// begin inline asm
	shfl.sync.up.b32 %r1535, %r1536, %r1767, %r1768, %r1769;
	// end inline asm
	// begin inline asm
	shfl.sync.up.b32 %r1540, %r1541, %r1767, %r1768, %r1769;
	// end inline asm
	// begin inline asm
	shfl.sync.up.b32 %r1545, %r1546, %r1767, %r1768, %r1769;
	// end inline asm
	mov.b64 	%rd447, {%r1540, %r1545};
	mov.b64 	%fd765, %rd447;
	// begin inline asm
	shfl.sync.up.b32 %r1550, %r1551, %r1767, %r1768, %r1769;
	// end inline asm
	// begin inline asm
	shfl.sync.up.b32 %r1555, %r1556, %r1767, %r1768, %r1769;
	// end inline asm
	mov.b64 	%rd448, {%r1550, %r1555};
	mov.b64 	%fd766, %rd448;
	// begin inline asm
	shfl.sync.up.b32 %r1560, %r1561, %r1767, %r1768, %r1769;
	// end inline asm
	// begin inline asm
	shfl.sync.up.b32 %r1565, %r1566, %r1767, %r1768, %r1769;
	// end inline asm
	mov.b64 	%rd449, {%r1560, %r1565};
	mov.b64 	%fd767, %rd449;
	setp.eq.s32 	%p172, %r1531, 0;
	add.f64 	%fd768, %fd764, %fd765;
	add.f64 	%fd769, %fd763, %fd766;
	add.f64 	%fd770, %fd762, %fd767;
	selp.f64 	%fd771, %fd770, %fd762, %p172;
	selp.f64 	%fd772, %fd769, %fd763, %p172;
	selp.f64 	%fd773, %fd768, %fd764, %p172;
	setp.lt.s32 	%p173, %r1515, 1;
	selp.f64 	%fd774, %fd762, %fd771, %p173;
	mov.b64 	%rd450, %fd774;
	mov.b64 	{%r1601, %r1606}, %rd450;
	selp.f64 	%fd775, %fd763, %fd772, %p173;
	mov.b64 	%rd451, %fd775;
	mov.b64 	{%r1591, %r1596}, %rd451;
	selp.f64 	%fd776, %fd764, %fd773, %p173;
	mov.b64 	%rd452, %fd776;
	mov.b64 	{%r1581, %r1586}, %rd452;
	selp.b32 	%r1772, 0, %r1530, %p173;
	add.s32 	%r1571, %r1772, %r1531;
	mov.b32 	%r1607, 2;
	// begin inline asm
	shfl.sync.up.b32 %r1570, %r1571, %r1607, %r1768, %r1769;
	// end inline asm
	// begin inline asm
	shfl.sync.up.b32 %r1575, %r1576, %r1607, %r1768, %r1769;
	// end inline asm
	// begin inline asm
	shfl.sync.up.b32 %r1580, %r1581, %r1607, %r1768, %r1769;
	// end inline asm
	// begin inline asm
	shfl.sync.up.b32 %r1585, %r1586, %r1607, %r1768, %r1769;
	// end inline asm
	mov.b64 	%rd453, {%r1580, %r1585};
	mov.b64 	%fd777, %rd453;
	// begin inline asm
	shfl.sync.up.b32 %r1590, %r1591, %r1607, %r1768, %r1769;
	// end inline asm
	// begin inline asm
	shfl.sync.up.b32 %r1595, %r1596, %r1607, %r1768, %r1769;
	// end inline asm
	mov.b64 	%rd454, {%r1590, %r1595};
	mov.b64 	%fd778, %rd454;
	// begin inline asm
	shfl.sync.up.b32 %r1600, %r1601, %r1607, %r1768, %r1769;
	// end inline asm
	// begin inline asm
	shfl.sync.up.b32 %r1605, %r1606, %r1607, %r1768, %r1769;
	// end inline asm
	mov.b64 	%rd455, {%r1600, %r1605};
	mov.b64 	%fd779, %rd455;
	setp.eq.s32 	%p174, %r1571, 0;
	add.f64 	%fd780, %fd776, %fd777;
	add.f64 	%fd781, %fd775, %fd778;
	add.f64 	%fd782, %fd774, %fd779;
	selp.f64 	%fd783, %fd782, %fd774, %p174;
	selp.f64 	%fd784, %fd781, %fd775, %p174;
	selp.f64 	%fd785, %fd780, %fd776, %p174;
	setp.lt.s32 	%p175, %r1515, 2;
	selp.f64 	%fd786, %fd774, %fd783, %p175;
	mov.b64 	%rd456, %fd786;
	mov.b64 	{%r1641, %r1646}, %rd456;
	selp.f64 	%fd787, %fd775, %fd784, %p175;
	mov.b64 	%rd457, %fd787;
	mov.b64 	{%r1631, %r1636}, %rd457;
	selp.f64 	%fd788, %fd776, %fd785, %p175;
	mov.b64 	%rd458, %fd788;
	mov.b64 	{%r1621, %r1626}, %rd458;
	selp.b32 	%r1773, 0, %r1570, %p175;
	add.s32 	%r1611, %r1773, %r1571;
	mov.b32 	%r1647, 4;
	// begin inline asm
	shfl.sync.up.b32 %r1610, %r1611, %r1647, %r1768, %r1769;
	// end inline asm
	// begin inline asm
	shfl.sync.up.b32 %r1615, %r1616, %r1647, %r1768, %r1769;
	// end inline asm
	// begin inline asm
	shfl.sync.up.b32 %r1620, %r1621, %r1647, %r1768, %r1769;
	// end inline asm
	// begin inline asm
	shfl.sync.up.b32 %r1625, %r1626, %r1647, %r1768, %r1769;
	// end inline asm
	mov.b64 	%rd459, {%r1620, %r1625};
	mov.b64 	%fd789, %rd459;
	// begin inline asm
	shfl.sync.up.b32 %r1630, %r1631, %r1647, %r1768, %r1769;
	// end inline asm
	// begin inline asm
	shfl.sync.up.b32 %r1635, %r1636, %r1647, %r1768, %r1769;
	// end inline asm
	mov.b64 	%rd460, {%r1630, %r1635};
	mov.b64 	%fd790, %rd460;
	// begin inline asm
	shfl.sync.up.b32 %r1640, %r1641, %r1647, %r1768, %r1769;
	// end inline asm
	// begin inline asm
	shfl.sync.up.b32 %r1645, %r1646, %r1647, %r1768, %r1769;
	// end inline asm
	mov.b64 	%rd461, {%r1640, %r1645};
	mov.b64 	%fd791, %rd461;
	setp.eq.s32 	%p176, %r1611, 0;
	add.f64 	%fd792, %fd788, %fd789;
	add.f64 	%fd793, %fd787, %fd790;
	add.f64 	%fd794, %fd786, %fd791;
	selp.f64 	%fd795, %fd794, %fd786, %p176;
	selp.f64 	%fd796, %fd793, %fd787, %p176;
	selp.f64 	%fd797, %fd792, %fd788, %p176;
	setp.lt.s32 	%p177, %r1515, 4;
	selp.f64 	%fd798, %fd786, %fd795, %p177;
	mov.b64 	%rd462, %fd798;
	mov.b64 	{%r1681, %r1686}, %rd462;
	selp.f64 	%fd799, %fd787, %fd796, %p177;
	mov.b64 	%rd463, %fd799;
	mov.b64 	{%r1671, %r1676}, %rd463;
	selp.f64 	%fd800, %fd788, %fd797, %p177;
	mov.b64 	%rd464, %fd800;
	mov.b64 	{%r1661, %r1666}, %rd464;
	selp.b32 	%r1774, 0, %r1610, %p177;
	add.s32 	%r1651, %r1774, %r1611;
	mov.b32 	%r1687, 8;
	// begin inline asm
	shfl.sync.up.b32 %r1650, %r1651, %r1687, %r1768, %r1769;
	// end inline asm
	// begin inline asm
	shfl.sync.up.b32 %r1655, %r1656, %r1687, %r1768, %r1769;
	// end inline asm
	// begin inline asm
	shfl.sync.up.b32 %r1660, %r1661, %r1687, %r1768, %r1769;
	// end inline asm
	// begin inline asm
	shfl.sync.up.b32 %r1665, %r1666, %r1687, %r1768, %r1769;
	// end inline asm
	mov.b64 	%rd465, {%r1660, %r1665};
	mov.b64 	%fd801, %rd465;
	// begin inline asm
	shfl.sync.up.b32 %r1670, %r1671, %r1687, %r1768, %r1769;
	// end inline asm
	// begin inline asm
	shfl.sync.up.b32 %r1675, %r1676, %r1687, %r1768, %r1769;
	// end inline asm
	mov.b64 	%rd466, {%r1670, %r1675};
	mov.b64 	%fd802, %rd466;
	// begin inline asm
	shfl.sync.up.b32 %r1680, %r1681, %r1687, %r1768, %r1769;
	// end inline asm
	// begin inline asm
	shfl.sync.up.b32 %r1685, %r1686, %r1687, %r1768, %r1769;
	// end inline asm
	mov.b64 	%rd467, {%r1680, %r1685};
	mov.b64 	%fd803, %rd467;
	setp.eq.s32 	%p178, %r1651, 0;
	add.f64 	%fd804, %fd800, %fd801;
	add.f64 	%fd805, %fd799, %fd802;
	add.f64 	%fd806, %fd798, %fd803;
	selp.f64 	%fd807, %fd806, %fd798, %p178;
	selp.f64 	%fd808, %fd805, %fd799, %p178;
	selp.f64 	%fd809, %fd804, %fd800, %p178;
	setp.lt.s32 	%p179, %r1515, 8;
	selp.f64 	%fd810, %fd798, %fd807, %p179;
	mov.b64 	%rd468, %fd810;
	mov.b64 	{%r1721, %r1726}, %rd468;
	selp.f64 	%fd811, %fd799, %fd808, %p179;
	mov.b64 	%rd469, %fd811;
	mov.b64 	{%r1711, %r1716}, %rd469;
	selp.f64 	%fd812, %fd800, %fd809, %p179;
	mov.b64 	%rd470, %fd812;
	mov.b64 	{%r1701, %r1706}, %rd470;
	selp.b32 	%r1775, 0, %r1650, %p179;
	add.s32 	%r1691, %r1775, %r1651;
	mov.b32 	%r1727, 16;
	// begin inline asm
	shfl.sync.up.b32 %r1690, %r1691, %r1727, %r1768, %r1769;
	// end inline asm
	// begin inline asm
	shfl.sync.up.b32 %r1695, %r1696, %r1727, %r1768, %r1769;
	// end inline asm
	// begin inline asm
	shfl.sync.up.b32 %r1700, %r1701, %r1727, %r1768, %r1769;
	// end inline asm
	// begin inline asm
	shfl.sync.up.b32 %r1705, %r1706, %r1727, %r1768, %r1769;
	// end inline asm
	mov.b64 	%rd471, {%r1700, %r1705};
	mov.b64 	%fd813, %rd471;
	// begin inline asm
	shfl.sync.up.b32 %r1710, %r1711, %r1727, %r1768, %r1769;
	// end inline asm
	// begin inline asm
	shfl.sync.up.b32 %r1715, %r1716, %r1727, %r1768, %r1769;
	// end inline asm
	mov.b64 	%rd472, {%r1710, %r1715};
	mov.b64 	%fd814, %rd472;
	// begin inline asm
	shfl.sync.up.b32 %r1720, %r1721, %r1727, %r1768, %r1769;
	// end inline asm
	// begin inline asm
	shfl.sync.up.b32 %r1725, %r1726, %r1727, %r1768, %r1769;
	// end inline asm
	mov.b64 	%rd473, {%r1720, %r1725};
	mov.b64 	%fd815, %rd473;
	setp.eq.s32 	%p180, %r1691, 0;
	add.f64 	%fd816, %fd812, %fd813;
	add.f64 	%fd817, %fd811, %fd814;
	add.f64 	%fd818, %fd810, %fd815;
	selp.f64 	%fd46, %fd818, %fd810, %p180;
	selp.f64 	%fd47, %fd817, %fd811, %p180;
	selp.f64 	%fd48, %fd816, %fd812, %p180;
	setp.lt.s32 	%p181, %r1515, 16;
	selp.f64 	%fd819, %fd810, %fd46, %p181;
	mov.b64 	%rd474, %fd819;
	mov.b64 	{%r1761, %r1766}, %rd474;
	selp.f64 	%fd820, %fd811, %fd47, %p181;
	mov.b64 	%rd475, %fd820;
	mov.b64 	{%r1751, %r1756}, %rd475;
	selp.f64 	%fd821, %fd812, %fd48, %p181;
	mov.b64 	%rd476, %fd821;
	mov.b64 	{%r1741, %r1746}, %rd476;
	selp.b32 	%r1776, 0, %r1690, %p181;
	add.s32 	%r1731, %r1776, %r1691;
	// begin inline asm
	shfl.sync.up.b32 %r2612, %r1731, %r1767, %r1768, %r1769;
	// end inline asm
	// begin inline asm
	shfl.sync.up.b32 %r1735, %r1736, %r1767, %r1768, %r1769;
	// end inline asm
	// begin inline asm
	shfl.sync.up.b32 %r1740, %r1741, %r1767, %r1768, %r1769;
	// end inline asm
	// begin inline asm
	shfl.sync.up.b32 %r1745, %r1746, %r1767, %r1768, %r1769;
	// end inline asm
	mov.b64 	%rd477, {%r1740, %r1745};
	mov.b64 	%fd1231, %rd477;
	// begin inline asm
	shfl.sync.up.b32 %r1750, %r1751, %r1767, %r1768, %r1769;
	// end inline asm
	// begin inline asm
	shfl.sync.up.b32 %r1755, %r1756, %r1767, %r1768, %r1769;
	// end inline asm
	mov.b64 	%rd478, {%r1750, %r1755};
	mov.b64 	%fd1230, %rd478;
	// begin inline asm
	shfl.sync.up.b32 %r1760, %r1761, %r1767, %r1768, %r1769;
	// end inline asm
	// begin inline asm
	shfl.sync.up.b32 %r1765, %r1766, %r1767, %r1768, %r1769;
	// end inline asm
	mov.b64 	%rd479, {%r1760, %r1765};
	mov.b64 	%fd1229, %rd479;
	setp.ne.s32 	%p182, %r1515, 31;
	@%p182 bra 	$L__BB2_38;
	shl.b32 	%r1777, %r43, 5;
	add.s32 	%r1779, %r1521, %r1777;
	st.shared.u32 	[%r1779], %r1731;
	st.shared.f64 	[%r1779+8], %fd48;
	st.shared.v2.f64 	[%r1779+16], {%fd47, %fd46};
$L__BB2_38:
	bar.sync 	0;
	ld.shared.u32 	%r1780, [_ZN6thrust24THRUST_300001_SM_1000_NS8cuda_cub4core6detail5shmemE];
	ld.shared.f64 	%fd822, [_ZN6thrust24THRUST_300001_SM_1000_NS8cuda_cub4core6detail5shmemE+8];
	ld.shared.v2.f64 	{%fd823, %fd824}, [_ZN6thrust24THRUST_300001_SM_1000_NS8cuda_cub4core6detail5shmemE+16];
	setp.eq.s32 	%p183, %r43, 1;
	selp.f64 	%fd825, %fd824, 0d0000000000000000, %p183;
	selp.f64 	%fd826, %fd823, 0d0000000000000000, %p183;
	selp.f64 	%fd827, %fd822, 0d0000000000000000, %p183;
	ld.shared.u32 	%r1781, [_ZN6thrust24THRUST_300001_SM_1000_NS8cuda_cub4core6detail5shmemE+32];
	ld.shared.f64 	%fd828, [_ZN6thrust24THRUST_300001_SM_1000_NS8cuda_cub4core6detail5shmemE+40];
	ld.shared.v2.f64 	{%fd829, %fd830}, [_ZN6thrust24THRUST_300001_SM_1000_NS8cuda_cub4core6detail5shmemE+48];
	add.s32 	%r1782, %r1781, %r1780;
	setp.eq.s32 	%p184, %r1781, 0;
	add.f64 	%fd831, %fd822, %fd828;
	add.f64 	%fd832, %fd823, %fd829;
	add.f64 	%fd833, %fd824, %fd830;
	selp.f64 	%fd834, %fd833, %fd830, %p184;
	selp.f64 	%fd835, %fd832, %fd829, %p184;
	selp.f64 	%fd836, %fd831, %fd828, %p184;
	setp.eq.s32 	%p185, %r43, 2;
	selp.f64 	%fd837, %fd834, %fd825, %p185;
	selp.f64 	%fd838, %fd835, %fd826, %p185;
	selp.f64 	%fd839, %fd836, %fd827, %p185;
	selp.b32 	%r1783, %r1782, %r1780, %p185;
	ld.shared.u32 	%r1784, [_ZN6thrust24THRUST_300001_SM_1000_NS8cuda_cub4core6detail5shmemE+64];
	ld.shared.f64 	%fd840, [_ZN6thrust24THRUST_300001_SM_1000_NS8cuda_cub4core6detail5shmemE+72];
	ld.shared.v2.f64 	{%fd841, %fd842}, [_ZN6thrust24THRUST_300001_SM_1000_NS8cuda_cub4core6detail5shmemE+80];
	add.s32 	%r1785, %r1782, %r1784;
	setp.eq.s32 	%p186, %r1784, 0;
	add.f64 	%fd843, %fd840, %fd836;
	add.f64 	%fd844, %fd841, %fd835;
	add.f64 	%fd845, %fd842, %fd834;
	selp.f64 	%fd846, %fd845, %fd842, %p186;
	selp.f64 	%fd847, %fd844, %fd841, %p186;
	selp.f64 	%fd848, %fd843, %fd840, %p186;
	setp.eq.s32 	%p187, %r43, 3;
	selp.f64 	%fd849, %fd846, %fd837, %p187;
	selp.f64 	%fd850, %fd847, %fd838, %p187;
	selp.f64 	%fd851, %fd848, %fd839, %p187;
	selp.b32 	%r1786, %r1785, %r1783, %p187;
	ld.shared.u32 	%r1787, [_ZN6thrust24THRUST_300001_SM_1000_NS8cuda_cub4core6detail5shmemE+96];
	ld.shared.f64 	%fd852, [_ZN6thrust24THRUST_300001_SM_1000_NS8cuda_cub4core6detail5shmemE+104];
	ld.shared.v2.f64 	{%fd853, %fd854}, [_ZN6thrust24THRUST_300001_SM_1000_NS8cuda_cub4core6detail5shmemE+112];
	add.s32 	%r1788, %r1785, %r1787;
	setp.eq.s32 	%p188, %r1787, 0;
	add.f64 	%fd855, %fd852, %fd848;
	add.f64 	%fd856, %fd853, %fd847;
	add.f64 	%fd857, %fd854, %fd846;
	selp.f64 	%fd858, %fd857, %fd854, %p188;
	selp.f64 	%fd859, %fd856, %fd853, %p188;
	selp.f64 	%fd860, %fd855, %fd852, %p188;
	setp.eq.s32 	%p189, %r43, 4;
	selp.f64 	%fd861, %fd858, %fd849, %p189;
	selp.f64 	%fd862, %fd859, %fd850, %p189;
	selp.f64 	%fd863, %fd860, %fd851, %p189;
	selp.b32 	%r1789, %r1788, %r1786, %p189;
	ld.shared.u32 	%r1790, [_ZN6thrust24THRUST_300001_SM_1000_NS8cuda_cub4core6detail5shmemE+128];
	ld.shared.f64 	%fd864, [_ZN6thrust24THRUST_300001_SM_1000_NS8cuda_cub4core6detail5shmemE+136];
	ld.shared.v2.f64 	{%fd865, %fd866}, [_ZN6thrust24THRUST_300001_SM_1000_NS8cuda_cub4core6detail5shmemE+144];
	add.s32 	%r1791, %r1788, %r1790;
	setp.eq.s32 	%p190, %r1790, 0;
	add.f64 	%fd867, %fd864, %fd860;
	add.f64 	%fd868, %fd865, %fd859;
	add.f64 	%fd869, %fd866, %fd858;
	selp.f64 	%fd870, %fd869, %fd866, %p190;
	selp.f64 	%fd871, %fd868, %fd865, %p190;
	selp.f64 	%fd872, %fd867, %fd864, %p190;
	setp.eq.s32 	%p191, %r43, 5;
	selp.f64 	%fd873, %fd870, %fd861, %p191;
	selp.f64 	%fd874, %fd871, %fd862, %p191;
	selp.f64 	%fd875, %fd872, %fd863, %p191;
	selp.b32 	%r1792, %r1791, %r1789, %p191;
	ld.shared.u32 	%r1793, [_ZN6thrust24THRUST_300001_SM_1000_NS8cuda_cub4core6detail5shmemE+160];
	ld.shared.f64 	%fd876, [_ZN6thrust24THRUST_300001_SM_1000_NS8cuda_cub4core6detail5shmemE+168];
	ld.shared.v2.f64 	{%fd877, %fd878}, [_ZN6thrust24THRUST_300001_SM_1000_NS8cuda_cub4core6detail5shmemE+176];
	add.s32 	%r1794, %r1791, %r1793;
	setp.eq.s32 	%p192, %r1793, 0;
	add.f64 	%fd879, %fd876, %fd872;
	add.f64 	%fd880, %fd877, %fd871;
	add.f64 	%fd881, %fd878, %fd870;
	selp.f64 	%fd882, %fd881, %fd878, %p192;
	selp.f64 	%fd883, %fd880, %fd877, %p192;
	selp.f64 	%fd884, %fd879, %fd876, %p192;
	setp.eq.s32 	%p193, %r43, 6;
	selp.f64 	%fd885, %fd882, %fd873, %p193;
	selp.f64 	%fd886, %fd883, %fd874, %p193;
	selp.f64 	%fd887, %fd884, %fd875, %p193;
	selp.b32 	%r1795, %r1794, %r1792, %p193;
	ld.shared.u32 	%r1796, [_ZN6thrust24THRUST_300001_SM_1000_NS8cuda_cub4core6detail5shmemE+192];
	ld.shared.f64 	%fd888, [_ZN6thrust24THRUST_300001_SM_1000_NS8cuda_cub4core6detail5shmemE+200];
	ld.shared.v2.f64 	{%fd889, %fd890}, [_ZN6thrust24THRUST_300001_SM_1000_NS8cuda_cub4core6detail5shmemE+208];
	add.s32 	%r1797, %r1794, %r1796;
	setp.eq.s32 	%p194, %r1796, 0;
	add.f64 	%fd891, %fd888, %fd884;
	add.f64 	%fd892, %fd889, %fd883;
	add.f64 	%fd893, %fd890, %fd882;
	selp.f64 	%fd894, %fd893, %fd890, %p194;
	selp.f64 	%fd895, %fd892, %fd889, %p194;
	selp.f64 	%fd896, %fd891, %fd888, %p194;
	setp.eq.s32 	%p195, %r43, 7;
	selp.f64 	%fd52, %fd894, %fd885, %p195;
	selp.f64 	%fd53, %fd895, %fd886, %p195;
	selp.f64 	%fd54, %fd896, %fd887, %p195;
	selp.b32 	%r60, %r1797, %r1795, %p195;
	ld.shared.u32 	%r1798, [_ZN6thrust24THRUST_300001_SM_1000_NS8cuda_cub4core6detail5shmemE+224];
	ld.shared.f64 	%fd897, [_ZN6thrust24THRUST_300001_SM_1000_NS8cuda_cub4core6detail5shmemE+232];
	ld.shared.v2.f64 	{%fd898, %fd899}, [_ZN6thrust24THRUST_300001_SM_1000_NS8cuda_cub4core6detail5shmemE+240];
	add.s32 	%r61, %r1797, %r1798;
	setp.eq.s32 	%p196, %r1798, 0;
	add.f64 	%fd900, %fd897, %fd896;
	add.f64 	%fd901, %fd898, %fd895;
	add.f64 	%fd902, %fd899, %fd894;
	selp.f64 	%fd55, %fd902, %fd899, %p196;
	selp.f64 	%fd56, %fd901, %fd898, %p196;
	selp.f64 	%fd57, %fd900, %fd897, %p196;
	setp.lt.u32 	%p197, %r2620, 32;
	@%p197 bra 	$L__BB2_40;
	setp.eq.s32 	%p198, %r2612, 0;
	add.f64 	%fd903, %fd54, %fd1231;
	add.f64 	%fd904, %fd53, %fd1230;
	add.f64 	%fd905, %fd52, %fd1229;
	selp.f64 	%fd906, %fd905, %fd1229, %p198;
	selp.f64 	%fd907, %fd904, %fd1230, %p198;
	selp.f64 	%fd908, %fd903, %fd1231, %p198;
	setp.eq.s32 	%p199, %r1515, 0;
	selp.f64 	%fd1229, %fd52, %fd906, %p199;
	selp.f64 	%fd1230, %fd53, %fd907, %p199;
	selp.f64 	%fd1231, %fd54, %fd908, %p199;
	selp.b32 	%r1799, 0, %r2612, %p199;
	add.s32 	%r2612, %r60, %r1799;
	bra.uni 	$L__BB2_84;
$L__BB2_40:
	setp.ne.s32 	%p200, %r2620, 0;
	@%p200 bra 	$L__BB2_42;
	st.shared.u32 	[_ZN6thrust24THRUST_300001_SM_1000_NS8cuda_cub4core6detail5shmemE+392], %r61;
	st.shared.v2.f64 	[_ZN6thrust24THRUST_300001_SM_1000_NS8cuda_cub4core6detail5shmemE+400], {%fd57, %fd56};
	st.shared.f64 	[_ZN6thrust24THRUST_300001_SM_1000_NS8cuda_cub4core6detail5shmemE+416], %fd55;
	mul.wide.u32 	%rd489, %r1, 32;
	add.s64 	%rd490, %rd96, %rd489;
	add.s64 	%rd480, %rd490, 1024;
	mov.b64 	%rd483, %fd57;
	mov.b64 	%rd485, %fd56;
	mov.b64 	%rd487, %fd55;
	mov.b64 	%rd481, {%r61, %r1801};
	// begin inline asm
	st.cg.u64 [%rd480], %rd481;
	// end inline asm
	add.s64 	%rd482, %rd490, 1032;
	// begin inline asm
	st.cg.u64 [%rd482], %rd483;
	// end inline asm
	add.s64 	%rd484, %rd490, 1040;
	// begin inline asm
	st.cg.u64 [%rd484], %rd485;
	// end inline asm
	add.s64 	%rd486, %rd490, 1048;
	// begin inline asm
	st.cg.u64 [%rd486], %rd487;
	// end inline asm
	mul.wide.u32 	%rd491, %r1, 4;
	add.s64 	%rd492, %rd95, %rd491;
	add.s64 	%rd488, %rd492, 128;
	mov.b32 	%r1800, 100;
	// begin inline asm
	st.release.gpu.u32 [%rd488], %r1800;
	// end inline asm
$L__BB2_42:
	not.b32 	%r1802, %r2620;
	add.s32 	%r2605, %r1, %r1802;
	mov.u32 	%r1803, %nctaid.x;
	setp.gt.u32 	%p201, %r1803, 499;
	@%p201 bra 	$L__BB2_44;
	membar.cta;
	bra.uni 	$L__BB2_45;
$L__BB2_44:
	mov.b32 	%r1804, 450;
	// begin inline asm
	nanosleep.u32 %r1804;
	// end inline asm
$L__BB2_45:
	mul.wide.s32 	%rd493, %r2605, 4;
	add.s64 	%rd494, %rd95, %rd493;
	add.s64 	%rd21, %rd494, 128;
$L__BB2_46:
	// begin inline asm
	ld.relaxed.gpu.u32 %r2603, [%rd21];
	// end inline asm
	membar.gl;
	setp.eq.s32 	%p202, %r2603, 99;
	mov.b32 	%r1806, -1;
	vote.sync.any.pred 	%p203, %p202, %r1806;
	@%p203 bra 	$L__BB2_46;
	mov.f64 	%fd1190, 0d0000000000000000;
	setp.eq.s32 	%p204, %r2603, 101;
	@%p204 bra 	$L__BB2_50;
	setp.ne.s32 	%p205, %r2603, 100;
	mov.f64 	%fd1191, %fd1190;
	mov.f64 	%fd1192, %fd1190;
	@%p205 bra 	$L__BB2_51;
	mul.wide.s32 	%rd514, %r2605, 32;
	add.s64 	%rd515, %rd96, %rd514;
	add.s64 	%rd507, %rd515, 1024;
	// begin inline asm
	ld.cg.u64 %rd506, [%rd507];
	// end inline asm
	add.s64 	%rd509, %rd515, 1032;
	// begin inline asm
	ld.cg.u64 %rd508, [%rd509];
	// end inline asm
	add.s64 	%rd511, %rd515, 1040;
	// begin inline asm
	ld.cg.u64 %rd510, [%rd511];
	// end inline asm
	add.s64 	%rd513, %rd515, 1048;
	// begin inline asm
	ld.cg.u64 %rd512, [%rd513];
	// end inline asm
	cvt.u32.u64 	%r2596, %rd506;
	mov.b64 	%fd1192, %rd508;
	mov.b64 	%fd1191, %rd510;
	mov.b64 	%fd1190, %rd512;
	bra.uni 	$L__BB2_51;
$L__BB2_50:
	mul.wide.s32 	%rd504, %r2605, 32;
	add.s64 	%rd505, %rd97, %rd504;
	add.s64 	%rd497, %rd505, 1024;
	// begin inline asm
	ld.cg.u64 %rd496, [%rd497];
	// end inline asm
	add.s64 	%rd499, %rd505, 1032;
	// begin inline asm
	ld.cg.u64 %rd498, [%rd499];
	// end inline asm
	add.s64 	%rd501, %rd505, 1040;
	// begin inline asm
	ld.cg.u64 %rd500, [%rd501];
	// end inline asm
	add.s64 	%rd503, %rd505, 1048;
	// begin inline asm
	ld.cg.u64 %rd502, [%rd503];
	// end inline asm
	cvt.u32.u64 	%r2596, %rd496;
	mov.b64 	%fd1192, %rd498;
	mov.b64 	%fd1191, %rd500;
	mov.b64 	%fd1190, %rd502;
$L__BB2_51:
	setp.eq.s32 	%p206, %r2603, 101;
	mov.b32 	%r1849, -1;
	vote.sync.ballot.b32 	%r1850, %p206, %r1849;
	// begin inline asm
	mov.u32 %r1809, %lanemask_ge;
	// end inline asm
	and.b32  	%r1851, %r1850, %r1809;
	or.b32  	%r1852, %r1851, -2147483648;
	add.s32 	%r1853, %r1852, -1;
	not.b32 	%r1854, %r1852;
	and.b32  	%r1855, %r1854, %r1853;
	popc.b32 	%r69, %r1855;
	mov.b32 	%r1847, 1;
	// begin inline asm
	shfl.sync.down.b32 %r1810, %r2596, %r1847, %r69, %r1849;
	// end inline asm
	// begin inline asm
	shfl.sync.down.b32 %r1815, %r1816, %r1847, %r69, %r1849;
	// end inline asm
	mov.b64 	%rd516, %fd1192;
	mov.b64 	{%r1821, %r1826}, %rd516;
	// begin inline asm
	shfl.sync.down.b32 %r1820, %r1821, %r1847, %r69, %r1849;
	// end inline asm
	// begin inline asm
	shfl.sync.down.b32 %r1825, %r1826, %r1847, %r69, %r1849;
	// end inline asm
	mov.b64 	%rd517, %fd1191;
	mov.b64 	{%r1831, %r1836}, %rd517;
	// begin inline asm
	shfl.sync.down.b32 %r1830, %r1831, %r1847, %r69, %r1849;
	// end inline asm
	// begin inline asm
	shfl.sync.down.b32 %r1835, %r1836, %r1847, %r69, %r1849;
	// end inline asm
	mov.b64 	%rd518, %fd1190;
	mov.b64 	{%r1841, %r1846}, %rd518;
	// begin inline asm
	shfl.sync.down.b32 %r1840, %r1841, %r1847, %r69, %r1849;
	// end inline asm
	// begin inline asm
	shfl.sync.down.b32 %r1845, %r1846, %r1847, %r69, %r1849;
	// end inline asm
	setp.ge.s32 	%p208, %r1515, %r69;
	@%p208 bra 	$L__BB2_53;
	mov.b64 	%rd519, {%r1840, %r1845};
	mov.b64 	%fd910, %rd519;
	mov.b64 	%rd520, {%r1830, %r1835};
	mov.b64 	%fd911, %rd520;
	mov.b64 	%rd521, {%r1820, %r1825};
	mov.b64 	%fd912, %rd521;
	add.s32 	%r77, %r1810, %r2596;
	setp.eq.s32 	%p209, %r2596, 0;
	add.f64 	%fd913, %fd1192, %fd912;
	add.f64 	%fd914, %fd1191, %fd911;
	add.f64 	%fd915, %fd1190, %fd910;
	selp.f64 	%fd1190, %fd915, %fd1190, %p209;
	selp.f64 	%fd1191, %fd914, %fd1191, %p209;
	selp.f64 	%fd1192, %fd913, %fd1192, %p209;
	mov.u32 	%r2596, %r77;
$L__BB2_53:
	mov.b32 	%r1893, 2;
	mov.b32 	%r1895, -1;
	// begin inline asm
	shfl.sync.down.b32 %r1856, %r2596, %r1893, %r69, %r1895;
	// end inline asm
	// begin inline asm
	shfl.sync.down.b32 %r1861, %r1862, %r1893, %r69, %r1895;
	// end inline asm
	mov.b64 	%rd522, %fd1192;
	mov.b64 	{%r1867, %r1872}, %rd522;
	// begin inline asm
	shfl.sync.down.b32 %r1866, %r1867, %r1893, %r69, %r1895;
	// end inline asm
	// begin inline asm
	shfl.sync.down.b32 %r1871, %r1872, %r1893, %r69, %r1895;
	// end inline asm
	mov.b64 	%rd523, %fd1191;
	mov.b64 	{%r1877, %r1882}, %rd523;
	// begin inline asm
	shfl.sync.down.b32 %r1876, %r1877, %r1893, %r69, %r1895;
	// end inline asm
	// begin inline asm
	shfl.sync.down.b32 %r1881, %r1882, %r1893, %r69, %r1895;
	// end inline asm
	mov.b64 	%rd524, %fd1190;
	mov.b64 	{%r1887, %r1892}, %rd524;
	// begin inline asm
	shfl.sync.down.b32 %r1886, %r1887, %r1893, %r69, %r1895;
	// end inline asm
	// begin inline asm
	shfl.sync.down.b32 %r1891, %r1892, %r1893, %r69, %r1895;
	// end inline asm
	add.s32 	%r86, %r1515, 2;
	setp.gt.s32 	%p210, %r86, %r69;
	@%p210 bra 	$L__BB2_55;
	mov.b64 	%rd525, {%r1886, %r1891};
	mov.b64 	%fd916, %rd525;
	mov.b64 	%rd526, {%r1876, %r1881};
	mov.b64 	%fd917, %rd526;
	mov.b64 	%rd527, {%r1866, %r1871};
	mov.b64 	%fd918, %rd527;
	add.s32 	%r87, %r1856, %r2596;
	setp.eq.s32 	%p211, %r2596, 0;
	add.f64 	%fd919, %fd1192, %fd918;
	add.f64 	%fd920, %fd1191, %fd917;
	add.f64 	%fd921, %fd1190, %fd916;
	selp.f64 	%fd1192, %fd919, %fd1192, %p211;
	selp.f64 	%fd1191, %fd920, %fd1191, %p211;
	selp.f64 	%fd1190, %fd921, %fd1190, %p211;
	mov.u32 	%r2596, %r87;
$L__BB2_55:
	mov.b32 	%r1933, 4;
	mov.b32 	%r1935, -1;
	// begin inline asm
	shfl.sync.down.b32 %r1896, %r2596, %r1933, %r69, %r1935;
	// end inline asm
	// begin inline asm
	shfl.sync.down.b32 %r1901, %r1902, %r1933, %r69, %r1935;
	// end inline asm
	mov.b64 	%rd528, %fd1192;
	mov.b64 	{%r1907, %r1912}, %rd528;
	// begin inline asm
	shfl.sync.down.b32 %r1906, %r1907, %r1933, %r69, %r1935;
	// end inline asm
	// begin inline asm
	shfl.sync.down.b32 %r1911, %r1912, %r1933, %r69, %r1935;
	// end inline asm
	mov.b64 	%rd529, %fd1191;
	mov.b64 	{%r1917, %r1922}, %rd529;
	// begin inline asm
	shfl.sync.down.b32 %r1916, %r1917, %r1933, %r69, %r1935;
	// end inline asm
	// begin inline asm
	shfl.sync.down.b32 %r1921, %r1922, %r1933, %r69, %r1935;
	// end inline asm
	mov.b64 	%rd530, %fd1190;
	mov.b64 	{%r1927, %r1932}, %rd530;
	// begin inline asm
	shfl.sync.down.b32 %r1926, %r1927, %r1933, %r69, %r1935;
	// end inline asm
	// begin inline asm
	shfl.sync.down.b32 %r1931, %r1932, %r1933, %r69, %r1935;
	// end inline asm
	add.s32 	%r96, %r1515, 4;
	setp.gt.s32 	%p212, %r96, %r69;
	@%p212 bra 	$L__BB2_57;
	mov.b64 	%rd531, {%r1926, %r1931};
	mov.b64 	%fd922, %rd531;
	mov.b64 	%rd532, {%r1916, %r1921};
	mov.b64 	%fd923, %rd532;
	mov.b64 	%rd533, {%r1906, %r1911};
	mov.b64 	%fd924, %rd533;
	add.s32 	%r97, %r1896, %r2596;
	setp.eq.s32 	%p213, %r2596, 0;
	add.f64 	%fd925, %fd1192, %fd924;
	add.f64 	%fd926, %fd1191, %fd923;
	add.f64 	%fd927, %fd1190, %fd922;
	selp.f64 	%fd1192, %fd925, %fd1192, %p213;
	selp.f64 	%fd1191, %fd926, %fd1191, %p213;
	selp.f64 	%fd1190, %fd927, %fd1190, %p213;
	mov.u32 	%r2596, %r97;
$L__BB2_57:
	mov.b32 	%r1973, 8;
	mov.b32 	%r1975, -1;
	// begin inline asm
	shfl.sync.down.b32 %r1936, %r2596, %r1973, %r69, %r1975;
	// end inline asm
	// begin inline asm
	shfl.sync.down.b32 %r1941, %r1942, %r1973, %r69, %r1975;
	// end inline asm
	mov.b64 	%rd534, %fd1192;
	mov.b64 	{%r1947, %r1952}, %rd534;
	// begin inline asm
	shfl.sync.down.b32 %r1946, %r1947, %r1973, %r69, %r1975;
	// end inline asm
	// begin inline asm
	shfl.sync.down.b32 %r1951, %r1952, %r1973, %r69, %r1975;
	// end inline asm
	mov.b64 	%rd535, %fd1191;
	mov.b64 	{%r1957, %r1962}, %rd535;
	// begin inline asm
	shfl.sync.down.b32 %r1956, %r1957, %r1973, %r69, %r1975;
	// end inline asm
	// begin inline asm
	shfl.sync.down.b32 %r1961, %r1962, %r1973, %r69, %r1975;
	// end inline asm
	mov.b64 	%rd536, %fd1190;
	mov.b64 	{%r1967, %r1972}, %rd536;
	// begin inline asm
	shfl.sync.down.b32 %r1966, %r1967, %r1973, %r69, %r1975;
	// end inline asm
	// begin inline asm
	shfl.sync.down.b32 %r1971, %r1972, %r1973, %r69, %r1975;
	// end inline asm
	add.s32 	%r106, %r1515, 8;
	setp.gt.s32 	%p214, %r106, %r69;
	@%p214 bra 	$L__BB2_59;
	mov.b64 	%rd537, {%r1966, %r1971};
	mov.b64 	%fd928, %rd537;
	mov.b64 	%rd538, {%r1956, %r1961};
	mov.b64 	%fd929, %rd538;
	mov.b64 	%rd539, {%r1946, %r1951};
	mov.b64 	%fd930, %rd539;
	add.s32 	%r107, %r1936, %r2596;
	setp.eq.s32 	%p215, %r2596, 0;
	add.f64 	%fd931, %fd1192, %fd930;
	add.f64 	%fd932, %fd1191, %fd929;
	add.f64 	%fd933, %fd1190, %fd928;
	selp.f64 	%fd1192, %fd931, %fd1192, %p215;
	selp.f64 	%fd1191, %fd932, %fd1191, %p215;
	selp.f64 	%fd1190, %fd933, %fd1190, %p215;
	mov.u32 	%r2596, %r107;
$L__BB2_59:
	mov.b32 	%r2013, 16;
	mov.b32 	%r2015, -1;
	// begin inline asm
	shfl.sync.down.b32 %r1976, %r2596, %r2013, %r69, %r2015;
	// end inline asm
	// begin inline asm
	shfl.sync.down.b32 %r1981, %r1982, %r2013, %r69, %r2015;
	// end inline asm
	mov.b64 	%rd540, %fd1192;
	mov.b64 	{%r1987, %r1992}, %rd540;
	// begin inline asm
	shfl.sync.down.b32 %r1986, %r1987, %r2013, %r69, %r2015;
	// end inline asm
	// begin inline asm
	shfl.sync.down.b32 %r1991, %r1992, %r2013, %r69, %r2015;
	// end inline asm
	mov.b64 	%rd541, %fd1191;
	mov.b64 	{%r1997, %r2002}, %rd541;
	// begin inline asm
	shfl.sync.down.b32 %r1996, %r1997, %r2013, %r69, %r2015;
	// end inline asm
	// begin inline asm
	shfl.sync.down.b32 %r2001, %r2002, %r2013, %r69, %r2015;
	// end inline asm
	mov.b64 	%rd542, %fd1190;
	mov.b64 	{%r2007, %r2012}, %rd542;
	// begin inline asm
	shfl.sync.down.b32 %r2006, %r2007, %r2013, %r69, %r2015;
	// end inline asm
	// begin inline asm
	shfl.sync.down.b32 %r2011, %r2012, %r2013, %r69, %r2015;
	// end inline asm
	add.s32 	%r116, %r1515, 16;
	setp.gt.s32 	%p216, %r116, %r69;
	@%p216 bra 	$L__BB2_61;
	mov.b64 	%rd543, {%r2006, %r2011};
	mov.b64 	%fd934, %rd543;
	mov.b64 	%rd544, {%r1996, %r2001};
	mov.b64 	%fd935, %rd544;
	mov.b64 	%rd545, {%r1986, %r1991};
	mov.b64 	%fd936, %rd545;
	add.s32 	%r117, %r1976, %r2596;
	setp.eq.s32 	%p217, %r2596, 0;
	add.f64 	%fd937, %fd1192, %fd936;
	add.f64 	%fd938, %fd1191, %fd935;
	add.f64 	%fd939, %fd1190, %fd934;
	selp.f64 	%fd1192, %fd937, %fd1192, %p217;
	selp.f64 	%fd1191, %fd938, %fd1191, %p217;
	selp.f64 	%fd1190, %fd939, %fd1190, %p217;
	mov.u32 	%r2596, %r117;
$L__BB2_61:
	add.s64 	%rd22, %rd97, 1024;
	add.s64 	%rd23, %rd95, 128;
$L__BB2_62:
	setp.ne.s32 	%p218, %r2603, 101;
	mov.b32 	%r2017, -1;
	vote.sync.all.pred 	%p219, %p218, %r2017;
	not.pred 	%p220, %p219;
	@%p220 bra 	$L__BB2_80;
	mul.wide.s32 	%rd579, %r2605, 4;
	add.s64 	%rd580, %rd23, %rd579;
	add.s64 	%rd24, %rd580, -128;
$L__BB2_64:
	// begin inline asm
	ld.relaxed.gpu.u32 %r2603, [%rd24];
	// end inline asm
	membar.gl;
	setp.eq.s32 	%p240, %r2603, 99;
	mov.b32 	%r2054, -1;
	vote.sync.any.pred 	%p241, %p240, %r2054;
	@%p241 bra 	$L__BB2_64;
	mov.f64 	%fd1211, 0d0000000000000000;
	setp.eq.s32 	%p242, %r2603, 101;
	@%p242 bra 	$L__BB2_68;
	setp.ne.s32 	%p243, %r2603, 100;
	mov.f64 	%fd1212, %fd1211;
	mov.f64 	%fd1213, %fd1211;
	@%p243 bra 	$L__BB2_69;
	mul.wide.s32 	%rd600, %r2605, 32;
	add.s64 	%rd593, %rd96, %rd600;
	// begin inline asm
	ld.cg.u64 %rd592, [%rd593];
	// end inline asm
	add.s64 	%rd595, %rd593, 8;
	// begin inline asm
	ld.cg.u64 %rd594, [%rd595];
	// end inline asm
	add.s64 	%rd597, %rd593, 16;
	// begin inline asm
	ld.cg.u64 %rd596, [%rd597];
	// end inline asm
	add.s64 	%rd599, %rd593, 24;
	// begin inline asm
	ld.cg.u64 %rd598, [%rd599];
	// end inline asm
	cvt.u32.u64 	%r2606, %rd592;
	mov.b64 	%fd1211, %rd594;
	mov.b64 	%fd1212, %rd596;
	mov.b64 	%fd1213, %rd598;
	bra.uni 	$L__BB2_69;
$L__BB2_68:
	mul.wide.s32 	%rd590, %r2605, 32;
	add.s64 	%rd591, %rd22, %rd590;
	add.s64 	%rd583, %rd591, -1024;
	// begin inline asm
	ld.cg.u64 %rd582, [%rd583];
	// end inline asm
	add.s64 	%rd585, %rd591, -1016;
	// begin inline asm
	ld.cg.u64 %rd584, [%rd585];
	// end inline asm
	add.s64 	%rd587, %rd591, -1008;
	// begin inline asm
	ld.cg.u64 %rd586, [%rd587];
	// end inline asm
	add.s64 	%rd589, %rd591, -1000;
	// begin inline asm
	ld.cg.u64 %rd588, [%rd589];
	// end inline asm
	cvt.u32.u64 	%r2606, %rd582;
	mov.b64 	%fd1211, %rd584;
	mov.b64 	%fd1212, %rd586;
	mov.b64 	%fd1213, %rd588;
$L__BB2_69:
	mov.b32 	%r2095, -1;
	vote.sync.ballot.b32 	%r2096, %p242, %r2095;
	and.b32  	%r2097, %r2096, %r1809;
	or.b32  	%r2098, %r2097, -2147483648;
	add.s32 	%r2099, %r2098, -1;
	not.b32 	%r2100, %r2098;
	and.b32  	%r2101, %r2100, %r2099;
	popc.b32 	%r127, %r2101;
	mov.b32 	%r2093, 1;
	// begin inline asm
	shfl.sync.down.b32 %r2056, %r2606, %r2093, %r127, %r2095;
	// end inline asm
	// begin inline asm
	shfl.sync.down.b32 %r2061, %r2062, %r2093, %r127, %r2095;
	// end inline asm
	mov.b64 	%rd601, %fd1211;
	mov.b64 	{%r2067, %r2072}, %rd601;
	// begin inline asm
	shfl.sync.down.b32 %r2066, %r2067, %r2093, %r127, %r2095;
	// end inline asm
	// begin inline asm
	shfl.sync.down.b32 %r2071, %r2072, %r2093, %r127, %r2095;
	// end inline asm
	mov.b64 	%rd602, %fd1212;
	mov.b64 	{%r2077, %r2082}, %rd602;
	// begin inline asm
	shfl.sync.down.b32 %r2076, %r2077, %r2093, %r127, %r2095;
	// end inline asm
	// begin inline asm
	shfl.sync.down.b32 %r2081, %r2082, %r2093, %r127, %r2095;
	// end inline asm
	mov.b64 	%rd603, %fd1213;
	mov.b64 	{%r2087, %r2092}, %rd603;
	// begin inline asm
	shfl.sync.down.b32 %r2086, %r2087, %r2093, %r127, %r2095;
	// end inline asm
	// begin inline asm
	shfl.sync.down.b32 %r2091, %r2092, %r2093, %r127, %r2095;
	// end inline asm
	setp.ge.s32 	%p246, %r1515, %r127;
	mov.u32 	%r2608, %r2606;
	@%p246 bra 	$L__BB2_71;
	mov.b64 	%rd604, {%r2086, %r2091};
	mov.b64 	%fd974, %rd604;
	mov.b64 	%rd605, {%r2076, %r2081};
	mov.b64 	%fd975, %rd605;
	mov.b64 	%rd606, {%r2066, %r2071};
	mov.b64 	%fd976, %rd606;
	add.s32 	%r2608, %r2056, %r2606;
	setp.eq.s32 	%p247, %r2606, 0;
	add.f64 	%fd977, %fd1211, %fd976;
	add.f64 	%fd978, %fd1212, %fd975;
	add.f64 	%fd979, %fd1213, %fd974;
	selp.f64 	%fd1211, %fd977, %fd1211, %p247;
	selp.f64 	%fd1212, %fd978, %fd1212, %p247;
	selp.f64 	%fd1213, %fd979, %fd1213, %p247;
$L__BB2_71:
	mov.b32 	%r2139, 2;
	mov.b32 	%r2141, -1;
	// begin inline asm
	shfl.sync.down.b32 %r2102, %r2608, %r2139, %r127, %r2141;
	// end inline asm
	// begin inline asm
	shfl.sync.down.b32 %r2107, %r2108, %r2139, %r127, %r2141;
	// end inline asm
	mov.b64 	%rd607, %fd1211;
	mov.b64 	{%r2113, %r2118}, %rd607;
	// begin inline asm
	shfl.sync.down.b32 %r2112, %r2113, %r2139, %r127, %r2141;
	// end inline asm
	// begin inline asm
	shfl.sync.down.b32 %r2117, %r2118, %r2139, %r127, %r2141;
	// end inline asm
	mov.b64 	%rd608, %fd1212;
	mov.b64 	{%r2123, %r2128}, %rd608;
	// begin inline asm
	shfl.sync.down.b32 %r2122, %r2123, %r2139, %r127, %r2141;
	// end inline asm
	// begin inline asm
	shfl.sync.down.b32 %r2127, %r2128, %r2139, %r127, %r2141;
	// end inline asm
	mov.b64 	%rd609, %fd1213;
	mov.b64 	{%r2133, %r2138}, %rd609;
	// begin inline asm
	shfl.sync.down.b32 %r2132, %r2133, %r2139, %r127, %r2141;
	// end inline asm
	// begin inline asm
	shfl.sync.down.b32 %r2137, %r2138, %r2139, %r127, %r2141;
	// end inline asm
	setp.gt.s32 	%p248, %r86, %r127;
	@%p248 bra 	$L__BB2_73;
	mov.b64 	%rd610, {%r2132, %r2137};
	mov.b64 	%fd980, %rd610;
	mov.b64 	%rd611, {%r2122, %r2127};
	mov.b64 	%fd981, %rd611;
	mov.b64 	%rd612, {%r2112, %r2117};
	mov.b64 	%fd982, %rd612;
	add.s32 	%r144, %r2102, %r2608;
	setp.eq.s32 	%p249, %r2608, 0;
	add.f64 	%fd983, %fd1211, %fd982;
	add.f64 	%fd984, %fd1212, %fd981;
	add.f64 	%fd985, %fd1213, %fd980;
	selp.f64 	%fd1211, %fd983, %fd1211, %p249;
	selp.f64 	%fd1212, %fd984, %fd1212, %p249;
	selp.f64 	%fd1213, %fd985, %fd1213, %p249;
	mov.u32 	%r2608, %r144;
$L__BB2_73:
	mov.b32 	%r2179, 4;
	mov.b32 	%r2181, -1;
	// begin inline asm
	shfl.sync.down.b32 %r2142, %r2608, %r2179, %r127, %r2181;
	// end inline asm
	// begin inline asm
	shfl.sync.down.b32 %r2147, %r2148, %r2179, %r127, %r2181;
	// end inline asm
	mov.b64 	%rd613, %fd1211;
	mov.b64 	{%r2153, %r2158}, %rd613;
	// begin inline asm
	shfl.sync.down.b32 %r2152, %r2153, %r2179, %r127, %r2181;
	// end inline asm
	// begin inline asm
	shfl.sync.down.b32 %r2157, %r2158, %r2179, %r127, %r2181;
	// end inline asm
	mov.b64 	%rd614, %fd1212;
	mov.b64 	{%r2163, %r2168}, %rd614;
	// begin inline asm
	shfl.sync.down.b32 %r2162, %r2163, %r2179, %r127, %r2181;
	// end inline asm
	// begin inline asm
	shfl.sync.down.b32 %r2167, %r2168, %r2179, %r127, %r2181;
	// end inline asm
	mov.b64 	%rd615, %fd1213;
	mov.b64 	{%r2173, %r2178}, %rd615;
	// begin inline asm
	shfl.sync.down.b32 %r2172, %r2173, %r2179, %r127, %r2181;
	// end inline asm
	// begin inline asm
	shfl.sync.down.b32 %r2177, %r2178, %r2179, %r127, %r2181;
	// end inline asm
	setp.gt.s32 	%p250, %r96, %r127;
	@%p250 bra 	$L__BB2_75;
	mov.b64 	%rd616, {%r2172, %r2177};
	mov.b64 	%fd986, %rd616;
	mov.b64 	%rd617, {%r2162, %r2167};
	mov.b64 	%fd987, %rd617;
	mov.b64 	%rd618, {%r2152, %r2157};
	mov.b64 	%fd988, %rd618;
	add.s32 	%r153, %r2142, %r2608;
	setp.eq.s32 	%p251, %r2608, 0;
	add.f64 	%fd989, %fd1211, %fd988;
	add.f64 	%fd990, %fd1212, %fd987;
	add.f64 	%fd991, %fd1213, %fd986;
	selp.f64 	%fd1211, %fd989, %fd1211, %p251;
	selp.f64 	%fd1212, %fd990, %fd1212, %p251;
	selp.f64 	%fd1213, %fd991, %fd1213, %p251;
	mov.u32 	%r2608, %r153;
$L__BB2_75:
	mov.b32 	%r2219, 8;
	mov.b32 	%r2221, -1;
	// begin inline asm
	shfl.sync.down.b32 %r2182, %r2608, %r2219, %r127, %r2221;
	// end inline asm
	// begin inline asm
	shfl.sync.down.b32 %r2187, %r2188, %r2219, %r127, %r2221;
	// end inline asm
	mov.b64 	%rd619, %fd1211;
	mov.b64 	{%r2193, %r2198}, %rd619;
	// begin inline asm
	shfl.sync.down.b32 %r2192, %r2193, %r2219, %r127, %r2221;
	// end inline asm
	// begin inline asm
	shfl.sync.down.b32 %r2197, %r2198, %r2219, %r127, %r2221;
	// end inline asm
	mov.b64 	%rd620, %fd1212;
	mov.b64 	{%r2203, %r2208}, %rd620;
	// begin inline asm
	shfl.sync.down.b32 %r2202, %r2203, %r2219, %r127, %r2221;
	// end inline asm
	// begin inline asm
	shfl.sync.down.b32 %r2207, %r2208, %r2219, %r127, %r2221;
	// end inline asm
	mov.b64 	%rd621, %fd1213;
	mov.b64 	{%r2213, %r2218}, %rd621;
	// begin inline asm
	shfl.sync.down.b32 %r2212, %r2213, %r2219, %r127, %r2221;
	// end inline asm
	// begin inline asm
	shfl.sync.down.b32 %r2217, %r2218, %r2219, %r127, %r2221;
	// end inline asm
	setp.gt.s32 	%p252, %r106, %r127;
	@%p252 bra 	$L__BB2_77;
	mov.b64 	%rd622, {%r2212, %r2217};
	mov.b64 	%fd992, %rd622;
	mov.b64 	%rd623, {%r2202, %r2207};
	mov.b64 	%fd993, %rd623;
	mov.b64 	%rd624, {%r2192, %r2197};
	mov.b64 	%fd994, %rd624;
	add.s32 	%r162, %r2182, %r2608;
	setp.eq.s32 	%p253, %r2608, 0;
	add.f64 	%fd995, %fd1211, %fd994;
	add.f64 	%fd996, %fd1212, %fd993;
	add.f64 	%fd997, %fd1213, %fd992;
	selp.f64 	%fd1211, %fd995, %fd1211, %p253;
	selp.f64 	%fd1212, %fd996, %fd1212, %p253;
	selp.f64 	%fd1213, %fd997, %fd1213, %p253;
	mov.u32 	%r2608, %r162;
$L__BB2_77:
	mov.b32 	%r2259, 16;
	mov.b32 	%r2261, -1;
	// begin inline asm
	shfl.sync.down.b32 %r2222, %r2608, %r2259, %r127, %r2261;
	// end inline asm
	// begin inline asm
	shfl.sync.down.b32 %r2227, %r2228, %r2259, %r127, %r2261;
	// end inline asm
	mov.b64 	%rd625, %fd1211;
	mov.b64 	{%r2233, %r2238}, %rd625;
	// begin inline asm
	shfl.sync.down.b32 %r2232, %r2233, %r2259, %r127, %r2261;
	// end inline asm
	// begin inline asm
	shfl.sync.down.b32 %r2237, %r2238, %r2259, %r127, %r2261;
	// end inline asm
	mov.b64 	%rd626, %fd1212;
	mov.b64 	{%r2243, %r2248}, %rd626;
	// begin inline asm
	shfl.sync.down.b32 %r2242, %r2243, %r2259, %r127, %r2261;
	// end inline asm
	// begin inline asm
	shfl.sync.down.b32 %r2247, %r2248, %r2259, %r127, %r2261;
	// end inline asm
	mov.b64 	%rd627, %fd1213;
	mov.b64 	{%r2253, %r2258}, %rd627;
	// begin inline asm
	shfl.sync.down.b32 %r2252, %r2253, %r2259, %r127, %r2261;
	// end inline asm
	// begin inline asm
	shfl.sync.down.b32 %r2257, %r2258, %r2259, %r127, %r2261;
	// end inline asm
	setp.gt.s32 	%p254, %r116, %r127;
	@%p254 bra 	$L__BB2_79;
	mov.b64 	%rd628, {%r2252, %r2257};
	mov.b64 	%fd998, %rd628;
	mov.b64 	%rd629, {%r2242, %r2247};
	mov.b64 	%fd999, %rd629;
	mov.b64 	%rd630, {%r2232, %r2237};
	mov.b64 	%fd1000, %rd630;
	add.s32 	%r171, %r2222, %r2608;
	setp.eq.s32 	%p255, %r2608, 0;
	add.f64 	%fd1001, %fd1211, %fd1000;
	add.f64 	%fd1002, %fd1212, %fd999;
	add.f64 	%fd1003, %fd1213, %fd998;
	selp.f64 	%fd1211, %fd1001, %fd1211, %p255;
	selp.f64 	%fd1212, %fd1002, %fd1212, %p255;
	selp.f64 	%fd1213, %fd1003, %fd1213, %p255;
	mov.u32 	%r2608, %r171;
$L__BB2_79:
	add.s32 	%r173, %r2608, %r2596;
	setp.eq.s32 	%p256, %r2596, 0;
	add.f64 	%fd1004, %fd1192, %fd1211;
	add.f64 	%fd1005, %fd1191, %fd1212;
	add.f64 	%fd1006, %fd1190, %fd1213;
	selp.f64 	%fd1192, %fd1004, %fd1192, %p256;
	selp.f64 	%fd1191, %fd1005, %fd1191, %p256;
	selp.f64 	%fd1190, %fd1006, %fd1190, %p256;
	add.s32 	%r2605, %r2605, -32;
	mov.u32 	%r2596, %r173;
	bra.uni 	$L__BB2_62;
$L__BB2_80:
	setp.ne.s32 	%p221, %r2620, 0;
	@%p221 bra 	$L__BB2_82;
	add.s32 	%r2020, %r2596, %r61;
	setp.eq.s32 	%p222, %r61, 0;
	add.f64 	%fd940, %fd57, %fd1192;
	add.f64 	%fd941, %fd56, %fd1191;
	add.f64 	%fd942, %fd55, %fd1190;
	selp.f64 	%fd943, %fd940, %fd57, %p222;
	selp.f64 	%fd944, %fd941, %fd56, %p222;
	selp.f64 	%fd945, %fd942, %fd55, %p222;
	mul.wide.u32 	%rd555, %r1, 32;
	add.s64 	%rd556, %rd97, %rd555;
	add.s64 	%rd546, %rd556, 1024;
	mov.b64 	%rd549, %fd943;
	mov.b64 	%rd551, %fd944;
	mov.b64 	%rd553, %fd945;
	mov.b64 	%rd547, {%r2020, %r2021};
	// begin inline asm
	st.cg.u64 [%rd546], %rd547;
	// end inline asm
	add.s64 	%rd548, %rd556, 1032;
	// begin inline asm
	st.cg.u64 [%rd548], %rd549;
	// end inline asm
	add.s64 	%rd550, %rd556, 1040;
	// begin inline asm
	st.cg.u64 [%rd550], %rd551;
	// end inline asm
	add.s64 	%rd552, %rd556, 1048;
	// begin inline asm
	st.cg.u64 [%rd552], %rd553;
	// end inline asm
	mul.wide.u32 	%rd557, %r1, 4;
	add.s64 	%rd558, %rd95, %rd557;
	add.s64 	%rd554, %rd558, 128;
	mov.b32 	%r2019, 101;
	// begin inline asm
	st.release.gpu.u32 [%rd554], %r2019;
	// end inline asm
	st.shared.u32 	[_ZN6thrust24THRUST_300001_SM_1000_NS8cuda_cub4core6detail5shmemE+328], %r2596;
	st.shared.v2.f64 	[_ZN6thrust24THRUST_300001_SM_1000_NS8cuda_cub4core6detail5shmemE+336], {%fd1192, %fd1191};
	st.shared.f64 	[_ZN6thrust24THRUST_300001_SM_1000_NS8cuda_cub4core6detail5shmemE+352], %fd1190;
	st.shared.u32 	[_ZN6thrust24THRUST_300001_SM_1000_NS8cuda_cub4core6detail5shmemE+360], %r2020;
	st.shared.v2.f64 	[_ZN6thrust24THRUST_300001_SM_1000_NS8cuda_cub4core6detail5shmemE+368], {%fd943, %fd944};
	st.shared.f64 	[_ZN6thrust24THRUST_300001_SM_1000_NS8cuda_cub4core6detail5shmemE+384], %fd945;
$L__BB2_82:
	setp.ne.s32 	%p223, %r1515, 0;
	@%p223 bra 	$L__BB2_84;
	st.shared.u32 	[_ZN6thrust24THRUST_300001_SM_1000_NS8cuda_cub4core6detail5shmemE+264], %r2596;
	st.shared.v2.f64 	[_ZN6thrust24THRUST_300001_SM_1000_NS8cuda_cub4core6detail5shmemE+272], {%fd1192, %fd1191};
	st.shared.f64 	[_ZN6thrust24THRUST_300001_SM_1000_NS8cuda_cub4core6detail5shmemE+288], %fd1190;
	mov.f64 	%fd1229, %fd1190;
	mov.f64 	%fd1230, %fd1191;
	mov.f64 	%fd1231, %fd1192;
	mov.u32 	%r2612, %r2596;
$L__BB2_84:
	setp.eq.s32 	%p224, %r2620, 0;
	bar.sync 	0;
	@%p224 bra 	$L__BB2_86;
	ld.shared.u32 	%r2022, [_ZN6thrust24THRUST_300001_SM_1000_NS8cuda_cub4core6detail5shmemE+264];
	ld.shared.v2.f64 	{%fd946, %fd947}, [_ZN6thrust24THRUST_300001_SM_1000_NS8cuda_cub4core6detail5shmemE+272];
	ld.shared.f64 	%fd948, [_ZN6thrust24THRUST_300001_SM_1000_NS8cuda_cub4core6detail5shmemE+288];
	add.s32 	%r176, %r2022, %r2612;
	setp.eq.s32 	%p225, %r2612, 0;
	add.f64 	%fd949, %fd1231, %fd946;
	add.f64 	%fd950, %fd1230, %fd947;
	add.f64 	%fd951, %fd1229, %fd948;
	selp.f64 	%fd1231, %fd949, %fd1231, %p225;
	selp.f64 	%fd1230, %fd950, %fd1230, %p225;
	selp.f64 	%fd1229, %fd951, %fd1229, %p225;
	mov.u32 	%r2612, %r176;
$L__BB2_86:
	setp.ne.s32 	%p226, %r48, %r49;
	setp.ne.s32 	%p227, %r2595, %r48;
	add.s32 	%r178, %r2612, %r56;
	add.f64 	%fd952, %fd1231, %fd37;
	add.f64 	%fd953, %fd1230, %fd38;
	add.f64 	%fd954, %fd1229, %fd39;
	selp.f64 	%fd154, %fd37, %fd952, %p227;
	selp.f64 	%fd155, %fd38, %fd953, %p227;
	selp.f64 	%fd156, %fd39, %fd954, %p227;
	add.s32 	%r179, %r57, %r2612;
	add.f64 	%fd955, %fd154, %fd40;
	add.f64 	%fd956, %fd155, %fd41;
	add.f64 	%fd957, %fd156, %fd42;
	selp.f64 	%fd157, %fd40, %fd955, %p226;
	selp.f64 	%fd158, %fd41, %fd956, %p226;
	selp.f64 	%fd159, %fd42, %fd957, %p226;
	ld.shared.u32 	%r180, [_ZN6thrust24THRUST_300001_SM_1000_NS8cuda_cub4core6detail5shmemE+392];
	ld.shared.u32 	%r181, [_ZN6thrust24THRUST_300001_SM_1000_NS8cuda_cub4core6detail5shmemE+328];
	setp.lt.s32 	%p228, %r180, 257;
	@%p228 bra 	$L__BB2_100;
	setp.eq.s32 	%p232, %r2595, %r48;
	bar.sync 	0;
	@%p232 bra 	$L__BB2_89;
	sub.s32 	%r2023, %r2612, %r181;
	shl.b32 	%r2024, %r2023, 5;
	mov.u32 	%r2025, _ZN6thrust24THRUST_300001_SM_1000_NS8cuda_cub4core6detail5shmemE;
	add.s32 	%r2026, %r2025, %r2024;
	st.shared.u32 	[%r2026], %r2595;
	st.shared.f64 	[%r2026+8], %fd1231;
	st.shared.v2.f64 	[%r2026+16], {%fd1230, %fd1229};
$L__BB2_89:
	setp.eq.s32 	%p233, %r48, %r49;
	@%p233 bra 	$L__BB2_91;
	sub.s32 	%r2027, %r178, %r181;
	shl.b32 	%r2028, %r2027, 5;
	mov.u32 	%r2029, _ZN6thrust24THRUST_300001_SM_1000_NS8cuda_cub4core6detail5shmemE;
	add.s32 	%r2030, %r2029, %r2028;
	st.shared.u32 	[%r2030], %r48;
	st.shared.f64 	[%r2030+8], %fd154;
	st.shared.v2.f64 	[%r2030+16], {%fd155, %fd156};
$L__BB2_91:
	setp.eq.s32 	%p234, %r49, %r50;
	@%p234 bra 	$L__BB2_93;
	sub.s32 	%r2031, %r179, %r181;
	shl.b32 	%r2032, %r2031, 5;
	mov.u32 	%r2033, _ZN6thrust24THRUST_300001_SM_1000_NS8cuda_cub4core6detail5shmemE;
	add.s32 	%r2034, %r2033, %r2032;
	st.shared.u32 	[%r2034], %r49;
	st.shared.f64 	[%r2034+8], %fd157;
	st.shared.v2.f64 	[%r2034+16], {%fd158, %fd159};
$L__BB2_93:
	bar.sync 	0;
	setp.ge.s32 	%p235, %r2620, %r180;
	@%p235 bra 	$L__BB2_242;
	not.b32 	%r2035, %r2620;
	add.s32 	%r182, %r180, %r2035;
	and.b32  	%r2036, %r182, 768;
	setp.eq.s32 	%p236, %r2036, 768;
	@%p236 bra 	$L__BB2_97;
	shr.u32 	%r2037, %r182, 8;
	add.s32 	%r2038, %r2037, 1;
	and.b32  	%r2039, %r2038, 3;
	shl.b32 	%r2040, %r2620, 5;
	mov.u32 	%r2041, _ZN6thrust24THRUST_300001_SM_1000_NS8cuda_cub4core6detail5shmemE;
	add.s32 	%r2042, %r2040, %r2041;
	add.s32 	%r2616, %r2042, 16;
	neg.s32 	%r2615, %r2039;
	add.s32 	%r2614, %r2620, %r181;
	add.s64 	%rd25, %rd8, 16;
	shl.b32 	%r2043, %r2038, 8;
	and.b32  	%r2044, %r2043, 768;
	add.s32 	%r2620, %r2620, %r2044;
$L__BB2_96:
	.pragma "nounroll";
	mul.wide.s32 	%rd571, %r2614, 4;
	add.s64 	%rd572, %rd7, %rd571;
	mul.wide.s32 	%rd573, %r2614, 24;
	add.s64 	%rd574, %rd25, %rd573;
	ld.shared.u32 	%r2045, [%r2616+-16];
	ld.shared.f64 	%fd958, [%r2616+-8];
	ld.shared.v2.f64 	{%fd959, %fd960}, [%r2616];
	st.global.u32 	[%rd572], %r2045;
	st.global.f64 	[%rd574+-16], %fd958;
	st.global.f64 	[%rd574+-8], %fd959;
	st.global.f64 	[%rd574], %fd960;
	add.s32 	%r2616, %r2616, 8192;
	add.s32 	%r2615, %r2615, 1;
	setp.ne.s32 	%p237, %r2615, 0;
	add.s32 	%r2614, %r2614, 256;
	@%p237 bra 	$L__BB2_96;
$L__BB2_97:
	setp.lt.u32 	%p238, %r182, 768;
	@%p238 bra 	$L__BB2_242;
	shl.b32 	%r2046, %r2620, 5;
	mov.u32 	%r2047, _ZN6thrust24THRUST_300001_SM_1000_NS8cuda_cub4core6detail5shmemE;
	add.s32 	%r2048, %r2046, %r2047;
	add.s32 	%r2619, %r2048, 24592;
	add.s64 	%rd26, %rd7, 2048;
	add.s32 	%r2618, %r2620, %r181;
	add.s64 	%rd27, %rd8, 12288;
$L__BB2_99:
	mul.wide.s32 	%rd575, %r2618, 4;
	add.s64 	%rd576, %rd26, %rd575;
	mul.wide.s32 	%rd577, %r2618, 24;
	add.s64 	%rd578, %rd27, %rd577;
	ld.shared.u32 	%r2049, [%r2619+-24592];
	ld.shared.f64 	%fd961, [%r2619+-24584];
	ld.shared.v2.f64 	{%fd962, %fd963}, [%r2619+-24576];
	st.global.u32 	[%rd576+-2048], %r2049;
	st.global.f64 	[%rd578+-12288], %fd961;
	st.global.f64 	[%rd578+-12280], %fd962;
	st.global.f64 	[%rd578+-12272], %fd963;
	ld.shared.u32 	%r2050, [%r2619+-16400];
	ld.shared.f64 	%fd964, [%r2619+-16392];
	ld.shared.v2.f64 	{%fd965, %fd966}, [%r2619+-16384];
	st.global.u32 	[%rd576+-1024], %r2050;
	st.global.f64 	[%rd578+-6144], %fd964;
	st.global.f64 	[%rd578+-6136], %fd965;
	st.global.f64 	[%rd578+-6128], %fd966;
	ld.shared.u32 	%r2051, [%r2619+-8208];
	ld.shared.f64 	%fd967, [%r2619+-8200];
	ld.shared.v2.f64 	{%fd968, %fd969}, [%r2619+-8192];
	st.global.u32 	[%rd576], %r2051;
	st.global.f64 	[%rd578], %fd967;
	st.global.f64 	[%rd578+8], %fd968;
	st.global.f64 	[%rd578+16], %fd969;
	ld.shared.u32 	%r2052, [%r2619+-16];
	ld.shared.f64 	%fd970, [%r2619+-8];
	ld.shared.v2.f64 	{%fd971, %fd972}, [%r2619];
	st.global.u32 	[%rd576+1024], %r2052;
	st.global.f64 	[%rd578+6144], %fd970;
	st.global.f64 	[%rd578+6152], %fd971;
	st.global.f64 	[%rd578+6160], %fd972;
	add.s32 	%r2620, %r2620, 1024;
	add.s32 	%r2619, %r2619, 32768;
	add.s32 	%r2618, %r2618, 1024;
	setp.lt.s32 	%p239, %r2620, %r180;
	@%p239 bra 	$L__BB2_99;
	bra.uni 	$L__BB2_242;
$L__BB2_100:
	setp.eq.s32 	%p229, %r2595, %r48;
	@%p229 bra 	$L__BB2_102;
	mul.wide.s32 	%rd559, %r2612, 4;
	add.s64 	%rd560, %rd7, %rd559;
	st.global.u32 	[%rd560], %r2595;
	mul.wide.s32 	%rd561, %r2612, 24;
	add.s64 	%rd562, %rd8, %rd561;
	st.global.f64 	[%rd562], %fd1231;
	st.global.f64 	[%rd562+8], %fd1230;
	st.global.f64 	[%rd562+16], %fd1229;
$L__BB2_102:
	setp.eq.s32 	%p230, %r48, %r49;
	@%p230 bra 	$L__BB2_104;
	mul.wide.s32 	%rd563, %r178, 4;
	add.s64 	%rd564, %rd7, %rd563;
	st.global.u32 	[%rd564], %r48;
	mul.wide.s32 	%rd565, %r178, 24;
	add.s64 	%rd566, %rd8, %rd565;
	st.global.f64 	[%rd566], %fd154;
	st.global.f64 	[%rd566+8], %fd155;
	st.global.f64 	[%rd566+16], %fd156;
$L__BB2_104:
	setp.eq.s32 	%p231, %r49, %r50;
	@%p231 bra 	$L__BB2_242;
	mul.wide.s32 	%rd567, %r179, 4;
	add.s64 	%rd568, %rd7, %rd567;
	st.global.u32 	[%rd568], %r49;
	mul.wide.s32 	%rd569, %r179, 24;
	add.s64 	%rd570, %rd8, %rd569;
	st.global.f64 	[%rd570], %fd157;
	st.global.f64 	[%rd570+8], %fd158;
	st.global.f64 	[%rd570+16], %fd159;
	bra.uni 	$L__BB2_242;
$L__BB2_106:
	setp.lt.s32 	%p7, %r3, 1;
	@%p7 bra 	$L__BB2_242;
	setp.ne.s32 	%p8, %r1, 0;
	@%p8 bra 	$L__BB2_152;
	mul.wide.u32 	%rd326, %r2, 4;
	add.s64 	%rd325, %rd5, %rd326;
	// begin inline asm
	ld.global.nc.u32 %r2623, [%rd325];
	// end inline asm
	mov.u32 	%r203, %tid.x;
	and.b32  	%r1189, %r203, 31;
	and.b32  	%r1190, %r203, 992;
	mul.lo.s32 	%r1191, %r1190, 3;
	or.b32  	%r204, %r1191, %r1189;
	setp.ge.u32 	%p108, %r204, %r3;
	mov.u32 	%r2621, %r2623;
	@%p108 bra 	$L__BB2_110;
	mul.wide.u32 	%rd328, %r204, 4;
	add.s64 	%rd327, %rd325, %rd328;
	// begin inline asm
	ld.global.nc.u32 %r2621, [%rd327];
	// end inline asm
$L__BB2_110:
	add.s32 	%r207, %r204, 32;
	setp.ge.u32 	%p109, %r207, %r3;
	shl.b32 	%r1193, %r204, 2;
	cvt.u64.u32 	%rd329, %r1193;
	add.s64 	%rd29, %rd325, %rd329;
	mov.u32 	%r2622, %r2623;
	@%p109 bra 	$L__BB2_112;
	add.s64 	%rd330, %rd29, 128;
	// begin inline asm
	ld.global.nc.u32 %r2622, [%rd330];
	// end inline asm
$L__BB2_112:
	add.s32 	%r210, %r204, 64;
	setp.ge.u32 	%p110, %r210, %r3;
	@%p110 bra 	$L__BB2_114;
	add.s64 	%rd331, %rd29, 256;
	// begin inline asm
	ld.global.nc.u32 %r2623, [%rd331];
	// end inline asm
$L__BB2_114:
	setp.ge.u32 	%p111, %r204, %r3;
	// begin inline asm
	mov.u32 %r1196, %laneid;
	// end inline asm
	shr.u32 	%r214, %r203, 5;
	mad.lo.s32 	%r215, %r214, 96, %r1196;
	shl.b32 	%r1197, %r215, 2;
	mov.u32 	%r1198, _ZN6thrust24THRUST_300001_SM_1000_NS8cuda_cub4core6detail5shmemE;
	add.s32 	%r216, %r1198, %r1197;
	st.shared.u32 	[%r216], %r2621;
	st.shared.u32 	[%r216+128], %r2622;
	st.shared.u32 	[%r216+256], %r2623;
	bar.warp.sync 	-1;
	shl.b32 	%r217, %r1196, 1;
	shl.b32 	%r1199, %r1196, 3;
	add.s32 	%r218, %r216, %r1199;
	ld.shared.u32 	%r219, [%r218];
	ld.shared.u32 	%r220, [%r218+4];
	ld.shared.u32 	%r221, [%r218+8];
	bar.sync 	0;
	mul.wide.u32 	%rd338, %r2, 24;
	add.s64 	%rd333, %rd6, %rd338;
	// begin inline asm
	ld.global.nc.u64 %rd728, [%rd333];
	// end inline asm
	add.s64 	%rd335, %rd333, 8;
	// begin inline asm
	ld.global.nc.u64 %rd729, [%rd335];
	// end inline asm
	add.s64 	%rd337, %rd333, 16;
	// begin inline asm
	ld.global.nc.u64 %rd730, [%rd337];
	// end inline asm
	mov.u64 	%rd722, %rd728;
	mov.u64 	%rd723, %rd729;
	mov.u64 	%rd724, %rd730;
	@%p111 bra 	$L__BB2_116;
	mul.wide.u32 	%rd345, %r204, 24;
	add.s64 	%rd340, %rd333, %rd345;
	// begin inline asm
	ld.global.nc.u64 %rd722, [%rd340];
	// end inline asm
	add.s64 	%rd342, %rd340, 8;
	// begin inline asm
	ld.global.nc.u64 %rd723, [%rd342];
	// end inline asm
	add.s64 	%rd344, %rd340, 16;
	// begin inline asm
	ld.global.nc.u64 %rd724, [%rd344];
	// end inline asm
$L__BB2_116:
	setp.ge.u32 	%p112, %r207, %r3;
	mul.lo.s32 	%r1200, %r204, 24;
	cvt.u64.u32 	%rd346, %r1200;
	add.s64 	%rd40, %rd333, %rd346;
	mov.u64 	%rd725, %rd728;
	mov.u64 	%rd726, %rd729;
	mov.u64 	%rd727, %rd730;
	@%p112 bra 	$L__BB2_118;
	add.s64 	%rd348, %rd40, 768;
	// begin inline asm
	ld.global.nc.u64 %rd725, [%rd348];
	// end inline asm
	add.s64 	%rd350, %rd40, 776;
	// begin inline asm
	ld.global.nc.u64 %rd726, [%rd350];
	// end inline asm
	add.s64 	%rd352, %rd40, 784;
	// begin inline asm
	ld.global.nc.u64 %rd727, [%rd352];
	// end inline asm
$L__BB2_118:
	setp.ge.u32 	%p113, %r210, %r3;
	@%p113 bra 	$L__BB2_120;
	add.s64 	%rd354, %rd40, 1536;
	// begin inline asm
	ld.global.nc.u64 %rd728, [%rd354];
	// end inline asm
	add.s64 	%rd356, %rd40, 1544;
	// begin inline asm
	ld.global.nc.u64 %rd729, [%rd356];
	// end inline asm
	add.s64 	%rd358, %rd40, 1552;
	// begin inline asm
	ld.global.nc.u64 %rd730, [%rd358];
	// end inline asm
$L__BB2_120:
	mad.lo.s32 	%r1203, %r215, 20, %r216;
	st.shared.u64 	[%r1203], %rd722;
	st.shared.u64 	[%r1203+8], %rd723;
	st.shared.u64 	[%r1203+16], %rd724;
	st.shared.u64 	[%r1203+768], %rd725;
	st.shared.u64 	[%r1203+776], %rd726;
	st.shared.u64 	[%r1203+784], %rd727;
	st.shared.u64 	[%r1203+1536], %rd728;
	st.shared.u64 	[%r1203+1544], %rd729;
	st.shared.u64 	[%r1203+1552], %rd730;
	bar.warp.sync 	-1;
	add.s32 	%r1204, %r215, %r217;
	mad.lo.s32 	%r1205, %r1204, 20, %r218;
	ld.shared.f64 	%fd1238, [%r1205];
	ld.shared.f64 	%fd1239, [%r1205+8];
	ld.shared.f64 	%fd1240, [%r1205+16];
	ld.shared.f64 	%fd163, [%r1205+24];
	ld.shared.f64 	%fd164, [%r1205+32];
	ld.shared.f64 	%fd165, [%r1205+40];
	ld.shared.f64 	%fd166, [%r1205+48];
	ld.shared.f64 	%fd167, [%r1205+56];
	ld.shared.f64 	%fd168, [%r1205+64];
	bar.sync 	0;
	shl.b32 	%r1206, %r203, 2;
	add.s32 	%r1208, %r1198, %r1206;
	add.s32 	%r222, %r1208, 1448;
	st.shared.u32 	[%r1208+1448], %r221;
	bar.sync 	0;
	setp.eq.s32 	%p114, %r203, 0;
	mov.b32 	%r2625, 1;
	@%p114 bra 	$L__BB2_122;
	ld.shared.u32 	%r2624, [%r222+-4];
	setp.ne.s32 	%p115, %r2624, %r219;
	selp.u32 	%r2625, 1, 0, %p115;
$L__BB2_122:
	setp.eq.s32 	%p116, %r203, 0;
	setp.ne.s32 	%p117, %r219, %r220;
	setp.ne.s32 	%p118, %r220, %r221;
	mul.lo.s32 	%r1449, %r203, 3;
	setp.eq.s32 	%p119, %r1449, %r3;
	selp.u32 	%r1450, 1, 0, %p119;
	selp.b32 	%r1451, %r1450, %r2625, %p119;
	selp.b32 	%r227, %r1450, %r1451, %p116;
	add.s32 	%r1452, %r1449, 1;
	setp.eq.s32 	%p120, %r1452, %r3;
	or.pred  	%p1, %p120, %p117;
	selp.u32 	%r228, 1, 0, %p1;
	add.s32 	%r1453, %r1449, 2;
	setp.eq.s32 	%p121, %r1453, %r3;
	or.pred  	%p2, %p121, %p118;
	selp.u32 	%r1454, 1, 0, %p2;
	add.s32 	%r1455, %r227, %r228;
	add.f64 	%fd576, %fd1238, %fd163;
	add.f64 	%fd577, %fd1239, %fd164;
	add.f64 	%fd578, %fd1240, %fd165;
	selp.f64 	%fd579, %fd163, %fd576, %p1;
	selp.f64 	%fd580, %fd164, %fd577, %p1;
	selp.f64 	%fd581, %fd165, %fd578, %p1;
	add.s32 	%r1210, %r1455, %r1454;
	add.f64 	%fd582, %fd579, %fd166;
	add.f64 	%fd583, %fd580, %fd167;
	add.f64 	%fd584, %fd581, %fd168;
	selp.f64 	%fd585, %fd166, %fd582, %p2;
	mov.b64 	%rd359, %fd585;
	mov.b64 	{%r1220, %r1225}, %rd359;
	selp.f64 	%fd586, %fd167, %fd583, %p2;
	mov.b64 	%rd360, %fd586;
	mov.b64 	{%r1230, %r1235}, %rd360;
	selp.f64 	%fd587, %fd168, %fd584, %p2;
	mov.b64 	%rd361, %fd587;
	mov.b64 	{%r1240, %r1245}, %rd361;
	mov.b32 	%r1446, 1;
	mov.b32 	%r1447, 0;
	mov.b32 	%r1448, -1;
	// begin inline asm
	shfl.sync.up.b32 %r1209, %r1210, %r1446, %r1447, %r1448;
	// end inline asm
	// begin inline asm
	shfl.sync.up.b32 %r1214, %r1215, %r1446, %r1447, %r1448;
	// end inline asm
	// begin inline asm
	shfl.sync.up.b32 %r1219, %r1220, %r1446, %r1447, %r1448;
	// end inline asm
	// begin inline asm
	shfl.sync.up.b32 %r1224, %r1225, %r1446, %r1447, %r1448;
	// end inline asm
	mov.b64 	%rd362, {%r1219, %r1224};
	mov.b64 	%fd588, %rd362;
	// begin inline asm
	shfl.sync.up.b32 %r1229, %r1230, %r1446, %r1447, %r1448;
	// end inline asm
	// begin inline asm
	shfl.sync.up.b32 %r1234, %r1235, %r1446, %r1447, %r1448;
	// end inline asm
	mov.b64 	%rd363, {%r1229, %r1234};
	mov.b64 	%fd589, %rd363;
	// begin inline asm
	shfl.sync.up.b32 %r1239, %r1240, %r1446, %r1447, %r1448;
	// end inline asm
	// begin inline asm
	shfl.sync.up.b32 %r1244, %r1245, %r1446, %r1447, %r1448;
	// end inline asm
	mov.b64 	%rd364, {%r1239, %r1244};
	mov.b64 	%fd590, %rd364;
	setp.eq.s32 	%p122, %r1210, 0;
	add.f64 	%fd591, %fd585, %fd588;
	add.f64 	%fd592, %fd586, %fd589;
	add.f64 	%fd593, %fd587, %fd590;
	selp.f64 	%fd594, %fd591, %fd585, %p122;
	selp.f64 	%fd595, %fd592, %fd586, %p122;
	selp.f64 	%fd596, %fd593, %fd587, %p122;
	setp.lt.s32 	%p123, %r1196, 1;
	selp.b32 	%r1456, 0, %r1209, %p123;
	add.s32 	%r1250, %r1456, %r1210;
	selp.f64 	%fd597, %fd585, %fd594, %p123;
	mov.b64 	%rd365, %fd597;
	mov.b64 	{%r1260, %r1265}, %rd365;
	selp.f64 	%fd598, %fd586, %fd595, %p123;
	mov.b64 	%rd366, %fd598;
	mov.b64 	{%r1270, %r1275}, %rd366;
	selp.f64 	%fd599, %fd587, %fd596, %p123;
	mov.b64 	%rd367, %fd599;
	mov.b64 	{%r1280, %r1285}, %rd367;
	mov.b32 	%r1286, 2;
	// begin inline asm
	shfl.sync.up.b32 %r1249, %r1250, %r1286, %r1447, %r1448;
	// end inline asm
	// begin inline asm
	shfl.sync.up.b32 %r1254, %r1255, %r1286, %r1447, %r1448;
	// end inline asm
	// begin inline asm
	shfl.sync.up.b32 %r1259, %r1260, %r1286, %r1447, %r1448;
	// end inline asm
	// begin inline asm
	shfl.sync.up.b32 %r1264, %r1265, %r1286, %r1447, %r1448;
	// end inline asm
	mov.b64 	%rd368, {%r1259, %r1264};
	mov.b64 	%fd600, %rd368;
	// begin inline asm
	shfl.sync.up.b32 %r1269, %r1270, %r1286, %r1447, %r1448;
	// end inline asm
	// begin inline asm
	shfl.sync.up.b32 %r1274, %r1275, %r1286, %r1447, %r1448;
	// end inline asm
	mov.b64 	%rd369, {%r1269, %r1274};
	mov.b64 	%fd601, %rd369;
	// begin inline asm
	shfl.sync.up.b32 %r1279, %r1280, %r1286, %r1447, %r1448;
	// end inline asm
	// begin inline asm
	shfl.sync.up.b32 %r1284, %r1285, %r1286, %r1447, %r1448;
	// end inline asm
	mov.b64 	%rd370, {%r1279, %r1284};
	mov.b64 	%fd602, %rd370;
	setp.eq.s32 	%p124, %r1250, 0;
	add.f64 	%fd603, %fd597, %fd600;
	add.f64 	%fd604, %fd598, %fd601;
	add.f64 	%fd605, %fd599, %fd602;
	selp.f64 	%fd606, %fd603, %fd597, %p124;
	selp.f64 	%fd607, %fd604, %fd598, %p124;
	selp.f64 	%fd608, %fd605, %fd599, %p124;
	setp.lt.s32 	%p125, %r1196, 2;
	selp.b32 	%r1457, 0, %r1249, %p125;
	add.s32 	%r1290, %r1457, %r1250;
	selp.f64 	%fd609, %fd597, %fd606, %p125;
	mov.b64 	%rd371, %fd609;
	mov.b64 	{%r1300, %r1305}, %rd371;
	selp.f64 	%fd610, %fd598, %fd607, %p125;
	mov.b64 	%rd372, %fd610;
	mov.b64 	{%r1310, %r1315}, %rd372;
	selp.f64 	%fd611, %fd599, %fd608, %p125;
	mov.b64 	%rd373, %fd611;
	mov.b64 	{%r1320, %r1325}, %rd373;
	mov.b32 	%r1326, 4;
	// begin inline asm
	shfl.sync.up.b32 %r1289, %r1290, %r1326, %r1447, %r1448;
	// end inline asm
	// begin inline asm
	shfl.sync.up.b32 %r1294, %r1295, %r1326, %r1447, %r1448;
	// end inline asm
	// begin inline asm
	shfl.sync.up.b32 %r1299, %r1300, %r1326, %r1447, %r1448;
	// end inline asm
	// begin inline asm
	shfl.sync.up.b32 %r1304, %r1305, %r1326, %r1447, %r1448;
	// end inline asm
	mov.b64 	%rd374, {%r1299, %r1304};
	mov.b64 	%fd612, %rd374;
	// begin inline asm
	shfl.sync.up.b32 %r1309, %r1310, %r1326, %r1447, %r1448;
	// end inline asm
	// begin inline asm
	shfl.sync.up.b32 %r1314, %r1315, %r1326, %r1447, %r1448;
	// end inline asm
	mov.b64 	%rd375, {%r1309, %r1314};
	mov.b64 	%fd613, %rd375;
	// begin inline asm
	shfl.sync.up.b32 %r1319, %r1320, %r1326, %r1447, %r1448;
	// end inline asm
	// begin inline asm
	shfl.sync.up.b32 %r1324, %r1325, %r1326, %r1447, %r1448;
	// end inline asm
	mov.b64 	%rd376, {%r1319, %r1324};
	mov.b64 	%fd614, %rd376;
	setp.eq.s32 	%p126, %r1290, 0;
	add.f64 	%fd615, %fd609, %fd612;
	add.f64 	%fd616, %fd610, %fd613;
	add.f64 	%fd617, %fd611, %fd614;
	selp.f64 	%fd618, %fd615, %fd609, %p126;
	selp.f64 	%fd619, %fd616, %fd610, %p126;
	selp.f64 	%fd620, %fd617, %fd611, %p126;
	setp.lt.s32 	%p127, %r1196, 4;
	selp.b32 	%r1458, 0, %r1289, %p127;
	add.s32 	%r1330, %r1458, %r1290;
	selp.f64 	%fd621, %fd609, %fd618, %p127;
	mov.b64 	%rd377, %fd621;
	mov.b64 	{%r1340, %r1345}, %rd377;
	selp.f64 	%fd622, %fd610, %fd619, %p127;
	mov.b64 	%rd378, %fd622;
	mov.b64 	{%r1350, %r1355}, %rd378;
	selp.f64 	%fd623, %fd611, %fd620, %p127;
	mov.b64 	%rd379, %fd623;
	mov.b64 	{%r1360, %r1365}, %rd379;
	mov.b32 	%r1366, 8;
	// begin inline asm
	shfl.sync.up.b32 %r1329, %r1330, %r1366, %r1447, %r1448;
	// end inline asm
	// begin inline asm
	shfl.sync.up.b32 %r1334, %r1335, %r1366, %r1447, %r1448;
	// end inline asm
	// begin inline asm
	shfl.sync.up.b32 %r1339, %r1340, %r1366, %r1447, %r1448;
	// end inline asm
	// begin inline asm
	shfl.sync.up.b32 %r1344, %r1345, %r1366, %r1447, %r1448;
	// end inline asm
	mov.b64 	%rd380, {%r1339, %r1344};
	mov.b64 	%fd624, %rd380;
	// begin inline asm
	shfl.sync.up.b32 %r1349, %r1350, %r1366, %r1447, %r1448;
	// end inline asm
	// begin inline asm
	shfl.sync.up.b32 %r1354, %r1355, %r1366, %r1447, %r1448;
	// end inline asm
	mov.b64 	%rd381, {%r1349, %r1354};
	mov.b64 	%fd625, %rd381;
	// begin inline asm
	shfl.sync.up.b32 %r1359, %r1360, %r1366, %r1447, %r1448;
	// end inline asm
	// begin inline asm
	shfl.sync.up.b32 %r1364, %r1365, %r1366, %r1447, %r1448;
	// end inline asm
	mov.b64 	%rd382, {%r1359, %r1364};
	mov.b64 	%fd626, %rd382;
	setp.eq.s32 	%p128, %r1330, 0;
	add.f64 	%fd627, %fd621, %fd624;
	add.f64 	%fd628, %fd622, %fd625;
	add.f64 	%fd629, %fd623, %fd626;
	selp.f64 	%fd630, %fd627, %fd621, %p128;
	selp.f64 	%fd631, %fd628, %fd622, %p128;
	selp.f64 	%fd632, %fd629, %fd623, %p128;
	setp.lt.s32 	%p129, %r1196, 8;
	selp.b32 	%r1459, 0, %r1329, %p129;
	add.s32 	%r1370, %r1459, %r1330;
	selp.f64 	%fd633, %fd621, %fd630, %p129;
	mov.b64 	%rd383, %fd633;
	mov.b64 	{%r1380, %r1385}, %rd383;
	selp.f64 	%fd634, %fd622, %fd631, %p129;
	mov.b64 	%rd384, %fd634;
	mov.b64 	{%r1390, %r1395}, %rd384;
	selp.f64 	%fd635, %fd623, %fd632, %p129;
	mov.b64 	%rd385, %fd635;
	mov.b64 	{%r1400, %r1405}, %rd385;
	mov.b32 	%r1406, 16;
	// begin inline asm
	shfl.sync.up.b32 %r1369, %r1370, %r1406, %r1447, %r1448;
	// end inline asm
	// begin inline asm
	shfl.sync.up.b32 %r1374, %r1375, %r1406, %r1447, %r1448;
	// end inline asm
	// begin inline asm
	shfl.sync.up.b32 %r1379, %r1380, %r1406, %r1447, %r1448;
	// end inline asm
	// begin inline asm
	shfl.sync.up.b32 %r1384, %r1385, %r1406, %r1447, %r1448;
	// end inline asm
	mov.b64 	%rd386, {%r1379, %r1384};
	mov.b64 	%fd636, %rd386;
	// begin inline asm
	shfl.sync.up.b32 %r1389, %r1390, %r1406, %r1447, %r1448;
	// end inline asm
	// begin inline asm
	shfl.sync.up.b32 %r1394, %r1395, %r1406, %r1447, %r1448;
	// end inline asm
	mov.b64 	%rd387, {%r1389, %r1394};
	mov.b64 	%fd637, %rd387;
	// begin inline asm
	shfl.sync.up.b32 %r1399, %r1400, %r1406, %r1447, %r1448;
	// end inline asm
	// begin inline asm
	shfl.sync.up.b32 %r1404, %r1405, %r1406, %r1447, %r1448;
	// end inline asm
	mov.b64 	%rd388, {%r1399, %r1404};
	mov.b64 	%fd638, %rd388;
	setp.eq.s32 	%p130, %r1370, 0;
	add.f64 	%fd639, %fd633, %fd636;
	add.f64 	%fd640, %fd634, %fd637;
	add.f64 	%fd641, %fd635, %fd638;
	selp.f64 	%fd169, %fd639, %fd633, %p130;
	selp.f64 	%fd170, %fd640, %fd634, %p130;
	selp.f64 	%fd171, %fd641, %fd635, %p130;
	setp.lt.s32 	%p131, %r1196, 16;
	selp.b32 	%r1460, 0, %r1369, %p131;
	add.s32 	%r1410, %r1460, %r1370;
	selp.f64 	%fd642, %fd633, %fd169, %p131;
	mov.b64 	%rd389, %fd642;
	mov.b64 	{%r1420, %r1425}, %rd389;
	selp.f64 	%fd643, %fd634, %fd170, %p131;
	mov.b64 	%rd390, %fd643;
	mov.b64 	{%r1430, %r1435}, %rd390;
	selp.f64 	%fd644, %fd635, %fd171, %p131;
	mov.b64 	%rd391, %fd644;
	mov.b64 	{%r1440, %r1445}, %rd391;
	// begin inline asm
	shfl.sync.up.b32 %r2626, %r1410, %r1446, %r1447, %r1448;
	// end inline asm
	// begin inline asm
	shfl.sync.up.b32 %r1414, %r1415, %r1446, %r1447, %r1448;
	// end inline asm
	// begin inline asm
	shfl.sync.up.b32 %r1419, %r1420, %r1446, %r1447, %r1448;
	// end inline asm
	// begin inline asm
	shfl.sync.up.b32 %r1424, %r1425, %r1446, %r1447, %r1448;
	// end inline asm
	mov.b64 	%rd392, {%r1419, %r1424};
	mov.b64 	%fd1235, %rd392;
	// begin inline asm
	shfl.sync.up.b32 %r1429, %r1430, %r1446, %r1447, %r1448;
	// end inline asm
	// begin inline asm
	shfl.sync.up.b32 %r1434, %r1435, %r1446, %r1447, %r1448;
	// end inline asm
	mov.b64 	%rd393, {%r1429, %r1434};
	mov.b64 	%fd1236, %rd393;
	// begin inline asm
	shfl.sync.up.b32 %r1439, %r1440, %r1446, %r1447, %r1448;
	// end inline asm
	// begin inline asm
	shfl.sync.up.b32 %r1444, %r1445, %r1446, %r1447, %r1448;
	// end inline asm
	mov.b64 	%rd394, {%r1439, %r1444};
	mov.b64 	%fd1237, %rd394;
	setp.ne.s32 	%p132, %r1196, 31;
	@%p132 bra 	$L__BB2_124;
	shl.b32 	%r1461, %r214, 5;
	add.s32 	%r1463, %r1198, %r1461;
	st.shared.u32 	[%r1463], %r1410;
	st.shared.f64 	[%r1463+8], %fd169;
	st.shared.v2.f64 	[%r1463+16], {%fd170, %fd171};
$L__BB2_124:
	bar.sync 	0;
	ld.shared.u32 	%r1464, [_ZN6thrust24THRUST_300001_SM_1000_NS8cuda_cub4core6detail5shmemE];
	ld.shared.f64 	%fd645, [_ZN6thrust24THRUST_300001_SM_1000_NS8cuda_cub4core6detail5shmemE+8];
	ld.shared.v2.f64 	{%fd646, %fd647}, [_ZN6thrust24THRUST_300001_SM_1000_NS8cuda_cub4core6detail5shmemE+16];
	setp.eq.s32 	%p133, %r214, 1;
	selp.f64 	%fd648, %fd645, 0d0000000000000000, %p133;
	selp.f64 	%fd649, %fd646, 0d0000000000000000, %p133;
	selp.f64 	%fd650, %fd647, 0d0000000000000000, %p133;
	ld.shared.u32 	%r1465, [_ZN6thrust24THRUST_300001_SM_1000_NS8cuda_cub4core6detail5shmemE+32];
	ld.shared.f64 	%fd651, [_ZN6thrust24THRUST_300001_SM_1000_NS8cuda_cub4core6detail5shmemE+40];
	ld.shared.v2.f64 	{%fd652, %fd653}, [_ZN6thrust24THRUST_300001_SM_1000_NS8cuda_cub4core6detail5shmemE+48];
	add.s32 	%r1466, %r1465, %r1464;
	setp.eq.s32 	%p134, %r1465, 0;
	add.f64 	%fd654, %fd645, %fd651;
	add.f64 	%fd655, %fd646, %fd652;
	add.f64 	%fd656, %fd647, %fd653;
	selp.f64 	%fd657, %fd654, %fd651, %p134;
	selp.f64 	%fd658, %fd655, %fd652, %p134;
	selp.f64 	%fd659, %fd656, %fd653, %p134;
	setp.eq.s32 	%p135, %r214, 2;
	selp.b32 	%r1467, %r1466, %r1464, %p135;
	selp.f64 	%fd660, %fd657, %fd648, %p135;
	selp.f64 	%fd661, %fd658, %fd649, %p135;
	selp.f64 	%fd662, %fd659, %fd650, %p135;
	ld.shared.u32 	%r1468, [_ZN6thrust24THRUST_300001_SM_1000_NS8cuda_cub4core6detail5shmemE+64];
	ld.shared.f64 	%fd663, [_ZN6thrust24THRUST_300001_SM_1000_NS8cuda_cub4core6detail5shmemE+72];
	ld.shared.v2.f64 	{%fd664, %fd665}, [_ZN6thrust24THRUST_300001_SM_1000_NS8cuda_cub4core6detail5shmemE+80];
	add.s32 	%r1469, %r1466, %r1468;
	setp.eq.s32 	%p136, %r1468, 0;
	add.f64 	%fd666, %fd663, %fd657;
	add.f64 	%fd667, %fd664, %fd658;
	add.f64 	%fd668, %fd665, %fd659;
	selp.f64 	%fd669, %fd666, %fd663, %p136;
	selp.f64 	%fd670, %fd667, %fd664, %p136;
	selp.f64 	%fd671, %fd668, %fd665, %p136;
	setp.eq.s32 	%p137, %r214, 3;
	selp.b32 	%r1470, %r1469, %r1467, %p137;
	selp.f64 	%fd672, %fd669, %fd660, %p137;
	selp.f64 	%fd673, %fd670, %fd661, %p137;
	selp.f64 	%fd674, %fd671, %fd662, %p137;
	ld.shared.u32 	%r1471, [_ZN6thrust24THRUST_300001_SM_1000_NS8cuda_cub4core6detail5shmemE+96];
	ld.shared.f64 	%fd675, [_ZN6thrust24THRUST_300001_SM_1000_NS8cuda_cub4core6detail5shmemE+104];
	ld.shared.v2.f64 	{%fd676, %fd677}, [_ZN6thrust24THRUST_300001_SM_1000_NS8cuda_cub4core6detail5shmemE+112];
	add.s32 	%r1472, %r1469, %r1471;
	setp.eq.s32 	%p138, %r1471, 0;
	add.f64 	%fd678, %fd675, %fd669;
	add.f64 	%fd679, %fd676, %fd670;
	add.f64 	%fd680, %fd677, %fd671;
	selp.f64 	%fd681, %fd678, %fd675, %p138;
	selp.f64 	%fd682, %fd679, %fd676, %p138;
	selp.f64 	%fd683, %fd680, %fd677, %p138;
	setp.eq.s32 	%p139, %r214, 4;
	selp.b32 	%r1473, %r1472, %r1470, %p139;
	selp.f64 	%fd684, %fd681, %fd672, %p139;
	selp.f64 	%fd685, %fd682, %fd673, %p139;
	selp.f64 	%fd686, %fd683, %fd674, %p139;
	ld.shared.u32 	%r1474, [_ZN6thrust24THRUST_300001_SM_1000_NS8cuda_cub4core6detail5shmemE+128];
	ld.shared.f64 	%fd687, [_ZN6thrust24THRUST_300001_SM_1000_NS8cuda_cub4core6detail5shmemE+136];
	ld.shared.v2.f64 	{%fd688, %fd689}, [_ZN6thrust24THRUST_300001_SM_1000_NS8cuda_cub4core6detail5shmemE+144];
	add.s32 	%r1475, %r1472, %r1474;
	setp.eq.s32 	%p140, %r1474, 0;
	add.f64 	%fd690, %fd687, %fd681;
	add.f64 	%fd691, %fd688, %fd682;
	add.f64 	%fd692, %fd689, %fd683;
	selp.f64 	%fd693, %fd690, %fd687, %p140;
	selp.f64 	%fd694, %fd691, %fd688, %p140;
	selp.f64 	%fd695, %fd692, %fd689, %p140;
	setp.eq.s32 	%p141, %r214, 5;
	selp.b32 	%r1476, %r1475, %r1473, %p141;
	selp.f64 	%fd696, %fd693, %fd684, %p141;
	selp.f64 	%fd697, %fd694, %fd685, %p141;
	selp.f64 	%fd698, %fd695, %fd686, %p141;
	ld.shared.u32 	%r1477, [_ZN6thrust24THRUST_300001_SM_1000_NS8cuda_cub4core6detail5shmemE+160];
	ld.shared.f64 	%fd699, [_ZN6thrust24THRUST_300001_SM_1000_NS8cuda_cub4core6detail5shmemE+168];
	ld.shared.v2.f64 	{%fd700, %fd701}, [_ZN6thrust24THRUST_300001_SM_1000_NS8cuda_cub4core6detail5shmemE+176];
	add.s32 	%r1478, %r1475, %r1477;
	setp.eq.s32 	%p142, %r1477, 0;
	add.f64 	%fd702, %fd699, %fd693;
	add.f64 	%fd703, %fd700, %fd694;
	add.f64 	%fd704, %fd701, %fd695;
	selp.f64 	%fd705, %fd702, %fd699, %p142;
	selp.f64 	%fd706, %fd703, %fd700, %p142;
	selp.f64 	%fd707, %fd704, %fd701, %p142;
	setp.eq.s32 	%p143, %r214, 6;
	selp.b32 	%r1479, %r1478, %r1476, %p143;
	selp.f64 	%fd708, %fd705, %fd696, %p143;
	selp.f64 	%fd709, %fd706, %fd697, %p143;
	selp.f64 	%fd710, %fd707, %fd698, %p143;
	ld.shared.u32 	%r1480, [_ZN6thrust24THRUST_300001_SM_1000_NS8cuda_cub4core6detail5shmemE+192];
	ld.shared.f64 	%fd711, [_ZN6thrust24THRUST_300001_SM_1000_NS8cuda_cub4core6detail5shmemE+200];
	ld.shared.v2.f64 	{%fd712, %fd713}, [_ZN6thrust24THRUST_300001_SM_1000_NS8cuda_cub4core6detail5shmemE+208];
	add.s32 	%r1481, %r1478, %r1480;
	setp.eq.s32 	%p144, %r1480, 0;
	add.f64 	%fd714, %fd711, %fd705;
	add.f64 	%fd715, %fd712, %fd706;
	add.f64 	%fd716, %fd713, %fd707;
	selp.f64 	%fd717, %fd714, %fd711, %p144;
	selp.f64 	%fd718, %fd715, %fd712, %p144;
	selp.f64 	%fd719, %fd716, %fd713, %p144;
	setp.eq.s32 	%p145, %r214, 7;
	selp.b32 	%r231, %r1481, %r1479, %p145;
	selp.f64 	%fd175, %fd717, %fd708, %p145;
	selp.f64 	%fd176, %fd718, %fd709, %p145;
	selp.f64 	%fd177, %fd719, %fd710, %p145;
	ld.shared.u32 	%r1482, [_ZN6thrust24THRUST_300001_SM_1000_NS8cuda_cub4core6detail5shmemE+224];
	ld.shared.f64 	%fd720, [_ZN6thrust24THRUST_300001_SM_1000_NS8cuda_cub4core6detail5shmemE+232];
	ld.shared.v2.f64 	{%fd721, %fd722}, [_ZN6thrust24THRUST_300001_SM_1000_NS8cuda_cub4core6detail5shmemE+240];
	add.s32 	%r2634, %r1481, %r1482;
	setp.eq.s32 	%p146, %r1482, 0;
	add.f64 	%fd723, %fd720, %fd717;
	add.f64 	%fd724, %fd721, %fd718;
	add.f64 	%fd725, %fd722, %fd719;
	selp.f64 	%fd178, %fd723, %fd720, %p146;
	selp.f64 	%fd179, %fd724, %fd721, %p146;
	selp.f64 	%fd180, %fd725, %fd722, %p146;
	setp.lt.u32 	%p147, %r203, 32;
	@%p147 bra 	$L__BB2_126;
	setp.eq.s32 	%p148, %r2626, 0;
	add.f64 	%fd726, %fd175, %fd1235;
	add.f64 	%fd727, %fd176, %fd1236;
	add.f64 	%fd728, %fd177, %fd1237;
	selp.f64 	%fd729, %fd726, %fd1235, %p148;
	selp.f64 	%fd730, %fd727, %fd1236, %p148;
	selp.f64 	%fd731, %fd728, %fd1237, %p148;
	setp.eq.s32 	%p149, %r1196, 0;
	selp.b32 	%r1483, 0, %r2626, %p149;
	add.s32 	%r2626, %r231, %r1483;
	selp.f64 	%fd1235, %fd175, %fd729, %p149;
	selp.f64 	%fd1236, %fd176, %fd730, %p149;
	selp.f64 	%fd1237, %fd177, %fd731, %p149;
$L__BB2_126:
	setp.eq.s32 	%p150, %r203, 0;
	mov.b32 	%r2627, 0;
	mov.u32 	%r2628, %r227;
	@%p150 bra 	$L__BB2_128;
	add.s32 	%r2628, %r227, %r2626;
	setp.eq.s32 	%p151, %r227, 0;
	add.f64 	%fd732, %fd1235, %fd1238;
	add.f64 	%fd733, %fd1236, %fd1239;
	add.f64 	%fd734, %fd1237, %fd1240;
	selp.f64 	%fd1238, %fd732, %fd1238, %p151;
	selp.f64 	%fd1239, %fd733, %fd1239, %p151;
	selp.f64 	%fd1240, %fd734, %fd1240, %p151;
	mov.u32 	%r2627, %r2626;
$L__BB2_128:
	add.s32 	%r238, %r2628, %r228;
	add.f64 	%fd735, %fd1238, %fd163;
	add.f64 	%fd736, %fd1239, %fd164;
	add.f64 	%fd737, %fd1240, %fd165;
	selp.f64 	%fd193, %fd163, %fd735, %p1;
	selp.f64 	%fd194, %fd164, %fd736, %p1;
	selp.f64 	%fd195, %fd165, %fd737, %p1;
	setp.lt.s32 	%p152, %r2634, 257;
	@%p152 bra 	$L__BB2_142;
	bar.sync 	0;
	setp.eq.s32 	%p156, %r227, 0;
	@%p156 bra 	$L__BB2_131;
	shl.b32 	%r1485, %r2627, 5;
	add.s32 	%r1487, %r1198, %r1485;
	st.shared.u32 	[%r1487], %r2624;
	st.shared.f64 	[%r1487+8], %fd1235;
	st.shared.v2.f64 	[%r1487+16], {%fd1236, %fd1237};
$L__BB2_131:
	not.pred 	%p157, %p1;
	@%p157 bra 	$L__BB2_133;
	shl.b32 	%r1488, %r2628, 5;
	add.s32 	%r1490, %r1198, %r1488;
	st.shared.u32 	[%r1490], %r219;
	st.shared.f64 	[%r1490+8], %fd1238;
	st.shared.v2.f64 	[%r1490+16], {%fd1239, %fd1240};
$L__BB2_133:
	not.pred 	%p158, %p2;
	@%p158 bra 	$L__BB2_135;
	shl.b32 	%r1491, %r238, 5;
	add.s32 	%r1493, %r1198, %r1491;
	st.shared.u32 	[%r1493], %r220;
	st.shared.f64 	[%r1493+8], %fd193;
	st.shared.v2.f64 	[%r1493+16], {%fd194, %fd195};
$L__BB2_135:
	bar.sync 	0;
	setp.ge.u32 	%p159, %r203, %r2634;
	@%p159 bra 	$L__BB2_148;
	not.b32 	%r1494, %r203;
	add.s32 	%r239, %r2634, %r1494;
	and.b32  	%r1495, %r239, 768;
	setp.eq.s32 	%p160, %r1495, 768;
	mov.u32 	%r2633, %r203;
	@%p160 bra 	$L__BB2_139;
	shr.u32 	%r1496, %r239, 8;
	add.s32 	%r1497, %r1496, 1;
	and.b32  	%r1498, %r1497, 3;
	neg.s32 	%r2630, %r1498;
	shl.b32 	%r1499, %r203, 5;
	add.s32 	%r1501, %r1499, %r1198;
	add.s32 	%r2629, %r1501, 8;
	mul.wide.u32 	%rd407, %r203, 24;
	add.s64 	%rd408, %rd407, %rd8;
	add.s64 	%rd732, %rd408, 16;
	mul.wide.u32 	%rd409, %r203, 4;
	add.s64 	%rd731, %rd7, %rd409;
	shl.b32 	%r1502, %r1497, 8;
	and.b32  	%r1503, %r1502, 768;
	add.s32 	%r2633, %r203, %r1503;
$L__BB2_138:
	.pragma "nounroll";
	ld.shared.u32 	%r1504, [%r2629+-8];
	ld.shared.f64 	%fd738, [%r2629];
	ld.shared.v2.f64 	{%fd739, %fd740}, [%r2629+8];
	st.global.u32 	[%rd731], %r1504;
	st.global.f64 	[%rd732+-16], %fd738;
	st.global.f64 	[%rd732+-8], %fd739;
	st.global.f64 	[%rd732], %fd740;
	add.s32 	%r2630, %r2630, 1;
	setp.ne.s32 	%p161, %r2630, 0;
	add.s32 	%r2629, %r2629, 8192;
	add.s64 	%rd732, %rd732, 6144;
	add.s64 	%rd731, %rd731, 1024;
	@%p161 bra 	$L__BB2_138;
$L__BB2_139:
	setp.lt.u32 	%p162, %r239, 768;
	@%p162 bra 	$L__BB2_148;
	shl.b32 	%r1505, %r2633, 5;
	add.s32 	%r1507, %r1505, %r1198;
	add.s32 	%r2632, %r1507, 24592;
	mul.wide.u32 	%rd410, %r2633, 4;
	add.s64 	%rd411, %rd410, %rd7;
	add.s64 	%rd734, %rd411, 2048;
	mul.wide.u32 	%rd412, %r2633, 24;
	add.s64 	%rd413, %rd412, %rd8;
	add.s64 	%rd733, %rd413, 12288;
$L__BB2_141:
	ld.shared.u32 	%r1508, [%r2632+-24592];
	ld.shared.f64 	%fd741, [%r2632+-24584];
	ld.shared.v2.f64 	{%fd742, %fd743}, [%r2632+-24576];
	st.global.u32 	[%rd734+-2048], %r1508;
	st.global.f64 	[%rd733+-12288], %fd741;
	st.global.f64 	[%rd733+-12280], %fd742;
	st.global.f64 	[%rd733+-12272], %fd743;
	ld.shared.u32 	%r1509, [%r2632+-16400];
	ld.shared.f64 	%fd744, [%r2632+-16392];
	ld.shared.v2.f64 	{%fd745, %fd746}, [%r2632+-16384];
	st.global.u32 	[%rd734+-1024], %r1509;
	st.global.f64 	[%rd733+-6144], %fd744;
	st.global.f64 	[%rd733+-6136], %fd745;
	st.global.f64 	[%rd733+-6128], %fd746;
	ld.shared.u32 	%r1510, [%r2632+-8208];
	ld.shared.f64 	%fd747, [%r2632+-8200];
	ld.shared.v2.f64 	{%fd748, %fd749}, [%r2632+-8192];
	st.global.u32 	[%rd734], %r1510;
	st.global.f64 	[%rd733], %fd747;
	st.global.f64 	[%rd733+8], %fd748;
	st.global.f64 	[%rd733+16], %fd749;
	ld.shared.u32 	%r1511, [%r2632+-16];
	ld.shared.f64 	%fd750, [%r2632+-8];
	ld.shared.v2.f64 	{%fd751, %fd752}, [%r2632];
	st.global.u32 	[%rd734+1024], %r1511;
	st.global.f64 	[%rd733+6144], %fd750;
	st.global.f64 	[%rd733+6152], %fd751;
	st.global.f64 	[%rd733+6160], %fd752;
	add.s32 	%r2633, %r2633, 1024;
	add.s32 	%r2632, %r2632, 32768;
	add.s64 	%rd734, %rd734, 4096;
	add.s64 	%rd733, %rd733, 24576;
	setp.lt.s32 	%p163, %r2633, %r2634;
	@%p163 bra 	$L__BB2_141;
	bra.uni 	$L__BB2_148;
$L__BB2_142:
	setp.eq.s32 	%p153, %r227, 0;
	@%p153 bra 	$L__BB2_144;
	mul.wide.s32 	%rd395, %r2627, 4;
	add.s64 	%rd396, %rd7, %rd395;
	st.global.u32 	[%rd396], %r2624;
	mul.wide.s32 	%rd397, %r2627, 24;
	add.s64 	%rd398, %rd8, %rd397;
	st.global.f64 	[%rd398], %fd1235;
	st.global.f64 	[%rd398+8], %fd1236;
	st.global.f64 	[%rd398+16], %fd1237;
$L__BB2_144:
	not.pred 	%p154, %p1;
	@%p154 bra 	$L__BB2_146;
	mul.wide.s32 	%rd399, %r2628, 4;
	add.s64 	%rd400, %rd7, %rd399;
	st.global.u32 	[%rd400], %r219;
	mul.wide.s32 	%rd401, %r2628, 24;
	add.s64 	%rd402, %rd8, %rd401;
	st.global.f64 	[%rd402], %fd1238;
	st.global.f64 	[%rd402+8], %fd1239;
	st.global.f64 	[%rd402+16], %fd1240;
$L__BB2_146:
	not.pred 	%p155, %p2;
	@%p155 bra 	$L__BB2_148;
	mul.wide.s32 	%rd403, %r238, 4;
	add.s64 	%rd404, %rd7, %rd403;
	st.global.u32 	[%rd404], %r220;
	mul.wide.s32 	%rd405, %r238, 24;
	add.s64 	%rd406, %rd8, %rd405;
	st.global.f64 	[%rd406], %fd193;
	st.global.f64 	[%rd406+8], %fd194;
	st.global.f64 	[%rd406+16], %fd195;
$L__BB2_148:
	setp.ne.s32 	%p164, %r203, 255;
	@%p164 bra 	$L__BB2_242;
	setp.ne.s32 	%p165, %r3, 768;
	@%p165 bra 	$L__BB2_151;
	mul.wide.s32 	%rd414, %r2634, 4;
	add.s64 	%rd415, %rd7, %rd414;
	st.global.u32 	[%rd415], %r221;
	mul.wide.s32 	%rd416, %r2634, 24;
	add.s64 	%rd417, %rd8, %rd416;
	st.global.f64 	[%rd417], %fd178;
	st.global.f64 	[%rd417+8], %fd179;
	st.global.f64 	[%rd417+16], %fd180;
	add.s32 	%r2634, %r2634, 1;
$L__BB2_151:
	st.global.u32 	[%rd1], %r2634;
	bra.uni 	$L__BB2_242;
$L__BB2_152:
	mul.wide.u32 	%rd102, %r2, 4;
	add.s64 	%rd101, %rd5, %rd102;
	// begin inline asm
	ld.global.nc.u32 %r2637, [%rd101];
	// end inline asm
	mov.u32 	%r256, %tid.x;
	and.b32  	%r431, %r256, 31;
	and.b32  	%r432, %r256, 992;
	mul.lo.s32 	%r433, %r432, 3;
	or.b32  	%r257, %r433, %r431;
	setp.ge.u32 	%p9, %r257, %r3;
	mov.u32 	%r2635, %r2637;
	@%p9 bra 	$L__BB2_154;
	add.s32 	%r435, %r257, %r2;
	mul.wide.u32 	%rd104, %r435, 4;
	add.s64 	%rd103, %rd5, %rd104;
	// begin inline asm
	ld.global.nc.u32 %r2635, [%rd103];
	// end inline asm
$L__BB2_154:
	add.s32 	%r260, %r257, 32;
	setp.ge.u32 	%p10, %r260, %r3;
	shl.b32 	%r436, %r257, 2;
	cvt.u64.u32 	%rd105, %r436;
	add.s64 	%rd66, %rd101, %rd105;
	mov.u32 	%r2636, %r2637;
	@%p10 bra 	$L__BB2_156;
	add.s64 	%rd106, %rd66, 128;
	// begin inline asm
	ld.global.nc.u32 %r2636, [%rd106];
	// end inline asm
$L__BB2_156:
	add.s32 	%r263, %r257, 64;
	setp.ge.u32 	%p11, %r263, %r3;
	@%p11 bra 	$L__BB2_158;
	add.s64 	%rd107, %rd66, 256;
	// begin inline asm
	ld.global.nc.u32 %r2637, [%rd107];
	// end inline asm
$L__BB2_158:
	// begin inline asm
	mov.u32 %r439, %laneid;
	// end inline asm
	shr.u32 	%r267, %r256, 5;
	mad.lo.s32 	%r268, %r267, 96, %r439;
	shl.b32 	%r441, %r268, 2;
	mov.u32 	%r442, _ZN6thrust24THRUST_300001_SM_1000_NS8cuda_cub4core6detail5shmemE;
	add.s32 	%r269, %r442, %r441;
	st.shared.u32 	[%r269], %r2635;
	st.shared.u32 	[%r269+128], %r2636;
	st.shared.u32 	[%r269+256], %r2637;
	bar.warp.sync 	-1;
	shl.b32 	%r270, %r439, 1;
	shl.b32 	%r443, %r439, 3;
	add.s32 	%r271, %r269, %r443;
	ld.shared.u32 	%r272, [%r271];
	ld.shared.u32 	%r273, [%r271+4];
	ld.shared.u32 	%r274, [%r271+8];
	setp.ne.s32 	%p12, %r256, 0;
	mov.b32 	%r2639, 0;
	@%p12 bra 	$L__BB2_160;
	add.s64 	%rd108, %rd101, -4;
	// begin inline asm
	ld.global.nc.u32 %r2639, [%rd108];
	// end inline asm
$L__BB2_160:
	setp.ge.u32 	%p13, %r257, %r3;
	bar.sync 	0;
	mul.wide.u32 	%rd115, %r2, 24;
	add.s64 	%rd110, %rd6, %rd115;
	// begin inline asm
	ld.global.nc.u64 %rd741, [%rd110];
	// end inline asm
	add.s64 	%rd112, %rd110, 8;
	// begin inline asm
	ld.global.nc.u64 %rd742, [%rd112];
	// end inline asm
	add.s64 	%rd114, %rd110, 16;
	// begin inline asm
	ld.global.nc.u64 %rd743, [%rd114];
	// end inline asm
	mov.u64 	%rd735, %rd741;
	mov.u64 	%rd736, %rd742;
	mov.u64 	%rd737, %rd743;
	@%p13 bra 	$L__BB2_162;
	add.s32 	%r445, %r257, %r2;
	mul.wide.u32 	%rd122, %r445, 24;
	add.s64 	%rd117, %rd6, %rd122;
	// begin inline asm
	ld.global.nc.u64 %rd735, [%rd117];
	// end inline asm
	add.s64 	%rd119, %rd117, 8;
	// begin inline asm
	ld.global.nc.u64 %rd736, [%rd119];
	// end inline asm
	add.s64 	%rd121, %rd117, 16;
	// begin inline asm
	ld.global.nc.u64 %rd737, [%rd121];
	// end inline asm
$L__BB2_162:
	setp.ge.u32 	%p14, %r260, %r3;
	mul.lo.s32 	%r446, %r257, 24;
	cvt.u64.u32 	%rd123, %r446;
	add.s64 	%rd77, %rd110, %rd123;
	mov.u64 	%rd738, %rd741;
	mov.u64 	%rd739, %rd742;
	mov.u64 	%rd740, %rd743;
	@%p14 bra 	$L__BB2_164;
	add.s64 	%rd125, %rd77, 768;
	// begin inline asm
	ld.global.nc.u64 %rd738, [%rd125];
	// end inline asm
	add.s64 	%rd127, %rd77, 776;
	// begin inline asm
	ld.global.nc.u64 %rd739, [%rd127];
	// end inline asm
	add.s64 	%rd129, %rd77, 784;
	// begin inline asm
	ld.global.nc.u64 %rd740, [%rd129];
	// end inline asm
$L__BB2_164:
	setp.ge.u32 	%p15, %r263, %r3;
	@%p15 bra 	$L__BB2_166;
	add.s64 	%rd131, %rd77, 1536;
	// begin inline asm
	ld.global.nc.u64 %rd741, [%rd131];
	// end inline asm
	add.s64 	%rd133, %rd77, 1544;
	// begin inline asm
	ld.global.nc.u64 %rd742, [%rd133];
	// end inline asm
	add.s64 	%rd135, %rd77, 1552;
	// begin inline asm
	ld.global.nc.u64 %rd743, [%rd135];
	// end inline asm
$L__BB2_166:
	setp.eq.s32 	%p16, %r256, 0;
	mad.lo.s32 	%r447, %r268, 20, %r269;
	st.shared.u64 	[%r447], %rd735;
	st.shared.u64 	[%r447+8], %rd736;
	st.shared.u64 	[%r447+16], %rd737;
	st.shared.u64 	[%r447+768], %rd738;
	st.shared.u64 	[%r447+776], %rd739;
	st.shared.u64 	[%r447+784], %rd740;
	st.shared.u64 	[%r447+1536], %rd741;
	st.shared.u64 	[%r447+1544], %rd742;
	st.shared.u64 	[%r447+1552], %rd743;
	bar.warp.sync 	-1;
	add.s32 	%r448, %r268, %r270;
	mad.lo.s32 	%r449, %r448, 20, %r271;
	ld.shared.f64 	%fd196, [%r449];
	ld.shared.f64 	%fd197, [%r449+8];
	ld.shared.f64 	%fd198, [%r449+16];
	ld.shared.f64 	%fd199, [%r449+24];
	ld.shared.f64 	%fd200, [%r449+32];
	ld.shared.f64 	%fd201, [%r449+40];
	ld.shared.f64 	%fd202, [%r449+48];
	ld.shared.f64 	%fd203, [%r449+56];
	ld.shared.f64 	%fd204, [%r449+64];
	bar.sync 	0;
	shl.b32 	%r450, %r256, 2;
	add.s32 	%r452, %r442, %r450;
	add.s32 	%r277, %r452, 1448;
	st.shared.u32 	[%r452+1448], %r274;
	bar.sync 	0;
	@%p16 bra 	$L__BB2_168;
	ld.shared.u32 	%r2639, [%r277+-4];
$L__BB2_168:
	setp.ne.s32 	%p17, %r2639, %r272;
	setp.ne.s32 	%p18, %r272, %r273;
	setp.ne.s32 	%p19, %r273, %r274;
	mul.lo.s32 	%r693, %r256, 3;
	setp.eq.s32 	%p20, %r693, %r3;
	or.pred  	%p3, %p20, %p17;
	selp.u32 	%r280, 1, 0, %p3;
	add.s32 	%r694, %r693, 1;
	setp.eq.s32 	%p21, %r694, %r3;
	or.pred  	%p4, %p21, %p18;
	selp.u32 	%r695, 1, 0, %p4;
	add.s32 	%r696, %r693, 2;
	setp.eq.s32 	%p22, %r696, %r3;
	or.pred  	%p5, %p22, %p19;
	selp.u32 	%r697, 1, 0, %p5;
	add.s32 	%r281, %r695, %r280;
	add.f64 	%fd322, %fd196, %fd199;
	add.f64 	%fd323, %fd197, %fd200;
	add.f64 	%fd324, %fd198, %fd201;
	selp.f64 	%fd325, %fd199, %fd322, %p4;
	selp.f64 	%fd326, %fd200, %fd323, %p4;
	selp.f64 	%fd327, %fd201, %fd324, %p4;
	add.s32 	%r454, %r281, %r697;
	add.f64 	%fd328, %fd325, %fd202;
	add.f64 	%fd329, %fd326, %fd203;
	add.f64 	%fd330, %fd327, %fd204;
	selp.f64 	%fd331, %fd202, %fd328, %p5;
	mov.b64 	%rd136, %fd331;
	mov.b64 	{%r464, %r469}, %rd136;
	selp.f64 	%fd332, %fd203, %fd329, %p5;
	mov.b64 	%rd137, %fd332;
	mov.b64 	{%r474, %r479}, %rd137;
	selp.f64 	%fd333, %fd204, %fd330, %p5;
	mov.b64 	%rd138, %fd333;
	mov.b64 	{%r484, %r489}, %rd138;
	mov.b32 	%r690, 1;
	mov.b32 	%r691, 0;
	mov.b32 	%r692, -1;
	// begin inline asm
	shfl.sync.up.b32 %r453, %r454, %r690, %r691, %r692;
	// end inline asm
	// begin inline asm
	shfl.sync.up.b32 %r458, %r459, %r690, %r691, %r692;
	// end inline asm
	// begin inline asm
	shfl.sync.up.b32 %r463, %r464, %r690, %r691, %r692;
	// end inline asm
	// begin inline asm
	shfl.sync.up.b32 %r468, %r469, %r690, %r691, %r692;
	// end inline asm
	mov.b64 	%rd139, {%r463, %r468};
	mov.b64 	%fd334, %rd139;
	// begin inline asm
	shfl.sync.up.b32 %r473, %r474, %r690, %r691, %r692;
	// end inline asm
	// begin inline asm
	shfl.sync.up.b32 %r478, %r479, %r690, %r691, %r692;
	// end inline asm
	mov.b64 	%rd140, {%r473, %r478};
	mov.b64 	%fd335, %rd140;
	// begin inline asm
	shfl.sync.up.b32 %r483, %r484, %r690, %r691, %r692;
	// end inline asm
	// begin inline asm
	shfl.sync.up.b32 %r488, %r489, %r690, %r691, %r692;
	// end inline asm
	mov.b64 	%rd141, {%r483, %r488};
	mov.b64 	%fd336, %rd141;
	setp.eq.s32 	%p23, %r454, 0;
	add.f64 	%fd337, %fd331, %fd334;
	add.f64 	%fd338, %fd332, %fd335;
	add.f64 	%fd339, %fd333, %fd336;
	selp.f64 	%fd340, %fd337, %fd331, %p23;
	selp.f64 	%fd341, %fd338, %fd332, %p23;
	selp.f64 	%fd342, %fd339, %fd333, %p23;
	setp.lt.s32 	%p24, %r439, 1;
	selp.b32 	%r698, 0, %r453, %p24;
	add.s32 	%r494, %r698, %r454;
	selp.f64 	%fd343, %fd331, %fd340, %p24;
	mov.b64 	%rd142, %fd343;
	mov.b64 	{%r504, %r509}, %rd142;
	selp.f64 	%fd344, %fd332, %fd341, %p24;
	mov.b64 	%rd143, %fd344;
	mov.b64 	{%r514, %r519}, %rd143;
	selp.f64 	%fd345, %fd333, %fd342, %p24;
	mov.b64 	%rd144, %fd345;
	mov.b64 	{%r524, %r529}, %rd144;
	mov.b32 	%r530, 2;
	// begin inline asm
	shfl.sync.up.b32 %r493, %r494, %r530, %r691, %r692;
	// end inline asm
	// begin inline asm
	shfl.sync.up.b32 %r498, %r499, %r530, %r691, %r692;
	// end inline asm
	// begin inline asm
	shfl.sync.up.b32 %r503, %r504, %r530, %r691, %r692;
	// end inline asm
	// begin inline asm
	shfl.sync.up.b32 %r508, %r509, %r530, %r691, %r692;
	// end inline asm
	mov.b64 	%rd145, {%r503, %r508};
	mov.b64 	%fd346, %rd145;
	// begin inline asm
	shfl.sync.up.b32 %r513, %r514, %r530, %r691, %r692;
	// end inline asm
	// begin inline asm
	shfl.sync.up.b32 %r518, %r519, %r530, %r691, %r692;
	// end inline asm
	mov.b64 	%rd146, {%r513, %r518};
	mov.b64 	%fd347, %rd146;
	// begin inline asm
	shfl.sync.up.b32 %r523, %r524, %r530, %r691, %r692;
	// end inline asm
	// begin inline asm
	shfl.sync.up.b32 %r528, %r529, %r530, %r691, %r692;
	// end inline asm
	mov.b64 	%rd147, {%r523, %r528};
	mov.b64 	%fd348, %rd147;
	setp.eq.s32 	%p25, %r494, 0;
	add.f64 	%fd349, %fd343, %fd346;
	add.f64 	%fd350, %fd344, %fd347;
	add.f64 	%fd351, %fd345, %fd348;
	selp.f64 	%fd352, %fd349, %fd343, %p25;
	selp.f64 	%fd353, %fd350, %fd344, %p25;
	selp.f64 	%fd354, %fd351, %fd345, %p25;
	setp.lt.s32 	%p26, %r439, 2;
	selp.b32 	%r699, 0, %r493, %p26;
	add.s32 	%r534, %r699, %r494;
	selp.f64 	%fd355, %fd343, %fd352, %p26;
	mov.b64 	%rd148, %fd355;
	mov.b64 	{%r544, %r549}, %rd148;
	selp.f64 	%fd356, %fd344, %fd353, %p26;
	mov.b64 	%rd149, %fd356;
	mov.b64 	{%r554, %r559}, %rd149;
	selp.f64 	%fd357, %fd345, %fd354, %p26;
	mov.b64 	%rd150, %fd357;
	mov.b64 	{%r564, %r569}, %rd150;
	mov.b32 	%r570, 4;
	// begin inline asm
	shfl.sync.up.b32 %r533, %r534, %r570, %r691, %r692;
	// end inline asm
	// begin inline asm
	shfl.sync.up.b32 %r538, %r539, %r570, %r691, %r692;
	// end inline asm
	// begin inline asm
	shfl.sync.up.b32 %r543, %r544, %r570, %r691, %r692;
	// end inline asm
	// begin inline asm
	shfl.sync.up.b32 %r548, %r549, %r570, %r691, %r692;
	// end inline asm
	mov.b64 	%rd151, {%r543, %r548};
	mov.b64 	%fd358, %rd151;
	// begin inline asm
	shfl.sync.up.b32 %r553, %r554, %r570, %r691, %r692;
	// end inline asm
	// begin inline asm
	shfl.sync.up.b32 %r558, %r559, %r570, %r691, %r692;
	// end inline asm
	mov.b64 	%rd152, {%r553, %r558};
	mov.b64 	%fd359, %rd152;
	// begin inline asm
	shfl.sync.up.b32 %r563, %r564, %r570, %r691, %r692;
	// end inline asm
	// begin inline asm
	shfl.sync.up.b32 %r568, %r569, %r570, %r691, %r692;
	// end inline asm
	mov.b64 	%rd153, {%r563, %r568};
	mov.b64 	%fd360, %rd153;
	setp.eq.s32 	%p27, %r534, 0;
	add.f64 	%fd361, %fd355, %fd358;
	add.f64 	%fd362, %fd356, %fd359;
	add.f64 	%fd363, %fd357, %fd360;
	selp.f64 	%fd364, %fd361, %fd355, %p27;
	selp.f64 	%fd365, %fd362, %fd356, %p27;
	selp.f64 	%fd366, %fd363, %fd357, %p27;
	setp.lt.s32 	%p28, %r439, 4;
	selp.b32 	%r700, 0, %r533, %p28;
	add.s32 	%r574, %r700, %r534;
	selp.f64 	%fd367, %fd355, %fd364, %p28;
	mov.b64 	%rd154, %fd367;
	mov.b64 	{%r584, %r589}, %rd154;
	selp.f64 	%fd368, %fd356, %fd365, %p28;
	mov.b64 	%rd155, %fd368;
	mov.b64 	{%r594, %r599}, %rd155;
	selp.f64 	%fd369, %fd357, %fd366, %p28;
	mov.b64 	%rd156, %fd369;
	mov.b64 	{%r604, %r609}, %rd156;
	mov.b32 	%r610, 8;
	// begin inline asm
	shfl.sync.up.b32 %r573, %r574, %r610, %r691, %r692;
	// end inline asm
	// begin inline asm
	shfl.sync.up.b32 %r578, %r579, %r610, %r691, %r692;
	// end inline asm
	// begin inline asm
	shfl.sync.up.b32 %r583, %r584, %r610, %r691, %r692;
	// end inline asm
	// begin inline asm
	shfl.sync.up.b32 %r588, %r589, %r610, %r691, %r692;
	// end inline asm
	mov.b64 	%rd157, {%r583, %r588};
	mov.b64 	%fd370, %rd157;
	// begin inline asm
	shfl.sync.up.b32 %r593, %r594, %r610, %r691, %r692;
	// end inline asm
	// begin inline asm
	shfl.sync.up.b32 %r598, %r599, %r610, %r691, %r692;
	// end inline asm
	mov.b64 	%rd158, {%r593, %r598};
	mov.b64 	%fd371, %rd158;
	// begin inline asm
	shfl.sync.up.b32 %r603, %r604, %r610, %r691, %r692;
	// end inline asm
	// begin inline asm
	shfl.sync.up.b32 %r608, %r609, %r610, %r691, %r692;
	// end inline asm
	mov.b64 	%rd159, {%r603, %r608};
	mov.b64 	%fd372, %rd159;
	setp.eq.s32 	%p29, %r574, 0;
	add.f64 	%fd373, %fd367, %fd370;
	add.f64 	%fd374, %fd368, %fd371;
	add.f64 	%fd375, %fd369, %fd372;
	selp.f64 	%fd376, %fd373, %fd367, %p29;
	selp.f64 	%fd377, %fd374, %fd368, %p29;
	selp.f64 	%fd378, %fd375, %fd369, %p29;
	setp.lt.s32 	%p30, %r439, 8;
	selp.b32 	%r701, 0, %r573, %p30;
	add.s32 	%r614, %r701, %r574;
	selp.f64 	%fd379, %fd367, %fd376, %p30;
	mov.b64 	%rd160, %fd379;
	mov.b64 	{%r624, %r629}, %rd160;
	selp.f64 	%fd380, %fd368, %fd377, %p30;
	mov.b64 	%rd161, %fd380;
	mov.b64 	{%r634, %r639}, %rd161;
	selp.f64 	%fd381, %fd369, %fd378, %p30;
	mov.b64 	%rd162, %fd381;
	mov.b64 	{%r644, %r649}, %rd162;
	mov.b32 	%r650, 16;
	// begin inline asm
	shfl.sync.up.b32 %r613, %r614, %r650, %r691, %r692;
	// end inline asm
	// begin inline asm
	shfl.sync.up.b32 %r618, %r619, %r650, %r691, %r692;
	// end inline asm
	// begin inline asm
	shfl.sync.up.b32 %r623, %r624, %r650, %r691, %r692;
	// end inline asm
	// begin inline asm
	shfl.sync.up.b32 %r628, %r629, %r650, %r691, %r692;
	// end inline asm
	mov.b64 	%rd163, {%r623, %r628};
	mov.b64 	%fd382, %rd163;
	// begin inline asm
	shfl.sync.up.b32 %r633, %r634, %r650, %r691, %r692;
	// end inline asm
	// begin inline asm
	shfl.sync.up.b32 %r638, %r639, %r650, %r691, %r692;
	// end inline asm
	mov.b64 	%rd164, {%r633, %r638};
	mov.b64 	%fd383, %rd164;
	// begin inline asm
	shfl.sync.up.b32 %r643, %r644, %r650, %r691, %r692;
	// end inline asm
	// begin inline asm
	shfl.sync.up.b32 %r648, %r649, %r650, %r691, %r692;
	// end inline asm
	mov.b64 	%rd165, {%r643, %r648};
	mov.b64 	%fd384, %rd165;
	setp.eq.s32 	%p31, %r614, 0;
	add.f64 	%fd385, %fd379, %fd382;
	add.f64 	%fd386, %fd380, %fd383;
	add.f64 	%fd387, %fd381, %fd384;
	selp.f64 	%fd205, %fd385, %fd379, %p31;
	selp.f64 	%fd206, %fd386, %fd380, %p31;
	selp.f64 	%fd207, %fd387, %fd381, %p31;
	setp.lt.s32 	%p32, %r439, 16;
	selp.b32 	%r702, 0, %r613, %p32;
	add.s32 	%r654, %r702, %r614;
	selp.f64 	%fd388, %fd379, %fd205, %p32;
	mov.b64 	%rd166, %fd388;
	mov.b64 	{%r664, %r669}, %rd166;
	selp.f64 	%fd389, %fd380, %fd206, %p32;
	mov.b64 	%rd167, %fd389;
	mov.b64 	{%r674, %r679}, %rd167;
	selp.f64 	%fd390, %fd381, %fd207, %p32;
	mov.b64 	%rd168, %fd390;
	mov.b64 	{%r684, %r689}, %rd168;
	// begin inline asm
	shfl.sync.up.b32 %r2656, %r654, %r690, %r691, %r692;
	// end inline asm
	// begin inline asm
	shfl.sync.up.b32 %r658, %r659, %r690, %r691, %r692;
	// end inline asm
	// begin inline asm
	shfl.sync.up.b32 %r663, %r664, %r690, %r691, %r692;
	// end inline asm
	// begin inline asm
	shfl.sync.up.b32 %r668, %r669, %r690, %r691, %r692;
	// end inline asm
	mov.b64 	%rd169, {%r663, %r668};
	mov.b64 	%fd1280, %rd169;
	// begin inline asm
	shfl.sync.up.b32 %r673, %r674, %r690, %r691, %r692;
	// end inline asm
	// begin inline asm
	shfl.sync.up.b32 %r678, %r679, %r690, %r691, %r692;
	// end inline asm
	mov.b64 	%rd170, {%r673, %r678};
	mov.b64 	%fd1281, %rd170;
	// begin inline asm
	shfl.sync.up.b32 %r683, %r684, %r690, %r691, %r692;
	// end inline asm
	// begin inline asm
	shfl.sync.up.b32 %r688, %r689, %r690, %r691, %r692;
	// end inline asm
	mov.b64 	%rd171, {%r683, %r688};
	mov.b64 	%fd1282, %rd171;
	setp.ne.s32 	%p33, %r439, 31;
	@%p33 bra 	$L__BB2_170;
	shl.b32 	%r703, %r267, 5;
	add.s32 	%r705, %r442, %r703;
	st.shared.u32 	[%r705], %r654;
	st.shared.f64 	[%r705+8], %fd205;
	st.shared.v2.f64 	[%r705+16], {%fd206, %fd207};
$L__BB2_170:
	bar.sync 	0;
	ld.shared.u32 	%r706, [_ZN6thrust24THRUST_300001_SM_1000_NS8cuda_cub4core6detail5shmemE];
	ld.shared.f64 	%fd391, [_ZN6thrust24THRUST_300001_SM_1000_NS8cuda_cub4core6detail5shmemE+8];
	ld.shared.v2.f64 	{%fd392, %fd393}, [_ZN6thrust24THRUST_300001_SM_1000_NS8cuda_cub4core6detail5shmemE+16];
	setp.eq.s32 	%p34, %r267, 1;
	selp.f64 	%fd394, %fd391, 0d0000000000000000, %p34;
	selp.f64 	%fd395, %fd392, 0d0000000000000000, %p34;
	selp.f64 	%fd396, %fd393, 0d0000000000000000, %p34;
	ld.shared.u32 	%r707, [_ZN6thrust24THRUST_300001_SM_1000_NS8cuda_cub4core6detail5shmemE+32];
	ld.shared.f64 	%fd397, [_ZN6thrust24THRUST_300001_SM_1000_NS8cuda_cub4core6detail5shmemE+40];
	ld.shared.v2.f64 	{%fd398, %fd399}, [_ZN6thrust24THRUST_300001_SM_1000_NS8cuda_cub4core6detail5shmemE+48];
	add.s32 	%r708, %r707, %r706;
	setp.eq.s32 	%p35, %r707, 0;
	add.f64 	%fd400, %fd391, %fd397;
	add.f64 	%fd401, %fd392, %fd398;
	add.f64 	%fd402, %fd393, %fd399;
	selp.f64 	%fd403, %fd400, %fd397, %p35;
	selp.f64 	%fd404, %fd401, %fd398, %p35;
	selp.f64 	%fd405, %fd402, %fd399, %p35;
	setp.eq.s32 	%p36, %r267, 2;
	selp.b32 	%r709, %r708, %r706, %p36;
	selp.f64 	%fd406, %fd403, %fd394, %p36;
	selp.f64 	%fd407, %fd404, %fd395, %p36;
	selp.f64 	%fd408, %fd405, %fd396, %p36;
	ld.shared.u32 	%r710, [_ZN6thrust24THRUST_300001_SM_1000_NS8cuda_cub4core6detail5shmemE+64];
	ld.shared.f64 	%fd409, [_ZN6thrust24THRUST_300001_SM_1000_NS8cuda_cub4core6detail5shmemE+72];
	ld.shared.v2.f64 	{%fd410, %fd411}, [_ZN6thrust24THRUST_300001_SM_1000_NS8cuda_cub4core6detail5shmemE+80];
	add.s32 	%r711, %r708, %r710;
	setp.eq.s32 	%p37, %r710, 0;
	add.f64 	%fd412, %fd409, %fd403;
	add.f64 	%fd413, %fd410, %fd404;
	add.f64 	%fd414, %fd411, %fd405;
	selp.f64 	%fd415, %fd412, %fd409, %p37;
	selp.f64 	%fd416, %fd413, %fd410, %p37;
	selp.f64 	%fd417, %fd414, %fd411, %p37;
	setp.eq.s32 	%p38, %r267, 3;
	selp.b32 	%r712, %r711, %r709, %p38;
	selp.f64 	%fd418, %fd415, %fd406, %p38;
	selp.f64 	%fd419, %fd416, %fd407, %p38;
	selp.f64 	%fd420, %fd417, %fd408, %p38;
	ld.shared.u32 	%r713, [_ZN6thrust24THRUST_300001_SM_1000_NS8cuda_cub4core6detail5shmemE+96];
	ld.shared.f64 	%fd421, [_ZN6thrust24THRUST_300001_SM_1000_NS8cuda_cub4core6detail5shmemE+104];
	ld.shared.v2.f64 	{%fd422, %fd423}, [_ZN6thrust24THRUST_300001_SM_1000_NS8cuda_cub4core6detail5shmemE+112];
	add.s32 	%r714, %r711, %r713;
	setp.eq.s32 	%p39, %r713, 0;
	add.f64 	%fd424, %fd421, %fd415;
	add.f64 	%fd425, %fd422, %fd416;
	add.f64 	%fd426, %fd423, %fd417;
	selp.f64 	%fd427, %fd424, %fd421, %p39;
	selp.f64 	%fd428, %fd425, %fd422, %p39;
	selp.f64 	%fd429, %fd426, %fd423, %p39;
	setp.eq.s32 	%p40, %r267, 4;
	selp.b32 	%r715, %r714, %r712, %p40;
	selp.f64 	%fd430, %fd427, %fd418, %p40;
	selp.f64 	%fd431, %fd428, %fd419, %p40;
	selp.f64 	%fd432, %fd429, %fd420, %p40;
	ld.shared.u32 	%r716, [_ZN6thrust24THRUST_300001_SM_1000_NS8cuda_cub4core6detail5shmemE+128];
	ld.shared.f64 	%fd433, [_ZN6thrust24THRUST_300001_SM_1000_NS8cuda_cub4core6detail5shmemE+136];
	ld.shared.v2.f64 	{%fd434, %fd435}, [_ZN6thrust24THRUST_300001_SM_1000_NS8cuda_cub4core6detail5shmemE+144];
	add.s32 	%r717, %r714, %r716;
	setp.eq.s32 	%p41, %r716, 0;
	add.f64 	%fd436, %fd433, %fd427;
	add.f64 	%fd437, %fd434, %fd428;
	add.f64 	%fd438, %fd435, %fd429;
	selp.f64 	%fd439, %fd436, %fd433, %p41;
	selp.f64 	%fd440, %fd437, %fd434, %p41;
	selp.f64 	%fd441, %fd438, %fd435, %p41;
	setp.eq.s32 	%p42, %r267, 5;
	selp.b32 	%r718, %r717, %r715, %p42;
	selp.f64 	%fd442, %fd439, %fd430, %p42;
	selp.f64 	%fd443, %fd440, %fd431, %p42;
	selp.f64 	%fd444, %fd441, %fd432, %p42;
	ld.shared.u32 	%r719, [_ZN6thrust24THRUST_300001_SM_1000_NS8cuda_cub4core6detail5shmemE+160];
	ld.shared.f64 	%fd445, [_ZN6thrust24THRUST_300001_SM_1000_NS8cuda_cub4core6detail5shmemE+168];
	ld.shared.v2.f64 	{%fd446, %fd447}, [_ZN6thrust24THRUST_300001_SM_1000_NS8cuda_cub4core6detail5shmemE+176];
	add.s32 	%r720, %r717, %r719;
	setp.eq.s32 	%p43, %r719, 0;
	add.f64 	%fd448, %fd445, %fd439;
	add.f64 	%fd449, %fd446, %fd440;
	add.f64 	%fd450, %fd447, %fd441;
	selp.f64 	%fd451, %fd448, %fd445, %p43;
	selp.f64 	%fd452, %fd449, %fd446, %p43;
	selp.f64 	%fd453, %fd450, %fd447, %p43;
	setp.eq.s32 	%p44, %r267, 6;
	selp.b32 	%r721, %r720, %r718, %p44;
	selp.f64 	%fd454, %fd451, %fd442, %p44;
	selp.f64 	%fd455, %fd452, %fd443, %p44;
	selp.f64 	%fd456, %fd453, %fd444, %p44;
	ld.shared.u32 	%r722, [_ZN6thrust24THRUST_300001_SM_1000_NS8cuda_cub4core6detail5shmemE+192];
	ld.shared.f64 	%fd457, [_ZN6thrust24THRUST_300001_SM_1000_NS8cuda_cub4core6detail5shmemE+200];
	ld.shared.v2.f64 	{%fd458, %fd459}, [_ZN6thrust24THRUST_300001_SM_1000_NS8cuda_cub4core6detail5shmemE+208];
	add.s32 	%r723, %r720, %r722;
	setp.eq.s32 	%p45, %r722, 0;
	add.f64 	%fd460, %fd457, %fd451;
	add.f64 	%fd461, %fd458, %fd452;
	add.f64 	%fd462, %fd459, %fd453;
	selp.f64 	%fd463, %fd460, %fd457, %p45;
	selp.f64 	%fd464, %fd461, %fd458, %p45;
	selp.f64 	%fd465, %fd462, %fd459, %p45;
	setp.eq.s32 	%p46, %r267, 7;
	selp.b32 	%r284, %r723, %r721, %p46;
	selp.f64 	%fd211, %fd463, %fd454, %p46;
	selp.f64 	%fd212, %fd464, %fd455, %p46;
	selp.f64 	%fd213, %fd465, %fd456, %p46;
	ld.shared.u32 	%r724, [_ZN6thrust24THRUST_300001_SM_1000_NS8cuda_cub4core6detail5shmemE+224];
	ld.shared.f64 	%fd466, [_ZN6thrust24THRUST_300001_SM_1000_NS8cuda_cub4core6detail5shmemE+232];
	ld.shared.v2.f64 	{%fd467, %fd468}, [_ZN6thrust24THRUST_300001_SM_1000_NS8cuda_cub4core6detail5shmemE+240];
	add.s32 	%r285, %r723, %r724;
	setp.eq.s32 	%p47, %r724, 0;
	add.f64 	%fd469, %fd466, %fd463;
	add.f64 	%fd470, %fd467, %fd464;
	add.f64 	%fd471, %fd468, %fd465;
	selp.f64 	%fd214, %fd469, %fd466, %p47;
	selp.f64 	%fd215, %fd470, %fd467, %p47;
	selp.f64 	%fd216, %fd471, %fd468, %p47;
	setp.lt.u32 	%p48, %r256, 32;
	@%p48 bra 	$L__BB2_172;
	setp.eq.s32 	%p49, %r2656, 0;
	add.f64 	%fd472, %fd211, %fd1280;
	add.f64 	%fd473, %fd212, %fd1281;
	add.f64 	%fd474, %fd213, %fd1282;
	selp.f64 	%fd475, %fd472, %fd1280, %p49;
	selp.f64 	%fd476, %fd473, %fd1281, %p49;
	selp.f64 	%fd477, %fd474, %fd1282, %p49;
	setp.eq.s32 	%p50, %r439, 0;
	selp.b32 	%r725, 0, %r2656, %p50;
	add.s32 	%r2656, %r284, %r725;
	selp.f64 	%fd1280, %fd211, %fd475, %p50;
	selp.f64 	%fd1281, %fd212, %fd476, %p50;
	selp.f64 	%fd1282, %fd213, %fd477, %p50;
	bra.uni 	$L__BB2_216;
$L__BB2_172:
	setp.ne.s32 	%p51, %r256, 0;
	@%p51 bra 	$L__BB2_174;
	st.shared.u32 	[_ZN6thrust24THRUST_300001_SM_1000_NS8cuda_cub4core6detail5shmemE+392], %r285;
	st.shared.v2.f64 	[_ZN6thrust24THRUST_300001_SM_1000_NS8cuda_cub4core6detail5shmemE+400], {%fd214, %fd215};
	st.shared.f64 	[_ZN6thrust24THRUST_300001_SM_1000_NS8cuda_cub4core6detail5shmemE+416], %fd216;
	mul.wide.u32 	%rd181, %r1, 32;
	add.s64 	%rd182, %rd96, %rd181;
	add.s64 	%rd172, %rd182, 1024;
	mov.b64 	%rd175, %fd214;
	mov.b64 	%rd177, %fd215;
	mov.b64 	%rd179, %fd216;
	mov.b64 	%rd173, {%r285, %r727};
	// begin inline asm
	st.cg.u64 [%rd172], %rd173;
	// end inline asm
	add.s64 	%rd174, %rd182, 1032;
	// begin inline asm
	st.cg.u64 [%rd174], %rd175;
	// end inline asm
	add.s64 	%rd176, %rd182, 1040;
	// begin inline asm
	st.cg.u64 [%rd176], %rd177;
	// end inline asm
	add.s64 	%rd178, %rd182, 1048;
	// begin inline asm
	st.cg.u64 [%rd178], %rd179;
	// end inline asm
	mul.wide.u32 	%rd183, %r1, 4;
	add.s64 	%rd184, %rd95, %rd183;
	add.s64 	%rd180, %rd184, 128;
	mov.b32 	%r726, 100;
	// begin inline asm
	st.release.gpu.u32 [%rd180], %r726;
	// end inline asm
$L__BB2_174:
	not.b32 	%r728, %r256;
	add.s32 	%r2649, %r1, %r728;
	mov.u32 	%r729, %nctaid.x;
	setp.gt.u32 	%p52, %r729, 499;
	@%p52 bra 	$L__BB2_176;
	membar.cta;
	bra.uni 	$L__BB2_177;
$L__BB2_176:
	mov.b32 	%r730, 450;
	// begin inline asm
	nanosleep.u32 %r730;
	// end inline asm
$L__BB2_177:
	mul.wide.s32 	%rd185, %r2649, 4;
	add.s64 	%rd186, %rd95, %rd185;
	add.s64 	%rd90, %rd186, 128;
$L__BB2_178:
	// begin inline asm
	ld.relaxed.gpu.u32 %r2647, [%rd90];
	// end inline asm
	membar.gl;
	setp.eq.s32 	%p53, %r2647, 99;
	mov.b32 	%r732, -1;
	vote.sync.any.pred 	%p54, %p53, %r732;
	@%p54 bra 	$L__BB2_178;
	mov.f64 	%fd1241, 0d0000000000000000;
	setp.eq.s32 	%p55, %r2647, 101;
	@%p55 bra 	$L__BB2_182;
	setp.ne.s32 	%p56, %r2647, 100;
	mov.f64 	%fd1242, %fd1241;
	mov.f64 	%fd1243, %fd1241;
	@%p56 bra 	$L__BB2_183;
	mul.wide.s32 	%rd206, %r2649, 32;
	add.s64 	%rd207, %rd96, %rd206;
	add.s64 	%rd199, %rd207, 1024;
	// begin inline asm
	ld.cg.u64 %rd198, [%rd199];
	// end inline asm
	add.s64 	%rd201, %rd207, 1032;
	// begin inline asm
	ld.cg.u64 %rd200, [%rd201];
	// end inline asm
	add.s64 	%rd203, %rd207, 1040;
	// begin inline asm
	ld.cg.u64 %rd202, [%rd203];
	// end inline asm
	add.s64 	%rd205, %rd207, 1048;
	// begin inline asm
	ld.cg.u64 %rd204, [%rd205];
	// end inline asm
	cvt.u32.u64 	%r2640, %rd198;
	mov.b64 	%fd1241, %rd200;
	mov.b64 	%fd1242, %rd202;
	mov.b64 	%fd1243, %rd204;
	bra.uni 	$L__BB2_183;
$L__BB2_182:
	mul.wide.s32 	%rd196, %r2649, 32;
	add.s64 	%rd197, %rd97, %rd196;
	add.s64 	%rd189, %rd197, 1024;
	// begin inline asm
	ld.cg.u64 %rd188, [%rd189];
	// end inline asm
	add.s64 	%rd191, %rd197, 1032;
	// begin inline asm
	ld.cg.u64 %rd190, [%rd191];
	// end inline asm
	add.s64 	%rd193, %rd197, 1040;
	// begin inline asm
	ld.cg.u64 %rd192, [%rd193];
	// end inline asm
	add.s64 	%rd195, %rd197, 1048;
	// begin inline asm
	ld.cg.u64 %rd194, [%rd195];
	// end inline asm
	cvt.u32.u64 	%r2640, %rd188;
	mov.b64 	%fd1241, %rd190;
	mov.b64 	%fd1242, %rd192;
	mov.b64 	%fd1243, %rd194;
$L__BB2_183:
	mov.b32 	%r775, -1;
	vote.sync.ballot.b32 	%r776, %p55, %r775;
	// begin inline asm
	mov.u32 %r735, %lanemask_ge;
	// end inline asm
	and.b32  	%r777, %r776, %r735;
	or.b32  	%r778, %r777, -2147483648;
	add.s32 	%r779, %r778, -1;
	not.b32 	%r780, %r778;
	and.b32  	%r781, %r780, %r779;
	popc.b32 	%r293, %r781;
	mov.b32 	%r773, 1;
	// begin inline asm
	shfl.sync.down.b32 %r736, %r2640, %r773, %r293, %r775;
	// end inline asm
	// begin inline asm
	shfl.sync.down.b32 %r741, %r742, %r773, %r293, %r775;
	// end inline asm
	mov.b64 	%rd208, %fd1241;
	mov.b64 	{%r747, %r752}, %rd208;
	// begin inline asm
	shfl.sync.down.b32 %r746, %r747, %r773, %r293, %r775;
	// end inline asm
	// begin inline asm
	shfl.sync.down.b32 %r751, %r752, %r773, %r293, %r775;
	// end inline asm
	mov.b64 	%rd209, %fd1242;
	mov.b64 	{%r757, %r762}, %rd209;
	// begin inline asm
	shfl.sync.down.b32 %r756, %r757, %r773, %r293, %r775;
	// end inline asm
	// begin inline asm
	shfl.sync.down.b32 %r761, %r762, %r773, %r293, %r775;
	// end inline asm
	mov.b64 	%rd210, %fd1243;
	mov.b64 	{%r767, %r772}, %rd210;
	// begin inline asm
	shfl.sync.down.b32 %r766, %r767, %r773, %r293, %r775;
	// end inline asm
	// begin inline asm
	shfl.sync.down.b32 %r771, %r772, %r773, %r293, %r775;
	// end inline asm
	setp.ge.s32 	%p59, %r439, %r293;
	@%p59 bra 	$L__BB2_185;
	mov.b64 	%rd211, {%r766, %r771};
	mov.b64 	%fd479, %rd211;
	mov.b64 	%rd212, {%r756, %r761};
	mov.b64 	%fd480, %rd212;
	mov.b64 	%rd213, {%r746, %r751};
	mov.b64 	%fd481, %rd213;
	add.s32 	%r301, %r736, %r2640;
	setp.eq.s32 	%p60, %r2640, 0;
	add.f64 	%fd482, %fd1241, %fd481;
	add.f64 	%fd483, %fd1242, %fd480;
	add.f64 	%fd484, %fd1243, %fd479;
	selp.f64 	%fd1241, %fd482, %fd1241, %p60;
	selp.f64 	%fd1242, %fd483, %fd1242, %p60;
	selp.f64 	%fd1243, %fd484, %fd1243, %p60;
	mov.u32 	%r2640, %r301;
$L__BB2_185:
	mov.b32 	%r819, 2;
	mov.b32 	%r821, -1;
	// begin inline asm
	shfl.sync.down.b32 %r782, %r2640, %r819, %r293, %r821;
	// end inline asm
	// begin inline asm
	shfl.sync.down.b32 %r787, %r788, %r819, %r293, %r821;
	// end inline asm
	mov.b64 	%rd214, %fd1241;
	mov.b64 	{%r793, %r798}, %rd214;
	// begin inline asm
	shfl.sync.down.b32 %r792, %r793, %r819, %r293, %r821;
	// end inline asm
	// begin inline asm
	shfl.sync.down.b32 %r797, %r798, %r819, %r293, %r821;
	// end inline asm
	mov.b64 	%rd215, %fd1242;
	mov.b64 	{%r803, %r808}, %rd215;
	// begin inline asm
	shfl.sync.down.b32 %r802, %r803, %r819, %r293, %r821;
	// end inline asm
	// begin inline asm
	shfl.sync.down.b32 %r807, %r808, %r819, %r293, %r821;
	// end inline asm
	mov.b64 	%rd216, %fd1243;
	mov.b64 	{%r813, %r818}, %rd216;
	// begin inline asm
	shfl.sync.down.b32 %r812, %r813, %r819, %r293, %r821;
	// end inline asm
	// begin inline asm
	shfl.sync.down.b32 %r817, %r818, %r819, %r293, %r821;
	// end inline asm
	add.s32 	%r310, %r439, 2;
	setp.gt.s32 	%p61, %r310, %r293;
	@%p61 bra 	$L__BB2_187;
	mov.b64 	%rd217, {%r812, %r817};
	mov.b64 	%fd485, %rd217;
	mov.b64 	%rd218, {%r802, %r807};
	mov.b64 	%fd486, %rd218;
	mov.b64 	%rd219, {%r792, %r797};
	mov.b64 	%fd487, %rd219;
	add.s32 	%r311, %r782, %r2640;
	setp.eq.s32 	%p62, %r2640, 0;
	add.f64 	%fd488, %fd1241, %fd487;
	add.f64 	%fd489, %fd1242, %fd486;
	add.f64 	%fd490, %fd1243, %fd485;
	selp.f64 	%fd1241, %fd488, %fd1241, %p62;
	selp.f64 	%fd1242, %fd489, %fd1242, %p62;
	selp.f64 	%fd1243, %fd490, %fd1243, %p62;
	mov.u32 	%r2640, %r311;
$L__BB2_187:
	mov.b32 	%r859, 4;
	mov.b32 	%r861, -1;
	// begin inline asm
	shfl.sync.down.b32 %r822, %r2640, %r859, %r293, %r861;
	// end inline asm
	// begin inline asm
	shfl.sync.down.b32 %r827, %r828, %r859, %r293, %r861;
	// end inline asm
	mov.b64 	%rd220, %fd1241;
	mov.b64 	{%r833, %r838}, %rd220;
	// begin inline asm
	shfl.sync.down.b32 %r832, %r833, %r859, %r293, %r861;
	// end inline asm
	// begin inline asm
	shfl.sync.down.b32 %r837, %r838, %r859, %r293, %r861;
	// end inline asm
	mov.b64 	%rd221, %fd1242;
	mov.b64 	{%r843, %r848}, %rd221;
	// begin inline asm
	shfl.sync.down.b32 %r842, %r843, %r859, %r293, %r861;
	// end inline asm
	// begin inline asm
	shfl.sync.down.b32 %r847, %r848, %r859, %r293, %r861;
	// end inline asm
	mov.b64 	%rd222, %fd1243;
	mov.b64 	{%r853, %r858}, %rd222;
	// begin inline asm
	shfl.sync.down.b32 %r852, %r853, %r859, %r293, %r861;
	// end inline asm
	// begin inline asm
	shfl.sync.down.b32 %r857, %r858, %r859, %r293, %r861;
	// end inline asm
	add.s32 	%r320, %r439, 4;
	setp.gt.s32 	%p63, %r320, %r293;
	@%p63 bra 	$L__BB2_189;
	mov.b64 	%rd223, {%r852, %r857};
	mov.b64 	%fd491, %rd223;
	mov.b64 	%rd224, {%r842, %r847};
	mov.b64 	%fd492, %rd224;
	mov.b64 	%rd225, {%r832, %r837};
	mov.b64 	%fd493, %rd225;
	add.s32 	%r321, %r822, %r2640;
	setp.eq.s32 	%p64, %r2640, 0;
	add.f64 	%fd494, %fd1241, %fd493;
	add.f64 	%fd495, %fd1242, %fd492;
	add.f64 	%fd496, %fd1243, %fd491;
	selp.f64 	%fd1241, %fd494, %fd1241, %p64;
	selp.f64 	%fd1242, %fd495, %fd1242, %p64;
	selp.f64 	%fd1243, %fd496, %fd1243, %p64;
	mov.u32 	%r2640, %r321;
$L__BB2_189:
	mov.b32 	%r899, 8;
	mov.b32 	%r901, -1;
	// begin inline asm
	shfl.sync.down.b32 %r862, %r2640, %r899, %r293, %r901;
	// end inline asm
	// begin inline asm
	shfl.sync.down.b32 %r867, %r868, %r899, %r293, %r901;
	// end inline asm
	mov.b64 	%rd226, %fd1241;
	mov.b64 	{%r873, %r878}, %rd226;
	// begin inline asm
	shfl.sync.down.b32 %r872, %r873, %r899, %r293, %r901;
	// end inline asm
	// begin inline asm
	shfl.sync.down.b32 %r877, %r878, %r899, %r293, %r901;
	// end inline asm
	mov.b64 	%rd227, %fd1242;
	mov.b64 	{%r883, %r888}, %rd227;
	// begin inline asm
	shfl.sync.down.b32 %r882, %r883, %r899, %r293, %r901;
	// end inline asm
	// begin inline asm
	shfl.sync.down.b32 %r887, %r888, %r899, %r293, %r901;
	// end inline asm
	mov.b64 	%rd228, %fd1243;
	mov.b64 	{%r893, %r898}, %rd228;
	// begin inline asm
	shfl.sync.down.b32 %r892, %r893, %r899, %r293, %r901;
	// end inline asm
	// begin inline asm
	shfl.sync.down.b32 %r897, %r898, %r899, %r293, %r901;
	// end inline asm
	add.s32 	%r330, %r439, 8;
	setp.gt.s32 	%p65, %r330, %r293;
	@%p65 bra 	$L__BB2_191;
	mov.b64 	%rd229, {%r892, %r897};
	mov.b64 	%fd497, %rd229;
	mov.b64 	%rd230, {%r882, %r887};
	mov.b64 	%fd498, %rd230;
	mov.b64 	%rd231, {%r872, %r877};
	mov.b64 	%fd499, %rd231;
	add.s32 	%r331, %r862, %r2640;
	setp.eq.s32 	%p66, %r2640, 0;
	add.f64 	%fd500, %fd1241, %fd499;
	add.f64 	%fd501, %fd1242, %fd498;
	add.f64 	%fd502, %fd1243, %fd497;
	selp.f64 	%fd1241, %fd500, %fd1241, %p66;
	selp.f64 	%fd1242, %fd501, %fd1242, %p66;
	selp.f64 	%fd1243, %fd502, %fd1243, %p66;
	mov.u32 	%r2640, %r331;
$L__BB2_191:
	mov.b32 	%r939, 16;
	mov.b32 	%r941, -1;
	// begin inline asm
	shfl.sync.down.b32 %r902, %r2640, %r939, %r293, %r941;
	// end inline asm
	// begin inline asm
	shfl.sync.down.b32 %r907, %r908, %r939, %r293, %r941;
	// end inline asm
	mov.b64 	%rd232, %fd1241;
	mov.b64 	{%r913, %r918}, %rd232;
	// begin inline asm
	shfl.sync.down.b32 %r912, %r913, %r939, %r293, %r941;
	// end inline asm
	// begin inline asm
	shfl.sync.down.b32 %r917, %r918, %r939, %r293, %r941;
	// end inline asm
	mov.b64 	%rd233, %fd1242;
	mov.b64 	{%r923, %r928}, %rd233;
	// begin inline asm
	shfl.sync.down.b32 %r922, %r923, %r939, %r293, %r941;
	// end inline asm
	// begin inline asm
	shfl.sync.down.b32 %r927, %r928, %r939, %r293, %r941;
	// end inline asm
	mov.b64 	%rd234, %fd1243;
	mov.b64 	{%r933, %r938}, %rd234;
	// begin inline asm
	shfl.sync.down.b32 %r932, %r933, %r939, %r293, %r941;
	// end inline asm
	// begin inline asm
	shfl.sync.down.b32 %r937, %r938, %r939, %r293, %r941;
	// end inline asm
	add.s32 	%r340, %r439, 16;
	setp.gt.s32 	%p67, %r340, %r293;
	@%p67 bra 	$L__BB2_193;
	mov.b64 	%rd235, {%r932, %r937};
	mov.b64 	%fd503, %rd235;
	mov.b64 	%rd236, {%r922, %r927};
	mov.b64 	%fd504, %rd236;
	mov.b64 	%rd237, {%r912, %r917};
	mov.b64 	%fd505, %rd237;
	add.s32 	%r341, %r902, %r2640;
	setp.eq.s32 	%p68, %r2640, 0;
	add.f64 	%fd506, %fd1241, %fd505;
	add.f64 	%fd507, %fd1242, %fd504;
	add.f64 	%fd508, %fd1243, %fd503;
	selp.f64 	%fd1241, %fd506, %fd1241, %p68;
	selp.f64 	%fd1242, %fd507, %fd1242, %p68;
	selp.f64 	%fd1243, %fd508, %fd1243, %p68;
	mov.u32 	%r2640, %r341;
$L__BB2_193:
$L__BB2_194:
	setp.ne.s32 	%p69, %r2647, 101;
	mov.b32 	%r943, -1;
	vote.sync.all.pred 	%p70, %p69, %r943;
	not.pred 	%p71, %p70;
	@%p71 bra 	$L__BB2_212;
	mul.wide.s32 	%rd275, %r2649, 4;
	add.s64 	%rd91, %rd95, %rd275;
$L__BB2_196:
	// begin inline asm
	ld.relaxed.gpu.u32 %r2647, [%rd91];
	// end inline asm
	membar.gl;
	setp.eq.s32 	%p91, %r2647, 99;
	mov.b32 	%r980, -1;
	vote.sync.any.pred 	%p92, %p91, %r980;
	@%p92 bra 	$L__BB2_196;
	mov.f64 	%fd1262, 0d0000000000000000;
	setp.eq.s32 	%p93, %r2647, 101;
	@%p93 bra 	$L__BB2_200;
	setp.ne.s32 	%p94, %r2647, 100;
	mov.f64 	%fd1263, %fd1262;
	mov.f64 	%fd1264, %fd1262;
	@%p94 bra 	$L__BB2_201;
	mul.wide.s32 	%rd294, %r2649, 32;
	add.s64 	%rd287, %rd96, %rd294;
	// begin inline asm
	ld.cg.u64 %rd286, [%rd287];
	// end inline asm
	add.s64 	%rd289, %rd287, 8;
	// begin inline asm
	ld.cg.u64 %rd288, [%rd289];
	// end inline asm
	add.s64 	%rd291, %rd287, 16;
	// begin inline asm
	ld.cg.u64 %rd290, [%rd291];
	// end inline asm
	add.s64 	%rd293, %rd287, 24;
	// begin inline asm
	ld.cg.u64 %rd292, [%rd293];
	// end inline asm
	cvt.u32.u64 	%r2650, %rd286;
	mov.b64 	%fd1262, %rd288;
	mov.b64 	%fd1263, %rd290;
	mov.b64 	%fd1264, %rd292;
	bra.uni 	$L__BB2_201;
$L__BB2_200:
	mul.wide.s32 	%rd285, %r2649, 32;
	add.s64 	%rd278, %rd97, %rd285;
	// begin inline asm
	ld.cg.u64 %rd277, [%rd278];
	// end inline asm
	add.s64 	%rd280, %rd278, 8;
	// begin inline asm
	ld.cg.u64 %rd279, [%rd280];
	// end inline asm
	add.s64 	%rd282, %rd278, 16;
	// begin inline asm
	ld.cg.u64 %rd281, [%rd282];
	// end inline asm
	add.s64 	%rd284, %rd278, 24;
	// begin inline asm
	ld.cg.u64 %rd283, [%rd284];
	// end inline asm
	cvt.u32.u64 	%r2650, %rd277;
	mov.b64 	%fd1262, %rd279;
	mov.b64 	%fd1263, %rd281;
	mov.b64 	%fd1264, %rd283;
$L__BB2_201:
	mov.b32 	%r1021, -1;
	vote.sync.ballot.b32 	%r1022, %p93, %r1021;
	and.b32  	%r1023, %r1022, %r735;
	or.b32  	%r1024, %r1023, -2147483648;
	add.s32 	%r1025, %r1024, -1;
	not.b32 	%r1026, %r1024;
	and.b32  	%r1027, %r1026, %r1025;
	popc.b32 	%r351, %r1027;
	mov.b32 	%r1019, 1;
	// begin inline asm
	shfl.sync.down.b32 %r982, %r2650, %r1019, %r351, %r1021;
	// end inline asm
	// begin inline asm
	shfl.sync.down.b32 %r987, %r988, %r1019, %r351, %r1021;
	// end inline asm
	mov.b64 	%rd295, %fd1262;
	mov.b64 	{%r993, %r998}, %rd295;
	// begin inline asm
	shfl.sync.down.b32 %r992, %r993, %r1019, %r351, %r1021;
	// end inline asm
	// begin inline asm
	shfl.sync.down.b32 %r997, %r998, %r1019, %r351, %r1021;
	// end inline asm
	mov.b64 	%rd296, %fd1263;
	mov.b64 	{%r1003, %r1008}, %rd296;
	// begin inline asm
	shfl.sync.down.b32 %r1002, %r1003, %r1019, %r351, %r1021;
	// end inline asm
	// begin inline asm
	shfl.sync.down.b32 %r1007, %r1008, %r1019, %r351, %r1021;
	// end inline asm
	mov.b64 	%rd297, %fd1264;
	mov.b64 	{%r1013, %r1018}, %rd297;
	// begin inline asm
	shfl.sync.down.b32 %r1012, %r1013, %r1019, %r351, %r1021;
	// end inline asm
	// begin inline asm
	shfl.sync.down.b32 %r1017, %r1018, %r1019, %r351, %r1021;
	// end inline asm
	setp.ge.s32 	%p97, %r439, %r351;
	mov.u32 	%r2652, %r2650;
	@%p97 bra 	$L__BB2_203;
	mov.b64 	%rd298, {%r1012, %r1017};
	mov.b64 	%fd543, %rd298;
	mov.b64 	%rd299, {%r1002, %r1007};
	mov.b64 	%fd544, %rd299;
	mov.b64 	%rd300, {%r992, %r997};
	mov.b64 	%fd545, %rd300;
	add.s32 	%r2652, %r982, %r2650;
	setp.eq.s32 	%p98, %r2650, 0;
	add.f64 	%fd546, %fd1262, %fd545;
	add.f64 	%fd547, %fd1263, %fd544;
	add.f64 	%fd548, %fd1264, %fd543;
	selp.f64 	%fd1262, %fd546, %fd1262, %p98;
	selp.f64 	%fd1263, %fd547, %fd1263, %p98;
	selp.f64 	%fd1264, %fd548, %fd1264, %p98;
$L__BB2_203:
	mov.b32 	%r1065, 2;
	mov.b32 	%r1067, -1;
	// begin inline asm
	shfl.sync.down.b32 %r1028, %r2652, %r1065, %r351, %r1067;
	// end inline asm
	// begin inline asm
	shfl.sync.down.b32 %r1033, %r1034, %r1065, %r351, %r1067;
	// end inline asm
	mov.b64 	%rd301, %fd1262;
	mov.b64 	{%r1039, %r1044}, %rd301;
	// begin inline asm
	shfl.sync.down.b32 %r1038, %r1039, %r1065, %r351, %r1067;
	// end inline asm
	// begin inline asm
	shfl.sync.down.b32 %r1043, %r1044, %r1065, %r351, %r1067;
	// end inline asm
	mov.b64 	%rd302, %fd1263;
	mov.b64 	{%r1049, %r1054}, %rd302;
	// begin inline asm
	shfl.sync.down.b32 %r1048, %r1049, %r1065, %r351, %r1067;
	// end inline asm
	// begin inline asm
	shfl.sync.down.b32 %r1053, %r1054, %r1065, %r351, %r1067;
	// end inline asm
	mov.b64 	%rd303, %fd1264;
	mov.b64 	{%r1059, %r1064}, %rd303;
	// begin inline asm
	shfl.sync.down.b32 %r1058, %r1059, %r1065, %r351, %r1067;
	// end inline asm
	// begin inline asm
	shfl.sync.down.b32 %r1063, %r1064, %r1065, %r351, %r1067;
	// end inline asm
	setp.gt.s32 	%p99, %r310, %r351;
	@%p99 bra 	$L__BB2_205;
	mov.b64 	%rd304, {%r1058, %r1063};
	mov.b64 	%fd549, %rd304;
	mov.b64 	%rd305, {%r1048, %r1053};
	mov.b64 	%fd550, %rd305;
	mov.b64 	%rd306, {%r1038, %r1043};
	mov.b64 	%fd551, %rd306;
	add.s32 	%r368, %r1028, %r2652;
	setp.eq.s32 	%p100, %r2652, 0;
	add.f64 	%fd552, %fd1262, %fd551;
	add.f64 	%fd553, %fd1263, %fd550;
	add.f64 	%fd554, %fd1264, %fd549;
	selp.f64 	%fd1262, %fd552, %fd1262, %p100;
	selp.f64 	%fd1263, %fd553, %fd1263, %p100;
	selp.f64 	%fd1264, %fd554, %fd1264, %p100;
	mov.u32 	%r2652, %r368;
$L__BB2_205:
	mov.b32 	%r1105, 4;
	mov.b32 	%r1107, -1;
	// begin inline asm
	shfl.sync.down.b32 %r1068, %r2652, %r1105, %r351, %r1107;
	// end inline asm
	// begin inline asm
	shfl.sync.down.b32 %r1073, %r1074, %r1105, %r351, %r1107;
	// end inline asm
	mov.b64 	%rd307, %fd1262;
	mov.b64 	{%r1079, %r1084}, %rd307;
	// begin inline asm
	shfl.sync.down.b32 %r1078, %r1079, %r1105, %r351, %r1107;
	// end inline asm
	// begin inline asm
	shfl.sync.down.b32 %r1083, %r1084, %r1105, %r351, %r1107;
	// end inline asm
	mov.b64 	%rd308, %fd1263;
	mov.b64 	{%r1089, %r1094}, %rd308;
	// begin inline asm
	shfl.sync.down.b32 %r1088, %r1089, %r1105, %r351, %r1107;
	// end inline asm
	// begin inline asm
	shfl.sync.down.b32 %r1093, %r1094, %r1105, %r351, %r1107;
	// end inline asm
	mov.b64 	%rd309, %fd1264;
	mov.b64 	{%r1099, %r1104}, %rd309;
	// begin inline asm
	shfl.sync.down.b32 %r1098, %r1099, %r1105, %r351, %r1107;
	// end inline asm
	// begin inline asm
	shfl.sync.down.b32 %r1103, %r1104, %r1105, %r351, %r1107;
	// end inline asm
	setp.gt.s32 	%p101, %r320, %r351;
	@%p101 bra 	$L__BB2_207;
	mov.b64 	%rd310, {%r1098, %r1103};
	mov.b64 	%fd555, %rd310;
	mov.b64 	%rd311, {%r1088, %r1093};
	mov.b64 	%fd556, %rd311;
	mov.b64 	%rd312, {%r1078, %r1083};
	mov.b64 	%fd557, %rd312;
	add.s32 	%r377, %r1068, %r2652;
	setp.eq.s32 	%p102, %r2652, 0;
	add.f64 	%fd558, %fd1262, %fd557;
	add.f64 	%fd559, %fd1263, %fd556;
	add.f64 	%fd560, %fd1264, %fd555;
	selp.f64 	%fd1262, %fd558, %fd1262, %p102;
	selp.f64 	%fd1263, %fd559, %fd1263, %p102;
	selp.f64 	%fd1264, %fd560, %fd1264, %p102;
	mov.u32 	%r2652, %r377;
$L__BB2_207:
	mov.b32 	%r1145, 8;
	mov.b32 	%r1147, -1;
	// begin inline asm
	shfl.sync.down.b32 %r1108, %r2652, %r1145, %r351, %r1147;
	// end inline asm
	// begin inline asm
	shfl.sync.down.b32 %r1113, %r1114, %r1145, %r351, %r1147;
	// end inline asm
	mov.b64 	%rd313, %fd1262;
	mov.b64 	{%r1119, %r1124}, %rd313;
	// begin inline asm
	shfl.sync.down.b32 %r1118, %r1119, %r1145, %r351, %r1147;
	// end inline asm
	// begin inline asm
	shfl.sync.down.b32 %r1123, %r1124, %r1145, %r351, %r1147;
	// end inline asm
	mov.b64 	%rd314, %fd1263;
	mov.b64 	{%r1129, %r1134}, %rd314;
	// begin inline asm
	shfl.sync.down.b32 %r1128, %r1129, %r1145, %r351, %r1147;
	// end inline asm
	// begin inline asm
	shfl.sync.down.b32 %r1133, %r1134, %r1145, %r351, %r1147;
	// end inline asm
	mov.b64 	%rd315, %fd1264;
	mov.b64 	{%r1139, %r1144}, %rd315;
	// begin inline asm
	shfl.sync.down.b32 %r1138, %r1139, %r1145, %r351, %r1147;
	// end inline asm
	// begin inline asm
	shfl.sync.down.b32 %r1143, %r1144, %r1145, %r351, %r1147;
	// end inline asm
	setp.gt.s32 	%p103, %r330, %r351;
	@%p103 bra 	$L__BB2_209;
	mov.b64 	%rd316, {%r1138, %r1143};
	mov.b64 	%fd561, %rd316;
	mov.b64 	%rd317, {%r1128, %r1133};
	mov.b64 	%fd562, %rd317;
	mov.b64 	%rd318, {%r1118, %r1123};
	mov.b64 	%fd563, %rd318;
	add.s32 	%r386, %r1108, %r2652;
	setp.eq.s32 	%p104, %r2652, 0;
	add.f64 	%fd564, %fd1262, %fd563;
	add.f64 	%fd565, %fd1263, %fd562;
	add.f64 	%fd566, %fd1264, %fd561;
	selp.f64 	%fd1262, %fd564, %fd1262, %p104;
	selp.f64 	%fd1263, %fd565, %fd1263, %p104;
	selp.f64 	%fd1264, %fd566, %fd1264, %p104;
	mov.u32 	%r2652, %r386;
$L__BB2_209:
	mov.b32 	%r1185, 16;
	mov.b32 	%r1187, -1;
	// begin inline asm
	shfl.sync.down.b32 %r1148, %r2652, %r1185, %r351, %r1187;
	// end inline asm
	// begin inline asm
	shfl.sync.down.b32 %r1153, %r1154, %r1185, %r351, %r1187;
	// end inline asm
	mov.b64 	%rd319, %fd1262;
	mov.b64 	{%r1159, %r1164}, %rd319;
	// begin inline asm
	shfl.sync.down.b32 %r1158, %r1159, %r1185, %r351, %r1187;
	// end inline asm
	// begin inline asm
	shfl.sync.down.b32 %r1163, %r1164, %r1185, %r351, %r1187;
	// end inline asm
	mov.b64 	%rd320, %fd1263;
	mov.b64 	{%r1169, %r1174}, %rd320;
	// begin inline asm
	shfl.sync.down.b32 %r1168, %r1169, %r1185, %r351, %r1187;
	// end inline asm
	// begin inline asm
	shfl.sync.down.b32 %r1173, %r1174, %r1185, %r351, %r1187;
	// end inline asm
	mov.b64 	%rd321, %fd1264;
	mov.b64 	{%r1179, %r1184}, %rd321;
	// begin inline asm
	shfl.sync.down.b32 %r1178, %r1179, %r1185, %r351, %r1187;
	// end inline asm
	// begin inline asm
	shfl.sync.down.b32 %r1183, %r1184, %r1185, %r351, %r1187;
	// end inline asm
	setp.gt.s32 	%p105, %r340, %r351;
	@%p105 bra 	$L__BB2_211;
	mov.b64 	%rd322, {%r1178, %r1183};
	mov.b64 	%fd567, %rd322;
	mov.b64 	%rd323, {%r1168, %r1173};
	mov.b64 	%fd568, %rd323;
	mov.b64 	%rd324, {%r1158, %r1163};
	mov.b64 	%fd569, %rd324;
	add.s32 	%r395, %r1148, %r2652;
	setp.eq.s32 	%p106, %r2652, 0;
	add.f64 	%fd570, %fd1262, %fd569;
	add.f64 	%fd571, %fd1263, %fd568;
	add.f64 	%fd572, %fd1264, %fd567;
	selp.f64 	%fd1262, %fd570, %fd1262, %p106;
	selp.f64 	%fd1263, %fd571, %fd1263, %p106;
	selp.f64 	%fd1264, %fd572, %fd1264, %p106;
	mov.u32 	%r2652, %r395;
$L__BB2_211:
	add.s32 	%r397, %r2652, %r2640;
	setp.eq.s32 	%p107, %r2640, 0;
	add.f64 	%fd573, %fd1241, %fd1262;
	add.f64 	%fd574, %fd1242, %fd1263;
	add.f64 	%fd575, %fd1243, %fd1264;
	selp.f64 	%fd1241, %fd573, %fd1241, %p107;
	selp.f64 	%fd1242, %fd574, %fd1242, %p107;
	selp.f64 	%fd1243, %fd575, %fd1243, %p107;
	add.s32 	%r2649, %r2649, -32;
	mov.u32 	%r2640, %r397;
	bra.uni 	$L__BB2_194;
$L__BB2_212:
	setp.ne.s32 	%p72, %r256, 0;
	@%p72 bra 	$L__BB2_214;
	add.s32 	%r946, %r2640, %r285;
	setp.eq.s32 	%p73, %r285, 0;
	add.f64 	%fd509, %fd214, %fd1241;
	add.f64 	%fd510, %fd215, %fd1242;
	add.f64 	%fd511, %fd216, %fd1243;
	selp.f64 	%fd512, %fd509, %fd214, %p73;
	selp.f64 	%fd513, %fd510, %fd215, %p73;
	selp.f64 	%fd514, %fd511, %fd216, %p73;
	mul.wide.u32 	%rd247, %r1, 32;
	add.s64 	%rd248, %rd97, %rd247;
	add.s64 	%rd238, %rd248, 1024;
	mov.b64 	%rd241, %fd512;
	mov.b64 	%rd243, %fd513;
	mov.b64 	%rd245, %fd514;
	mov.b64 	%rd239, {%r946, %r947};
	// begin inline asm
	st.cg.u64 [%rd238], %rd239;
	// end inline asm
	add.s64 	%rd240, %rd248, 1032;
	// begin inline asm
	st.cg.u64 [%rd240], %rd241;
	// end inline asm
	add.s64 	%rd242, %rd248, 1040;
	// begin inline asm
	st.cg.u64 [%rd242], %rd243;
	// end inline asm
	add.s64 	%rd244, %rd248, 1048;
	// begin inline asm
	st.cg.u64 [%rd244], %rd245;
	// end inline asm
	mul.wide.u32 	%rd249, %r1, 4;
	add.s64 	%rd250, %rd95, %rd249;
	add.s64 	%rd246, %rd250, 128;
	mov.b32 	%r945, 101;
	// begin inline asm
	st.release.gpu.u32 [%rd246], %r945;
	// end inline asm
	st.shared.u32 	[_ZN6thrust24THRUST_300001_SM_1000_NS8cuda_cub4core6detail5shmemE+328], %r2640;
	st.shared.v2.f64 	[_ZN6thrust24THRUST_300001_SM_1000_NS8cuda_cub4core6detail5shmemE+336], {%fd1241, %fd1242};
	st.shared.f64 	[_ZN6thrust24THRUST_300001_SM_1000_NS8cuda_cub4core6detail5shmemE+352], %fd1243;
	st.shared.u32 	[_ZN6thrust24THRUST_300001_SM_1000_NS8cuda_cub4core6detail5shmemE+360], %r946;
	st.shared.v2.f64 	[_ZN6thrust24THRUST_300001_SM_1000_NS8cuda_cub4core6detail5shmemE+368], {%fd512, %fd513};
	st.shared.f64 	[_ZN6thrust24THRUST_300001_SM_1000_NS8cuda_cub4core6detail5shmemE+384], %fd514;
$L__BB2_214:
	setp.ne.s32 	%p74, %r439, 0;
	@%p74 bra 	$L__BB2_216;
	st.shared.u32 	[_ZN6thrust24THRUST_300001_SM_1000_NS8cuda_cub4core6detail5shmemE+264], %r2640;
	st.shared.v2.f64 	[_ZN6thrust24THRUST_300001_SM_1000_NS8cuda_cub4core6detail5shmemE+272], {%fd1241, %fd1242};
	st.shared.f64 	[_ZN6thrust24THRUST_300001_SM_1000_NS8cuda_cub4core6detail5shmemE+288], %fd1243;
	mov.u32 	%r2656, %r2640;
	mov.f64 	%fd1280, %fd1241;
	mov.f64 	%fd1281, %fd1242;
	mov.f64 	%fd1282, %fd1243;
$L__BB2_216:
	setp.eq.s32 	%p75, %r256, 0;
	bar.sync 	0;
	@%p75 bra 	$L__BB2_218;
	ld.shared.u32 	%r948, [_ZN6thrust24THRUST_300001_SM_1000_NS8cuda_cub4core6detail5shmemE+264];
	ld.shared.v2.f64 	{%fd515, %fd516}, [_ZN6thrust24THRUST_300001_SM_1000_NS8cuda_cub4core6detail5shmemE+272];
	ld.shared.f64 	%fd517, [_ZN6thrust24THRUST_300001_SM_1000_NS8cuda_cub4core6detail5shmemE+288];
	add.s32 	%r400, %r948, %r2656;
	setp.eq.s32 	%p76, %r2656, 0;
	add.f64 	%fd518, %fd1280, %fd515;
	add.f64 	%fd519, %fd1281, %fd516;
	add.f64 	%fd520, %fd1282, %fd517;
	selp.f64 	%fd1280, %fd518, %fd1280, %p76;
	selp.f64 	%fd1281, %fd519, %fd1281, %p76;
	selp.f64 	%fd1282, %fd520, %fd1282, %p76;
	mov.u32 	%r2656, %r400;
$L__BB2_218:
	add.s32 	%r402, %r2656, %r280;
	add.f64 	%fd521, %fd1280, %fd196;
	add.f64 	%fd522, %fd1281, %fd197;
	add.f64 	%fd523, %fd1282, %fd198;
	selp.f64 	%fd313, %fd196, %fd521, %p3;
	selp.f64 	%fd314, %fd197, %fd522, %p3;
	selp.f64 	%fd315, %fd198, %fd523, %p3;
	add.s32 	%r403, %r281, %r2656;
	add.f64 	%fd524, %fd313, %fd199;
	add.f64 	%fd525, %fd314, %fd200;
	add.f64 	%fd526, %fd315, %fd201;
	selp.f64 	%fd316, %fd199, %fd524, %p4;
	selp.f64 	%fd317, %fd200, %fd525, %p4;
	selp.f64 	%fd318, %fd201, %fd526, %p4;
	ld.shared.u32 	%r404, [_ZN6thrust24THRUST_300001_SM_1000_NS8cuda_cub4core6detail5shmemE+392];
	ld.shared.u32 	%r2665, [_ZN6thrust24THRUST_300001_SM_1000_NS8cuda_cub4core6detail5shmemE+360];
	ld.shared.v2.f64 	{%fd320, %fd319}, [_ZN6thrust24THRUST_300001_SM_1000_NS8cuda_cub4core6detail5shmemE+368];
	ld.shared.f64 	%fd321, [_ZN6thrust24THRUST_300001_SM_1000_NS8cuda_cub4core6detail5shmemE+384];
	ld.shared.u32 	%r406, [_ZN6thrust24THRUST_300001_SM_1000_NS8cuda_cub4core6detail5shmemE+328];
	setp.lt.s32 	%p77, %r404, 257;
	@%p77 bra 	$L__BB2_232;
	bar.sync 	0;
	not.pred 	%p81, %p3;
	@%p81 bra 	$L__BB2_221;
	sub.s32 	%r949, %r2656, %r406;
	shl.b32 	%r950, %r949, 5;
	mov.u32 	%r951, _ZN6thrust24THRUST_300001_SM_1000_NS8cuda_cub4core6detail5shmemE;
	add.s32 	%r952, %r951, %r950;
	st.shared.u32 	[%r952], %r2639;
	st.shared.f64 	[%r952+8], %fd1280;
	st.shared.v2.f64 	[%r952+16], {%fd1281, %fd1282};
$L__BB2_221:
	not.pred 	%p82, %p4;
	@%p82 bra 	$L__BB2_223;
	sub.s32 	%r953, %r402, %r406;
	shl.b32 	%r954, %r953, 5;
	mov.u32 	%r955, _ZN6thrust24THRUST_300001_SM_1000_NS8cuda_cub4core6detail5shmemE;
	add.s32 	%r956, %r955, %r954;
	st.shared.u32 	[%r956], %r272;
	st.shared.f64 	[%r956+8], %fd313;
	st.shared.v2.f64 	[%r956+16], {%fd314, %fd315};
$L__BB2_223:
	not.pred 	%p83, %p5;
	@%p83 bra 	$L__BB2_225;
	sub.s32 	%r957, %r403, %r406;
	shl.b32 	%r958, %r957, 5;
	mov.u32 	%r959, _ZN6thrust24THRUST_300001_SM_1000_NS8cuda_cub4core6detail5shmemE;
	add.s32 	%r960, %r959, %r958;
	st.shared.u32 	[%r960], %r273;
	st.shared.f64 	[%r960+8], %fd316;
	st.shared.v2.f64 	[%r960+16], {%fd317, %fd318};
$L__BB2_225:
	bar.sync 	0;
	setp.ge.s32 	%p84, %r256, %r404;
	@%p84 bra 	$L__BB2_238;
	not.b32 	%r961, %r256;
	add.s32 	%r407, %r404, %r961;
	and.b32  	%r962, %r407, 768;
	setp.eq.s32 	%p85, %r962, 768;
	mov.u32 	%r2664, %r256;
	@%p85 bra 	$L__BB2_229;
	shr.u32 	%r963, %r407, 8;
	add.s32 	%r964, %r963, 1;
	and.b32  	%r965, %r964, 3;
	shl.b32 	%r966, %r256, 5;
	mov.u32 	%r967, _ZN6thrust24THRUST_300001_SM_1000_NS8cuda_cub4core6detail5shmemE;
	add.s32 	%r968, %r966, %r967;
	add.s32 	%r2660, %r968, 16;
	neg.s32 	%r2659, %r965;
	add.s32 	%r2658, %r256, %r406;
	add.s64 	%rd92, %rd8, 16;
	shl.b32 	%r969, %r964, 8;
	and.b32  	%r970, %r969, 768;
	add.s32 	%r2664, %r256, %r970;
$L__BB2_228:
	.pragma "nounroll";
	mul.wide.s32 	%rd263, %r2658, 4;
	add.s64 	%rd264, %rd7, %rd263;
	mul.wide.s32 	%rd265, %r2658, 24;
	add.s64 	%rd266, %rd92, %rd265;
	ld.shared.u32 	%r971, [%r2660+-16];
	ld.shared.f64 	%fd527, [%r2660+-8];
	ld.shared.v2.f64 	{%fd528, %fd529}, [%r2660];
	st.global.u32 	[%rd264], %r971;
	st.global.f64 	[%rd266+-16], %fd527;
	st.global.f64 	[%rd266+-8], %fd528;
	st.global.f64 	[%rd266], %fd529;
	add.s32 	%r2660, %r2660, 8192;
	add.s32 	%r2659, %r2659, 1;
	setp.ne.s32 	%p86, %r2659, 0;
	add.s32 	%r2658, %r2658, 256;
	@%p86 bra 	$L__BB2_228;
$L__BB2_229:
	setp.lt.u32 	%p87, %r407, 768;
	@%p87 bra 	$L__BB2_238;
	shl.b32 	%r972, %r2664, 5;
	mov.u32 	%r973, _ZN6thrust24THRUST_300001_SM_1000_NS8cuda_cub4core6detail5shmemE;
	add.s32 	%r974, %r972, %r973;
	add.s32 	%r2663, %r974, 24592;
	add.s64 	%rd93, %rd7, 2048;
	add.s32 	%r2662, %r2664, %r406;
	add.s64 	%rd94, %rd8, 12288;
$L__BB2_231:
	mul.wide.s32 	%rd267, %r2662, 4;
	add.s64 	%rd268, %rd93, %rd267;
	mul.wide.s32 	%rd269, %r2662, 24;
	add.s64 	%rd270, %rd94, %rd269;
	ld.shared.u32 	%r975, [%r2663+-24592];
	ld.shared.f64 	%fd530, [%r2663+-24584];
	ld.shared.v2.f64 	{%fd531, %fd532}, [%r2663+-24576];
	st.global.u32 	[%rd268+-2048], %r975;
	st.global.f64 	[%rd270+-12288], %fd530;
	st.global.f64 	[%rd270+-12280], %fd531;
	st.global.f64 	[%rd270+-12272], %fd532;
	ld.shared.u32 	%r976, [%r2663+-16400];
	ld.shared.f64 	%fd533, [%r2663+-16392];
	ld.shared.v2.f64 	{%fd534, %fd535}, [%r2663+-16384];
	st.global.u32 	[%rd268+-1024], %r976;
	st.global.f64 	[%rd270+-6144], %fd533;
	st.global.f64 	[%rd270+-6136], %fd534;
	st.global.f64 	[%rd270+-6128], %fd535;
	ld.shared.u32 	%r977, [%r2663+-8208];
	ld.shared.f64 	%fd536, [%r2663+-8200];
	ld.shared.v2.f64 	{%fd537, %fd538}, [%r2663+-8192];
	st.global.u32 	[%rd268], %r977;
	st.global.f64 	[%rd270], %fd536;
	st.global.f64 	[%rd270+8], %fd537;
	st.global.f64 	[%rd270+16], %fd538;
	ld.shared.u32 	%r978, [%r2663+-16];
	ld.shared.f64 	%fd539, [%r2663+-8];
	ld.shared.v2.f64 	{%fd540, %fd541}, [%r2663];
	st.global.u32 	[%rd268+1024], %r978;
	st.global.f64 	[%rd270+6144], %fd539;
	st.global.f64 	[%rd270+6152], %fd540;
	st.global.f64 	[%rd270+6160], %fd541;
	add.s32 	%r2664, %r2664, 1024;
	add.s32 	%r2663, %r2663, 32768;
	add.s32 	%r2662, %r2662, 1024;
	setp.lt.s32 	%p88, %r2664, %r404;
	@%p88 bra 	$L__BB2_231;
	bra.uni 	$L__BB2_238;
$L__BB2_232:
	not.pred 	%p78, %p3;
	@%p78 bra 	$L__BB2_234;
	mul.wide.s32 	%rd251, %r2656, 4;
	add.s64 	%rd252, %rd7, %rd251;
	st.global.u32 	[%rd252], %r2639;
	mul.wide.s32 	%rd253, %r2656, 24;
	add.s64 	%rd254, %rd8, %rd253;
	st.global.f64 	[%rd254], %fd1280;
	st.global.f64 	[%rd254+8], %fd1281;
	st.global.f64 	[%rd254+16], %fd1282;
$L__BB2_234:
	not.pred 	%p79, %p4;
	@%p79 bra 	$L__BB2_236;
	mul.wide.s32 	%rd255, %r402, 4;
	add.s64 	%rd256, %rd7, %rd255;
	st.global.u32 	[%rd256], %r272;
	mul.wide.s32 	%rd257, %r402, 24;
	add.s64 	%rd258, %rd8, %rd257;
	st.global.f64 	[%rd258], %fd313;
	st.global.f64 	[%rd258+8], %fd314;
	st.global.f64 	[%rd258+16], %fd315;
$L__BB2_236:
	not.pred 	%p80, %p5;
	@%p80 bra 	$L__BB2_238;
	mul.wide.s32 	%rd259, %r403, 4;
	add.s64 	%rd260, %rd7, %rd259;
	st.global.u32 	[%rd260], %r273;
	mul.wide.s32 	%rd261, %r403, 24;
	add.s64 	%rd262, %rd8, %rd261;
	st.global.f64 	[%rd262], %fd316;
	st.global.f64 	[%rd262+8], %fd317;
	st.global.f64 	[%rd262+16], %fd318;
$L__BB2_238:
	setp.ne.s32 	%p89, %r256, 255;
	@%p89 bra 	$L__BB2_242;
	setp.ne.s32 	%p90, %r3, 768;
	@%p90 bra 	$L__BB2_241;
	mul.wide.s32 	%rd271, %r2665, 4;
	add.s64 	%rd272, %rd7, %rd271;
	st.global.u32 	[%rd272], %r274;
	mul.wide.s32 	%rd273, %r2665, 24;
	add.s64 	%rd274, %rd8, %rd273;
	st.global.f64 	[%rd274], %fd320;
	st.global.f64 	[%rd274+8], %fd319;
	st.global.f64 	[%rd274+16], %fd321;
	add.s32 	%r2665, %r2665, 1;
$L__BB2_241:
	st.global.u32 	[%rd1], %r2665;
$L__BB2_242:
	ret;

}
	// .globl	_ZN6thrust24THRUST_300001_SM_1000_NS8cuda_cub4core6detail13_kernel_agentINS1_15__reduce_by_key9InitAgentIN3cub18CUB_300001_SM_100024ReduceByKeyScanTileStateI5VoxellLb0EEElPlEEJSB_lSC_EEEvDpT0_
.visible .entry _ZN6thrust24THRUST_300001_SM_1000_NS8cuda_cub4core6detail13_kernel_agentINS1_15__reduce_by_key9InitAgentIN3cub18CUB_300001_SM_100024ReduceByKeyScanTileStateI5VoxellLb0EEElPlEEJSB_lSC_EEEvDpT0_(
	.param .align 8 .b8 _ZN6thrust24THRUST_300001_SM_1000_NS8cuda_cub4core6detail13_kernel_agentINS1_15__reduce_by_key9InitAgentIN3cub18CUB_300001_SM_100024ReduceByKeyScanTileStateI5VoxellLb0EEElPlEEJSB_lSC_EEEvDpT0__param_0[24],
	.param .u64 _ZN6thrust24THRUST_300001_SM_1000_NS8cuda_cub4core6detail13_kernel_agentINS1_15__reduce_by_key9InitAgentIN3cub18CUB_300001_SM_100024ReduceByKeyScanTileStateI5VoxellLb0EEElPlEEJSB_lSC_EEEvDpT0__param_1,
	.param .u64 .ptr .align 1 _ZN6thrust24THRUST_300001_SM_1000_NS8cuda_cub4core6detail13_kernel_agentINS1_15__reduce_by_key9InitAgentIN3cub18CUB_300001_SM_100024ReduceByKeyScanTileStateI5VoxellLb0EEElPlEEJSB_lSC_EEEvDpT0__param_2
)
.maxntid 128
{
	.reg .pred 	%p<6>;
	.reg .b32 	%r<10>;
	.reg .b64 	%rd<10>;

	ld.param.u64 	%rd3, [_ZN6thrust24THRUST_300001_SM_1000_NS8cuda_cub4core6detail13_kernel_agentINS1_15__reduce_by_key9InitAgentIN3cub18CUB_300001_SM_100024ReduceByKeyScanTileStateI5VoxellLb0EEElPlEEJSB_lSC_EEEvDpT0__param_0];
	ld.param.u32 	%r4, [_ZN6thrust24THRUST_300001_SM_1000_NS8cuda_cub4core6detail13_kernel_agentINS1_15__reduce_by_key9InitAgentIN3cub18CUB_300001_SM_100024ReduceByKeyScanTileStateI5VoxellLb0EEElPlEEJSB_lSC_EEEvDpT0__param_1];
	ld.param.u64 	%rd2, [_ZN6thrust24THRUST_300001_SM_1000_NS8cuda_cub4core6detail13_kernel_agentINS1_15__reduce_by_key9InitAgentIN3cub18CUB_300001_SM_100024ReduceByKeyScanTileStateI5VoxellLb0EEElPlEEJSB_lSC_EEEvDpT0__param_2];
	cvta.to.global.u64 	%rd1, %rd3;
	mov.u32 	%r1, %ctaid.x;
	mov.u32 	%r5, %ntid.x;
	mov.u32 	%r2, %tid.x;
	mad.lo.s32 	%r3, %r1, %r5, %r2;
	setp.ge.s32 	%p1, %r3, %r4;
	@%p1 bra 	$L__BB3_2;
	mul.wide.s32 	%rd4, %r3, 4;
	add.s64 	%rd5, %rd1, %rd4;
	mov.b32 	%r6, 99;
	st.global.u32 	[%rd5+128], %r6;
$L__BB3_2:
	setp.ne.s32 	%p2, %r1, 0;
	setp.gt.u32 	%p3, %r2, 31;
	or.pred  	%p4, %p2, %p3;
	@%p4 bra 	$L__BB3_4;
	mul.wide.u32 	%rd6, %r2, 4;
	add.s64 	%rd7, %rd1, %rd6;
	mov.b32 	%r8, 0;
	st.global.u32 	[%rd7], %r8;
$L__BB3_4:
	or.b32  	%r9, %r1, %r2;
	setp.ne.s32 	%p5, %r9, 0;
	@%p5 bra 	$L__BB3_6;
	cvta.to.global.u64 	%rd8, %rd2;
	mov.b64 	%rd9, 0;
	st.global.u64 	[%rd8], %rd9;
$L__BB3_6:
	ret;

}
	// .globl	_ZN6thrust24THRUST_300001_SM_1000_NS8cuda_cub4core6detail13_kernel_agentINS1_15__reduce_by_key16ReduceByKeyAgentINS0_10device_ptrIiEENS7_I5VoxelEES8_SA_N4cuda3std3__48equal_toIiEENSD_4plusIS9_EEPllEEJS8_SA_S8_SA_SI_N3cub18CUB_300001_SM_100024ReduceByKeyScanTileStateIS9_lLb0EEESF_SH_llEEEvDpT0_
.visible .entry _ZN6thrust24THRUST_300001_SM_1000_NS8cuda_cub4core6detail13_kernel_agentINS1_15__reduce_by_key16ReduceByKeyAgentINS0_10device_ptrIiEENS7_I5VoxelEES8_SA_N4cuda3std3__48equal_toIiEENSD_4plusIS9_EEPllEEJS8_SA_S8_SA_SI_N3cub18CUB_300001_SM_100024ReduceByKeyScanTileStateIS9_lLb0EEESF_SH_llEEEvDpT0_(
	.param .align 8 .b8 _ZN6thrust24THRUST_300001_SM_1000_NS8cuda_cub4core6detail13_kernel_agentINS1_15__reduce_by_key16ReduceByKeyAgentINS0_10device_ptrIiEENS7_I5VoxelEES8_SA_N4cuda3std3__48equal_toIiEENSD_4plusIS9_EEPllEEJS8_SA_S8_SA_SI_N3cub18CUB_300001_SM_100024ReduceByKeyScanTileStateIS9_lLb0EEESF_SH_llEEEvDpT0__param_0[8],
	.param .align 8 .b8 _ZN6thrust24THRUST_300001_SM_1000_NS8cuda_cub4core6detail13_kernel_agentINS1_15__reduce_by_key16ReduceByKeyAgentINS0_10device_ptrIiEENS7_I5VoxelEES8_SA_N4cuda3std3__48equal_toIiEENSD_4plusIS9_EEPllEEJS8_SA_S8_SA_SI_N3cub18CUB_300001_SM_100024ReduceByKeyScanTileStateIS9_lLb0EEESF_SH_llEEEvDpT0__param_1[8],
	.param .align 8 .b8 _ZN6thrust24THRUST_300001_SM_1000_NS8cuda_cub4core6detail13_kernel_agentINS1_15__reduce_by_key16ReduceByKeyAgentINS0_10device_ptrIiEENS7_I5VoxelEES8_SA_N4cuda3std3__48equal_toIiEENSD_4plusIS9_EEPllEEJS8_SA_S8_SA_SI_N3cub18CUB_300001_SM_100024ReduceByKeyScanTileStateIS9_lLb0EEESF_SH_llEEEvDpT0__param_2[8],
	.param .align 8 .b8 _ZN6thrust24THRUST_300001_SM_1000_NS8cuda_cub4core6detail13_kernel_agentINS1_15__reduce_by_key16ReduceByKeyAgentINS0_10device_ptrIiEENS7_I5VoxelEES8_SA_N4cuda3std3__48equal_toIiEENSD_4plusIS9_EEPllEEJS8_SA_S8_SA_SI_N3cub18CUB_300001_SM_100024ReduceByKeyScanTileStateIS9_lLb0EEESF_SH_llEEEvDpT0__param_3[8],
	.param .u64 .ptr .align 1 _ZN6thrust24THRUST_300001_SM_1000_NS8cuda_cub4core6detail13_kernel_agentINS1_15__reduce_by_key16ReduceByKeyAgentINS0_10device_ptrIiEENS7_I5VoxelEES8_SA_N4cuda3std3__48equal_toIiEENSD_4plusIS9_EEPllEEJS8_SA_S8_SA_SI_N3cub18CUB_300001_SM_100024ReduceByKeyScanTileStateIS9_lLb0EEESF_SH_llEEEvDpT0__param_4,
	.param .align 8 .b8 _ZN6thrust24THRUST_300001_SM_1000_NS8cuda_cub4core6detail13_kernel_agentINS1_15__reduce_by_key16ReduceByKeyAgentINS0_10device_ptrIiEENS7_I5VoxelEES8_SA_N4cuda3std3__48equal_toIiEENSD_4plusIS9_EEPllEEJS8_SA_S8_SA_SI_N3cub18CUB_300001_SM_100024ReduceByKeyScanTileStateIS9_lLb0EEESF_SH_llEEEvDpT0__param_5[24],
	.param .align 1 .b8 _ZN6thrust24THRUST_300001_SM_1000_NS8cuda_cub4core6detail13_kernel_agentINS1_15__reduce_by_key16ReduceByKeyAgentINS0_10device_ptrIiEENS7_I5VoxelEES8_SA_N4cuda3std3__48equal_toIiEENSD_4plusIS9_EEPllEEJS8_SA_S8_SA_SI_N3cub18CUB_300001_SM_100024ReduceByKeyScanTileStateIS9_lLb0EEESF_SH_llEEEvDpT0__param_6[1],
	.param .align 1 .b8 _ZN6thrust24THRUST_300001_SM_1000_NS8cuda_cub4core6detail13_kernel_agentINS1_15__reduce_by_key16ReduceByKeyAgentINS0_10device_ptrIiEENS7_I5VoxelEES8_SA_N4cuda3std3__48equal_toIiEENSD_4plusIS9_EEPllEEJS8_SA_S8_SA_SI_N3cub18CUB_300001_SM_100024ReduceByKeyScanTileStateIS9_lLb0EEESF_SH_llEEEvDpT0__param_7[1],
	.param .u64 _ZN6thrust24THRUST_300001_SM_1000_NS8cuda_cub4core6detail13_kernel_agentINS1_15__reduce_by_key16ReduceByKeyAgentINS0_10device_ptrIiEENS7_I5VoxelEES8_SA_N4cuda3std3__48equal_toIiEENSD_4plusIS9_EEPllEEJS8_SA_S8_SA_SI_N3cub18CUB_300001_SM_100024ReduceByKeyScanTileStateIS9_lLb0EEESF_SH_llEEEvDpT0__param_8,
	.param .u64 _ZN6thrust24THRUST_300001_SM_1000_NS8cuda_cub4core6detail13_kernel_agentINS1_15__reduce_by_key16ReduceByKeyAgentINS0_10device_ptrIiEENS7_I5VoxelEES8_SA_N4cuda3std3__48equal_toIiEENSD_4plusIS9_EEPllEEJS8_SA_S8_SA_SI_N3cub18CUB_300001_SM_100024ReduceByKeyScanTileStateIS9_lLb0EEESF_SH_llEEEvDpT0__param_9
)
.maxntid 256
{
	.reg .pred 	%p<305>;
	.reg .b32 	%r<2314>;
	.reg .b64 	%rd<1204>;
	.reg .b64 	%fd<1286>;

	ld.param.u64 	%rd261, [_ZN6thrust24THRUST_300001_SM_1000_NS8cuda_cub4core6detail13_kernel_agentINS1_15__reduce_by_key16ReduceByKeyAgentINS0_10device_ptrIiEENS7_I5VoxelEES8_SA_N4cuda3std3__48equal_toIiEENSD_4plusIS9_EEPllEEJS8_SA_S8_SA_SI_N3cub18CUB_300001_SM_100024ReduceByKeyScanTileStateIS9_lLb0EEESF_SH_llEEEvDpT0__param_5+16];
	ld.param.u64 	%rd260, [_ZN6thrust24THRUST_300001_SM_1000_NS8cuda_cub4core6detail13_kernel_agentINS1_15__reduce_by_key16ReduceByKeyAgentINS0_10device_ptrIiEENS7_I5VoxelEES8_SA_N4cuda3std3__48equal_toIiEENSD_4plusIS9_EEPllEEJS8_SA_S8_SA_SI_N3cub18CUB_300001_SM_100024ReduceByKeyScanTileStateIS9_lLb0EEESF_SH_llEEEvDpT0__param_5+8];
	ld.param.u64 	%rd259, [_ZN6thrust24THRUST_300001_SM_1000_NS8cuda_cub4core6detail13_kernel_agentINS1_15__reduce_by_key16ReduceByKeyAgentINS0_10device_ptrIiEENS7_I5VoxelEES8_SA_N4cuda3std3__48equal_toIiEENSD_4plusIS9_EEPllEEJS8_SA_S8_SA_SI_N3cub18CUB_300001_SM_100024ReduceByKeyScanTileStateIS9_lLb0EEESF_SH_llEEEvDpT0__param_5];
	ld.param.u64 	%rd4, [_ZN6thrust24THRUST_300001_SM_1000_NS8cuda_cub4core6detail13_kernel_agentINS1_15__reduce_by_key16ReduceByKeyAgentINS0_10device_ptrIiEENS7_I5VoxelEES8_SA_N4cuda3std3__48equal_toIiEENSD_4plusIS9_EEPllEEJS8_SA_S8_SA_SI_N3cub18CUB_300001_SM_100024ReduceByKeyScanTileStateIS9_lLb0EEESF_SH_llEEEvDpT0__param_0];
	ld.param.u64 	%rd5, [_ZN6thrust24THRUST_300001_SM_1000_NS8cuda_cub4core6detail13_kernel_agentINS1_15__reduce_by_key16ReduceByKeyAgentINS0_10device_ptrIiEENS7_I5VoxelEES8_SA_N4cuda3std3__48equal_toIiEENSD_4plusIS9_EEPllEEJS8_SA_S8_SA_SI_N3cub18CUB_300001_SM_100024ReduceByKeyScanTileStateIS9_lLb0EEESF_SH_llEEEvDpT0__param_1];
	ld.param.u64 	%rd263, [_ZN6thrust24THRUST_300001_SM_1000_NS8cuda_cub4core6detail13_kernel_agentINS1_15__reduce_by_key16ReduceByKeyAgentINS0_10device_ptrIiEENS7_I5VoxelEES8_SA_N4cuda3std3__48equal_toIiEENSD_4plusIS9_EEPllEEJS8_SA_S8_SA_SI_N3cub18CUB_300001_SM_100024ReduceByKeyScanTileStateIS9_lLb0EEESF_SH_llEEEvDpT0__param_3];
	ld.param.u64 	%rd264, [_ZN6thrust24THRUST_300001_SM_1000_NS8cuda_cub4core6detail13_kernel_agentINS1_15__reduce_by_key16ReduceByKeyAgentINS0_10device_ptrIiEENS7_I5VoxelEES8_SA_N4cuda3std3__48equal_toIiEENSD_4plusIS9_EEPllEEJS8_SA_S8_SA_SI_N3cub18CUB_300001_SM_100024ReduceByKeyScanTileStateIS9_lLb0EEESF_SH_llEEEvDpT0__param_2];
	ld.param.u64 	%rd262, [_ZN6thrust24THRUST_300001_SM_1000_NS8cuda_cub4core6detail13_kernel_agentINS1_15__reduce_by_key16ReduceByKeyAgentINS0_10device_ptrIiEENS7_I5VoxelEES8_SA_N4cuda3std3__48equal_toIiEENSD_4plusIS9_EEPllEEJS8_SA_S8_SA_SI_N3cub18CUB_300001_SM_100024ReduceByKeyScanTileStateIS9_lLb0EEESF_SH_llEEEvDpT0__param_8];
	cvta.to.global.u64 	%rd6, %rd264;
	cvta.to.global.u64 	%rd7, %rd263;
	mov.u32 	%r1, %ctaid.x;
	mul.wide.u32 	%rd8, %r1, 768;
	sub.s64 	%rd9, %rd262, %rd8;
	setp.lt.s64 	%p6, %rd9, 769;
	@%p6 bra 	$L__BB4_105;
	setp.ne.s32 	%p166, %r1, 0;
	@%p166 bra 	$L__BB4_31;
	mov.u32 	%r2, %tid.x;
	and.b32  	%r2010, %r2, 31;
	and.b32  	%r2011, %r2, 992;
	mul.lo.s32 	%r2012, %r2011, 3;
	or.b32  	%r2013, %r2012, %r2010;
	cvt.u64.u32 	%rd1004, %r2013;
	add.s64 	%rd1005, %rd8, %rd1004;
	shl.b64 	%rd1006, %rd1005, 2;
	add.s64 	%rd982, %rd4, %rd1006;
	// begin inline asm
	ld.global.nc.u32 %r2005, [%rd982];
	// end inline asm
	add.s64 	%rd983, %rd982, 128;
	// begin inline asm
	ld.global.nc.u32 %r2006, [%rd983];
	// end inline asm
	add.s64 	%rd984, %rd982, 256;
	// begin inline asm
	ld.global.nc.u32 %r2007, [%rd984];
	// end inline asm
	// begin inline asm
	mov.u32 %r2008, %laneid;
	// end inline asm
	shr.u32 	%r4, %r2, 5;
	mad.lo.s32 	%r2014, %r4, 96, %r2008;
	shl.b32 	%r2015, %r2014, 2;
	mov.u32 	%r2016, _ZN6thrust24THRUST_300001_SM_1000_NS8cuda_cub4core6detail5shmemE;
	add.s32 	%r2017, %r2016, %r2015;
	st.shared.u32 	[%r2017], %r2005;
	st.shared.u32 	[%r2017+128], %r2006;
	st.shared.u32 	[%r2017+256], %r2007;
	bar.warp.sync 	-1;
	shl.b32 	%r2018, %r2008, 1;
	add.s32 	%r2019, %r2014, %r2018;
	shl.b32 	%r2020, %r2008, 3;
	add.s32 	%r2021, %r2017, %r2020;
	ld.shared.u32 	%r5, [%r2021];
	ld.shared.u32 	%r6, [%r2021+4];
	ld.shared.u32 	%r7, [%r2021+8];
	bar.sync 	0;
	mad.lo.s64 	%rd986, %rd1005, 24, %rd5;
	// begin inline asm
	ld.global.nc.u64 %rd985, [%rd986];
	// end inline asm
	add.s64 	%rd988, %rd986, 8;
	// begin inline asm
	ld.global.nc.u64 %rd987, [%rd988];
	// end inline asm
	add.s64 	%rd990, %rd986, 16;
	// begin inline asm
	ld.global.nc.u64 %rd989, [%rd990];
	// end inline asm
	add.s64 	%rd992, %rd986, 768;
	// begin inline asm
	ld.global.nc.u64 %rd991, [%rd992];
	// end inline asm
	add.s64 	%rd994, %rd986, 776;
	// begin inline asm
	ld.global.nc.u64 %rd993, [%rd994];
	// end inline asm
	add.s64 	%rd996, %rd986, 784;
	// begin inline asm
	ld.global.nc.u64 %rd995, [%rd996];
	// end inline asm
	add.s64 	%rd998, %rd986, 1536;
	// begin inline asm
	ld.global.nc.u64 %rd997, [%rd998];
	// end inline asm
	add.s64 	%rd1000, %rd986, 1544;
	// begin inline asm
	ld.global.nc.u64 %rd999, [%rd1000];
	// end inline asm
	add.s64 	%rd1002, %rd986, 1552;
	// begin inline asm
	ld.global.nc.u64 %rd1001, [%rd1002];
	// end inline asm
	mad.lo.s32 	%r2022, %r2014, 20, %r2017;
	st.shared.u64 	[%r2022], %rd985;
	st.shared.u64 	[%r2022+8], %rd987;
	st.shared.u64 	[%r2022+16], %rd989;
	st.shared.u64 	[%r2022+768], %rd991;
	st.shared.u64 	[%r2022+776], %rd993;
	st.shared.u64 	[%r2022+784], %rd995;
	st.shared.u64 	[%r2022+1536], %rd997;
	st.shared.u64 	[%r2022+1544], %rd999;
	st.shared.u64 	[%r2022+1552], %rd1001;
	bar.warp.sync 	-1;
	mad.lo.s32 	%r2023, %r2019, 20, %r2021;
	ld.shared.f64 	%fd1189, [%r2023];
	ld.shared.f64 	%fd1188, [%r2023+8];
	ld.shared.f64 	%fd1187, [%r2023+16];
	ld.shared.f64 	%fd4, [%r2023+24];
	ld.shared.f64 	%fd5, [%r2023+32];
	ld.shared.f64 	%fd6, [%r2023+40];
	ld.shared.f64 	%fd7, [%r2023+48];
	ld.shared.f64 	%fd8, [%r2023+56];
	ld.shared.f64 	%fd9, [%r2023+64];
	bar.sync 	0;
	shl.b32 	%r2024, %r2, 2;
	add.s32 	%r2025, %r2016, %r2024;
	add.s32 	%r8, %r2025, 1448;
	st.shared.u32 	[%r2025+1448], %r7;
	bar.sync 	0;
	setp.eq.s32 	%p257, %r2, 0;
	mov.b64 	%rd1124, 0;
	@%p257 bra 	$L__BB4_4;
	ld.shared.u32 	%r2294, [%r8+-4];
	setp.ne.s32 	%p258, %r2294, %r5;
	selp.u64 	%rd1124, 1, 0, %p258;
$L__BB4_4:
	setp.ne.s32 	%p259, %r5, %r6;
	selp.u64 	%rd12, 1, 0, %p259;
	setp.ne.s32 	%p260, %r6, %r7;
	selp.u64 	%rd1007, 1, 0, %p260;
	add.s64 	%rd1008, %rd1124, %rd12;
	add.f64 	%fd1007, %fd1189, %fd4;
	add.f64 	%fd1008, %fd1188, %fd5;
	add.f64 	%fd1009, %fd1187, %fd6;
	selp.f64 	%fd1010, %fd6, %fd1009, %p259;
	selp.f64 	%fd1011, %fd5, %fd1008, %p259;
	selp.f64 	%fd1012, %fd4, %fd1007, %p259;
	add.s64 	%rd1009, %rd1008, %rd1007;
	mov.b64 	{%r2027, %r2032}, %rd1009;
	add.f64 	%fd1013, %fd1012, %fd7;
	add.f64 	%fd1014, %fd1011, %fd8;
	add.f64 	%fd1015, %fd1010, %fd9;
	selp.f64 	%fd1016, %fd9, %fd1015, %p260;
	mov.b64 	%rd1010, %fd1016;
	mov.b64 	{%r2057, %r2062}, %rd1010;
	selp.f64 	%fd1017, %fd8, %fd1014, %p260;
	mov.b64 	%rd1011, %fd1017;
	mov.b64 	{%r2047, %r2052}, %rd1011;
	selp.f64 	%fd1018, %fd7, %fd1013, %p260;
	mov.b64 	%rd1012, %fd1018;
	mov.b64 	{%r2037, %r2042}, %rd1012;
	mov.b32 	%r2263, 1;
	mov.b32 	%r2264, 0;
	mov.b32 	%r2265, -1;
	// begin inline asm
	shfl.sync.up.b32 %r2026, %r2027, %r2263, %r2264, %r2265;
	// end inline asm
	// begin inline asm
	shfl.sync.up.b32 %r2031, %r2032, %r2263, %r2264, %r2265;
	// end inline asm
	mov.b64 	%rd1013, {%r2026, %r2031};
	// begin inline asm
	shfl.sync.up.b32 %r2036, %r2037, %r2263, %r2264, %r2265;
	// end inline asm
	// begin inline asm
	shfl.sync.up.b32 %r2041, %r2042, %r2263, %r2264, %r2265;
	// end inline asm
	mov.b64 	%rd1014, {%r2036, %r2041};
	mov.b64 	%fd1019, %rd1014;
	// begin inline asm
	shfl.sync.up.b32 %r2046, %r2047, %r2263, %r2264, %r2265;
	// end inline asm
	// begin inline asm
	shfl.sync.up.b32 %r2051, %r2052, %r2263, %r2264, %r2265;
	// end inline asm
	mov.b64 	%rd1015, {%r2046, %r2051};
	mov.b64 	%fd1020, %rd1015;
	// begin inline asm
	shfl.sync.up.b32 %r2056, %r2057, %r2263, %r2264, %r2265;
	// end inline asm
	// begin inline asm
	shfl.sync.up.b32 %r2061, %r2062, %r2263, %r2264, %r2265;
	// end inline asm
	mov.b64 	%rd1016, {%r2056, %r2061};
	mov.b64 	%fd1021, %rd1016;
	setp.eq.s64 	%p261, %rd1009, 0;
	add.f64 	%fd1022, %fd1018, %fd1019;
	add.f64 	%fd1023, %fd1017, %fd1020;
	add.f64 	%fd1024, %fd1016, %fd1021;
	selp.f64 	%fd1025, %fd1024, %fd1016, %p261;
	selp.f64 	%fd1026, %fd1023, %fd1017, %p261;
	selp.f64 	%fd1027, %fd1022, %fd1018, %p261;
	setp.lt.s32 	%p262, %r2008, 1;
	selp.f64 	%fd1028, %fd1016, %fd1025, %p262;
	mov.b64 	%rd1017, %fd1028;
	mov.b64 	{%r2097, %r2102}, %rd1017;
	selp.f64 	%fd1029, %fd1017, %fd1026, %p262;
	mov.b64 	%rd1018, %fd1029;
	mov.b64 	{%r2087, %r2092}, %rd1018;
	selp.f64 	%fd1030, %fd1018, %fd1027, %p262;
	mov.b64 	%rd1019, %fd1030;
	mov.b64 	{%r2077, %r2082}, %rd1019;
	selp.b64 	%rd1020, 0, %rd1013, %p262;
	add.s64 	%rd1021, %rd1020, %rd1009;
	mov.b64 	{%r2067, %r2072}, %rd1021;
	mov.b32 	%r2103, 2;
	// begin inline asm
	shfl.sync.up.b32 %r2066, %r2067, %r2103, %r2264, %r2265;
	// end inline asm
	// begin inline asm
	shfl.sync.up.b32 %r2071, %r2072, %r2103, %r2264, %r2265;
	// end inline asm
	mov.b64 	%rd1022, {%r2066, %r2071};
	// begin inline asm
	shfl.sync.up.b32 %r2076, %r2077, %r2103, %r2264, %r2265;
	// end inline asm
	// begin inline asm
	shfl.sync.up.b32 %r2081, %r2082, %r2103, %r2264, %r2265;
	// end inline asm
	mov.b64 	%rd1023, {%r2076, %r2081};
	mov.b64 	%fd1031, %rd1023;
	// begin inline asm
	shfl.sync.up.b32 %r2086, %r2087, %r2103, %r2264, %r2265;
	// end inline asm
	// begin inline asm
	shfl.sync.up.b32 %r2091, %r2092, %r2103, %r2264, %r2265;
	// end inline asm
	mov.b64 	%rd1024, {%r2086, %r2091};
	mov.b64 	%fd1032, %rd1024;
	// begin inline asm
	shfl.sync.up.b32 %r2096, %r2097, %r2103, %r2264, %r2265;
	// end inline asm
	// begin inline asm
	shfl.sync.up.b32 %r2101, %r2102, %r2103, %r2264, %r2265;
	// end inline asm
	mov.b64 	%rd1025, {%r2096, %r2101};
	mov.b64 	%fd1033, %rd1025;
	setp.eq.s64 	%p263, %rd1021, 0;
	add.f64 	%fd1034, %fd1030, %fd1031;
	add.f64 	%fd1035, %fd1029, %fd1032;
	add.f64 	%fd1036, %fd1028, %fd1033;
	selp.f64 	%fd1037, %fd1036, %fd1028, %p263;
	selp.f64 	%fd1038, %fd1035, %fd1029, %p263;
	selp.f64 	%fd1039, %fd1034, %fd1030, %p263;
	setp.lt.s32 	%p264, %r2008, 2;
	selp.f64 	%fd1040, %fd1028, %fd1037, %p264;
	mov.b64 	%rd1026, %fd1040;
	mov.b64 	{%r2137, %r2142}, %rd1026;
	selp.f64 	%fd1041, %fd1029, %fd1038, %p264;
	mov.b64 	%rd1027, %fd1041;
	mov.b64 	{%r2127, %r2132}, %rd1027;
	selp.f64 	%fd1042, %fd1030, %fd1039, %p264;
	mov.b64 	%rd1028, %fd1042;
	mov.b64 	{%r2117, %r2122}, %rd1028;
	selp.b64 	%rd1029, 0, %rd1022, %p264;
	add.s64 	%rd1030, %rd1029, %rd1021;
	mov.b64 	{%r2107, %r2112}, %rd1030;
	mov.b32 	%r2143, 4;
	// begin inline asm
	shfl.sync.up.b32 %r2106, %r2107, %r2143, %r2264, %r2265;
	// end inline asm
	// begin inline asm
	shfl.sync.up.b32 %r2111, %r2112, %r2143, %r2264, %r2265;
	// end inline asm
	mov.b64 	%rd1031, {%r2106, %r2111};
	// begin inline asm
	shfl.sync.up.b32 %r2116, %r2117, %r2143, %r2264, %r2265;
	// end inline asm
	// begin inline asm
	shfl.sync.up.b32 %r2121, %r2122, %r2143, %r2264, %r2265;
	// end inline asm
	mov.b64 	%rd1032, {%r2116, %r2121};
	mov.b64 	%fd1043, %rd1032;
	// begin inline asm
	shfl.sync.up.b32 %r2126, %r2127, %r2143, %r2264, %r2265;
	// end inline asm
	// begin inline asm
	shfl.sync.up.b32 %r2131, %r2132, %r2143, %r2264, %r2265;
	// end inline asm
	mov.b64 	%rd1033, {%r2126, %r2131};
	mov.b64 	%fd1044, %rd1033;
	// begin inline asm
	shfl.sync.up.b32 %r2136, %r2137, %r2143, %r2264, %r2265;
	// end inline asm
	// begin inline asm
	shfl.sync.up.b32 %r2141, %r2142, %r2143, %r2264, %r2265;
	// end inline asm
	mov.b64 	%rd1034, {%r2136, %r2141};
	mov.b64 	%fd1045, %rd1034;
	setp.eq.s64 	%p265, %rd1030, 0;
	add.f64 	%fd1046, %fd1042, %fd1043;
	add.f64 	%fd1047, %fd1041, %fd1044;
	add.f64 	%fd1048, %fd1040, %fd1045;
	selp.f64 	%fd1049, %fd1048, %fd1040, %p265;
	selp.f64 	%fd1050, %fd1047, %fd1041, %p265;
	selp.f64 	%fd1051, %fd1046, %fd1042, %p265;
	setp.lt.s32 	%p266, %r2008, 4;
	selp.f64 	%fd1052, %fd1040, %fd1049, %p266;
	mov.b64 	%rd1035, %fd1052;
	mov.b64 	{%r2177, %r2182}, %rd1035;
	selp.f64 	%fd1053, %fd1041, %fd1050, %p266;
	mov.b64 	%rd1036, %fd1053;
	mov.b64 	{%r2167, %r2172}, %rd1036;
	selp.f64 	%fd1054, %fd1042, %fd1051, %p266;
	mov.b64 	%rd1037, %fd1054;
	mov.b64 	{%r2157, %r2162}, %rd1037;
	selp.b64 	%rd1038, 0, %rd1031, %p266;
	add.s64 	%rd1039, %rd1038, %rd1030;
	mov.b64 	{%r2147, %r2152}, %rd1039;
	mov.b32 	%r2183, 8;
	// begin inline asm
	shfl.sync.up.b32 %r2146, %r2147, %r2183, %r2264, %r2265;
	// end inline asm
	// begin inline asm
	shfl.sync.up.b32 %r2151, %r2152, %r2183, %r2264, %r2265;
	// end inline asm
	mov.b64 	%rd1040, {%r2146, %r2151};
	// begin inline asm
	shfl.sync.up.b32 %r2156, %r2157, %r2183, %r2264, %r2265;
	// end inline asm
	// begin inline asm
	shfl.sync.up.b32 %r2161, %r2162, %r2183, %r2264, %r2265;
	// end inline asm
	mov.b64 	%rd1041, {%r2156, %r2161};
	mov.b64 	%fd1055, %rd1041;
	// begin inline asm
	shfl.sync.up.b32 %r2166, %r2167, %r2183, %r2264, %r2265;
	// end inline asm
	// begin inline asm
	shfl.sync.up.b32 %r2171, %r2172, %r2183, %r2264, %r2265;
	// end inline asm
	mov.b64 	%rd1042, {%r2166, %r2171};
	mov.b64 	%fd1056, %rd1042;
	// begin inline asm
	shfl.sync.up.b32 %r2176, %r2177, %r2183, %r2264, %r2265;
	// end inline asm
	// begin inline asm
	shfl.sync.up.b32 %r2181, %r2182, %r2183, %r2264, %r2265;
	// end inline asm
	mov.b64 	%rd1043, {%r2176, %r2181};
	mov.b64 	%fd1057, %rd1043;
	setp.eq.s64 	%p267, %rd1039, 0;
	add.f64 	%fd1058, %fd1054, %fd1055;
	add.f64 	%fd1059, %fd1053, %fd1056;
	add.f64 	%fd1060, %fd1052, %fd1057;
	selp.f64 	%fd1061, %fd1060, %fd1052, %p267;
	selp.f64 	%fd1062, %fd1059, %fd1053, %p267;
	selp.f64 	%fd1063, %fd1058, %fd1054, %p267;
	setp.lt.s32 	%p268, %r2008, 8;
	selp.f64 	%fd1064, %fd1052, %fd1061, %p268;
	mov.b64 	%rd1044, %fd1064;
	mov.b64 	{%r2217, %r2222}, %rd1044;
	selp.f64 	%fd1065, %fd1053, %fd1062, %p268;
	mov.b64 	%rd1045, %fd1065;
	mov.b64 	{%r2207, %r2212}, %rd1045;
	selp.f64 	%fd1066, %fd1054, %fd1063, %p268;
	mov.b64 	%rd1046, %fd1066;
	mov.b64 	{%r2197, %r2202}, %rd1046;
	selp.b64 	%rd1047, 0, %rd1040, %p268;
	add.s64 	%rd1048, %rd1047, %rd1039;
	mov.b64 	{%r2187, %r2192}, %rd1048;
	mov.b32 	%r2223, 16;
	// begin inline asm
	shfl.sync.up.b32 %r2186, %r2187, %r2223, %r2264, %r2265;
	// end inline asm
	// begin inline asm
	shfl.sync.up.b32 %r2191, %r2192, %r2223, %r2264, %r2265;
	// end inline asm
	mov.b64 	%rd1049, {%r2186, %r2191};
	// begin inline asm
	shfl.sync.up.b32 %r2196, %r2197, %r2223, %r2264, %r2265;
	// end inline asm
	// begin inline asm
	shfl.sync.up.b32 %r2201, %r2202, %r2223, %r2264, %r2265;
	// end inline asm
	mov.b64 	%rd1050, {%r2196, %r2201};
	mov.b64 	%fd1067, %rd1050;
	// begin inline asm
	shfl.sync.up.b32 %r2206, %r2207, %r2223, %r2264, %r2265;
	// end inline asm
	// begin inline asm
	shfl.sync.up.b32 %r2211, %r2212, %r2223, %r2264, %r2265;
	// end inline asm
	mov.b64 	%rd1051, {%r2206, %r2211};
	mov.b64 	%fd1068, %rd1051;
	// begin inline asm
	shfl.sync.up.b32 %r2216, %r2217, %r2223, %r2264, %r2265;
	// end inline asm
	// begin inline asm
	shfl.sync.up.b32 %r2221, %r2222, %r2223, %r2264, %r2265;
	// end inline asm
	mov.b64 	%rd1052, {%r2216, %r2221};
	mov.b64 	%fd1069, %rd1052;
	setp.eq.s64 	%p269, %rd1048, 0;
	add.f64 	%fd1070, %fd1066, %fd1067;
	add.f64 	%fd1071, %fd1065, %fd1068;
	add.f64 	%fd1072, %fd1064, %fd1069;
	selp.f64 	%fd10, %fd1072, %fd1064, %p269;
	selp.f64 	%fd11, %fd1071, %fd1065, %p269;
	selp.f64 	%fd12, %fd1070, %fd1066, %p269;
	setp.lt.s32 	%p270, %r2008, 16;
	selp.f64 	%fd1073, %fd1064, %fd10, %p270;
	mov.b64 	%rd1053, %fd1073;
	mov.b64 	{%r2257, %r2262}, %rd1053;
	selp.f64 	%fd1074, %fd1065, %fd11, %p270;
	mov.b64 	%rd1054, %fd1074;
	mov.b64 	{%r2247, %r2252}, %rd1054;
	selp.f64 	%fd1075, %fd1066, %fd12, %p270;
	mov.b64 	%rd1055, %fd1075;
	mov.b64 	{%r2237, %r2242}, %rd1055;
	selp.b64 	%rd1056, 0, %rd1049, %p270;
	add.s64 	%rd13, %rd1056, %rd1048;
	mov.b64 	{%r2227, %r2232}, %rd13;
	// begin inline asm
	shfl.sync.up.b32 %r2226, %r2227, %r2263, %r2264, %r2265;
	// end inline asm
	// begin inline asm
	shfl.sync.up.b32 %r2231, %r2232, %r2263, %r2264, %r2265;
	// end inline asm
	mov.b64 	%rd1127, {%r2226, %r2231};
	// begin inline asm
	shfl.sync.up.b32 %r2236, %r2237, %r2263, %r2264, %r2265;
	// end inline asm
	// begin inline asm
	shfl.sync.up.b32 %r2241, %r2242, %r2263, %r2264, %r2265;
	// end inline asm
	mov.b64 	%rd1057, {%r2236, %r2241};
	mov.b64 	%fd1186, %rd1057;
	// begin inline asm
	shfl.sync.up.b32 %r2246, %r2247, %r2263, %r2264, %r2265;
	// end inline asm
	// begin inline asm
	shfl.sync.up.b32 %r2251, %r2252, %r2263, %r2264, %r2265;
	// end inline asm
	mov.b64 	%rd1058, {%r2246, %r2251};
	mov.b64 	%fd1185, %rd1058;
	// begin inline asm
	shfl.sync.up.b32 %r2256, %r2257, %r2263, %r2264, %r2265;
	// end inline asm
	// begin inline asm
	shfl.sync.up.b32 %r2261, %r2262, %r2263, %r2264, %r2265;
	// end inline asm
	mov.b64 	%rd1059, {%r2256, %r2261};
	mov.b64 	%fd1184, %rd1059;
	setp.ne.s32 	%p271, %r2008, 31;
	@%p271 bra 	$L__BB4_6;
	shl.b32 	%r2266, %r4, 5;
	add.s32 	%r2268, %r2016, %r2266;
	mov.b64 	%rd1060, %fd12;
	st.shared.v2.u64 	[%r2268], {%rd13, %rd1060};
	st.shared.v2.f64 	[%r2268+16], {%fd11, %fd10};
$L__BB4_6:
	bar.sync 	0;
	ld.shared.v2.u64 	{%rd15, %rd1061}, [_ZN6thrust24THRUST_300001_SM_1000_NS8cuda_cub4core6detail5shmemE];
	mov.b64 	%fd1076, %rd1061;
	ld.shared.v2.f64 	{%fd1077, %fd1078}, [_ZN6thrust24THRUST_300001_SM_1000_NS8cuda_cub4core6detail5shmemE+16];
	setp.eq.s32 	%p272, %r4, 1;
	selp.f64 	%fd1079, %fd1078, 0d0000000000000000, %p272;
	selp.f64 	%fd1080, %fd1077, 0d0000000000000000, %p272;
	selp.f64 	%fd1081, %fd1076, 0d0000000000000000, %p272;
	ld.shared.v2.u64 	{%rd16, %rd1062}, [_ZN6thrust24THRUST_300001_SM_1000_NS8cuda_cub4core6detail5shmemE+32];
	mov.b64 	%fd1082, %rd1062;
	ld.shared.v2.f64 	{%fd1083, %fd1084}, [_ZN6thrust24THRUST_300001_SM_1000_NS8cuda_cub4core6detail5shmemE+48];
	add.s64 	%rd1063, %rd16, %rd15;
	setp.eq.s64 	%p273, %rd16, 0;
	add.f64 	%fd1085, %fd1076, %fd1082;
	add.f64 	%fd1086, %fd1077, %fd1083;
	add.f64 	%fd1087, %fd1078, %fd1084;
	selp.f64 	%fd1088, %fd1087, %fd1084, %p273;
	selp.f64 	%fd1089, %fd1086, %fd1083, %p273;
	selp.f64 	%fd1090, %fd1085, %fd1082, %p273;
	setp.eq.s32 	%p274, %r4, 2;
	selp.f64 	%fd1091, %fd1088, %fd1079, %p274;
	selp.f64 	%fd1092, %fd1089, %fd1080, %p274;
	selp.f64 	%fd1093, %fd1090, %fd1081, %p274;
	selp.b64 	%rd1064, %rd1063, %rd15, %p274;
	ld.shared.v2.u64 	{%rd17, %rd1065}, [_ZN6thrust24THRUST_300001_SM_1000_NS8cuda_cub4core6detail5shmemE+64];
	mov.b64 	%fd1094, %rd1065;
	ld.shared.v2.f64 	{%fd1095, %fd1096}, [_ZN6thrust24THRUST_300001_SM_1000_NS8cuda_cub4core6detail5shmemE+80];
	add.s64 	%rd1066, %rd17, %rd1063;
	setp.eq.s64 	%p275, %rd17, 0;
	add.f64 	%fd1097, %fd1090, %fd1094;
	add.f64 	%fd1098, %fd1089, %fd1095;
	add.f64 	%fd1099, %fd1088, %fd1096;
	selp.f64 	%fd1100, %fd1099, %fd1096, %p275;
	selp.f64 	%fd1101, %fd1098, %fd1095, %p275;
	selp.f64 	%fd1102, %fd1097, %fd1094, %p275;
	setp.eq.s32 	%p276, %r4, 3;
	selp.f64 	%fd1103, %fd1100, %fd1091, %p276;
	selp.f64 	%fd1104, %fd1101, %fd1092, %p276;
	selp.f64 	%fd1105, %fd1102, %fd1093, %p276;
	selp.b64 	%rd1067, %rd1066, %rd1064, %p276;
	ld.shared.v2.u64 	{%rd18, %rd1068}, [_ZN6thrust24THRUST_300001_SM_1000_NS8cuda_cub4core6detail5shmemE+96];
	mov.b64 	%fd1106, %rd1068;
	ld.shared.v2.f64 	{%fd1107, %fd1108}, [_ZN6thrust24THRUST_300001_SM_1000_NS8cuda_cub4core6detail5shmemE+112];
	add.s64 	%rd1069, %rd18, %rd1066;
	setp.eq.s64 	%p277, %rd18, 0;
	add.f64 	%fd1109, %fd1102, %fd1106;
	add.f64 	%fd1110, %fd1101, %fd1107;
	add.f64 	%fd1111, %fd1100, %fd1108;
	selp.f64 	%fd1112, %fd1111, %fd1108, %p277;
	selp.f64 	%fd1113, %fd1110, %fd1107, %p277;
	selp.f64 	%fd1114, %fd1109, %fd1106, %p277;
	setp.eq.s32 	%p278, %r4, 4;
	selp.f64 	%fd1115, %fd1112, %fd1103, %p278;
	selp.f64 	%fd1116, %fd1113, %fd1104, %p278;
	selp.f64 	%fd1117, %fd1114, %fd1105, %p278;
	selp.b64 	%rd1070, %rd1069, %rd1067, %p278;
	ld.shared.v2.u64 	{%rd19, %rd1071}, [_ZN6thrust24THRUST_300001_SM_1000_NS8cuda_cub4core6detail5shmemE+128];
	mov.b64 	%fd1118, %rd1071;
	ld.shared.v2.f64 	{%fd1119, %fd1120}, [_ZN6thrust24THRUST_300001_SM_1000_NS8cuda_cub4core6detail5shmemE+144];
	add.s64 	%rd1072, %rd19, %rd1069;
	setp.eq.s64 	%p279, %rd19, 0;
	add.f64 	%fd1121, %fd1114, %fd1118;
	add.f64 	%fd1122, %fd1113, %fd1119;
	add.f64 	%fd1123, %fd1112, %fd1120;
	selp.f64 	%fd1124, %fd1123, %fd1120, %p279;
	selp.f64 	%fd1125, %fd1122, %fd1119, %p279;
	selp.f64 	%fd1126, %fd1121, %fd1118, %p279;
	setp.eq.s32 	%p280, %r4, 5;
	selp.f64 	%fd1127, %fd1124, %fd1115, %p280;
	selp.f64 	%fd1128, %fd1125, %fd1116, %p280;
	selp.f64 	%fd1129, %fd1126, %fd1117, %p280;
	selp.b64 	%rd1073, %rd1072, %rd1070, %p280;
	ld.shared.v2.u64 	{%rd20, %rd1074}, [_ZN6thrust24THRUST_300001_SM_1000_NS8cuda_cub4core6detail5shmemE+160];
	mov.b64 	%fd1130, %rd1074;
	ld.shared.v2.f64 	{%fd1131, %fd1132}, [_ZN6thrust24THRUST_300001_SM_1000_NS8cuda_cub4core6detail5shmemE+176];
	add.s64 	%rd1075, %rd20, %rd1072;
	setp.eq.s64 	%p281, %rd20, 0;
	add.f64 	%fd1133, %fd1126, %fd1130;
	add.f64 	%fd1134, %fd1125, %fd1131;
	add.f64 	%fd1135, %fd1124, %fd1132;
	selp.f64 	%fd1136, %fd1135, %fd1132, %p281;
	selp.f64 	%fd1137, %fd1134, %fd1131, %p281;
	selp.f64 	%fd1138, %fd1133, %fd1130, %p281;
	setp.eq.s32 	%p282, %r4, 6;
	selp.f64 	%fd1139, %fd1136, %fd1127, %p282;
	selp.f64 	%fd1140, %fd1137, %fd1128, %p282;
	selp.f64 	%fd1141, %fd1138, %fd1129, %p282;
	selp.b64 	%rd1076, %rd1075, %rd1073, %p282;
	ld.shared.v2.u64 	{%rd21, %rd1077}, [_ZN6thrust24THRUST_300001_SM_1000_NS8cuda_cub4core6detail5shmemE+192];
	mov.b64 	%fd1142, %rd1077;
	ld.shared.v2.f64 	{%fd1143, %fd1144}, [_ZN6thrust24THRUST_300001_SM_1000_NS8cuda_cub4core6detail5shmemE+208];
	add.s64 	%rd1078, %rd21, %rd1075;
	setp.eq.s64 	%p283, %rd21, 0;
	add.f64 	%fd1145, %fd1138, %fd1142;
	add.f64 	%fd1146, %fd1137, %fd1143;
	add.f64 	%fd1147, %fd1136, %fd1144;
	selp.f64 	%fd1148, %fd1147, %fd1144, %p283;
	selp.f64 	%fd1149, %fd1146, %fd1143, %p283;
	selp.f64 	%fd1150, %fd1145, %fd1142, %p283;
	setp.eq.s32 	%p284, %r4, 7;
	selp.f64 	%fd16, %fd1148, %fd1139, %p284;
	selp.f64 	%fd17, %fd1149, %fd1140, %p284;
	selp.f64 	%fd18, %fd1150, %fd1141, %p284;
	selp.b64 	%rd22, %rd1078, %rd1076, %p284;
	ld.shared.v2.u64 	{%rd23, %rd1079}, [_ZN6thrust24THRUST_300001_SM_1000_NS8cuda_cub4core6detail5shmemE+224];
	mov.b64 	%fd1151, %rd1079;
	ld.shared.v2.f64 	{%fd1152, %fd1153}, [_ZN6thrust24THRUST_300001_SM_1000_NS8cuda_cub4core6detail5shmemE+240];
	add.s64 	%rd24, %rd23, %rd1078;
	setp.eq.s64 	%p285, %rd23, 0;
	add.f64 	%fd1154, %fd1150, %fd1151;
	add.f64 	%fd1155, %fd1149, %fd1152;
	add.f64 	%fd1156, %fd1148, %fd1153;
	selp.f64 	%fd19, %fd1156, %fd1153, %p285;
	selp.f64 	%fd20, %fd1155, %fd1152, %p285;
	selp.f64 	%fd21, %fd1154, %fd1151, %p285;
	setp.lt.u32 	%p286, %r2, 32;
	@%p286 bra 	$L__BB4_8;
	setp.eq.s64 	%p287, %rd1127, 0;
	add.f64 	%fd1157, %fd18, %fd1186;
	add.f64 	%fd1158, %fd17, %fd1185;
	add.f64 	%fd1159, %fd16, %fd1184;
	selp.f64 	%fd1160, %fd1159, %fd1184, %p287;
	selp.f64 	%fd1161, %fd1158, %fd1185, %p287;
	selp.f64 	%fd1162, %fd1157, %fd1186, %p287;
	setp.eq.s32 	%p288, %r2008, 0;
	selp.f64 	%fd1184, %fd16, %fd1160, %p288;
	selp.f64 	%fd1185, %fd17, %fd1161, %p288;
	selp.f64 	%fd1186, %fd18, %fd1162, %p288;
	selp.b64 	%rd1080, 0, %rd1127, %p288;
	add.s64 	%rd1127, %rd22, %rd1080;
$L__BB4_8:
	setp.eq.s32 	%p289, %r2, 0;
	mov.u64 	%rd1126, %rd1124;
	@%p289 bra 	$L__BB4_10;
	add.s64 	%rd1126, %rd1124, %rd1127;
	setp.eq.s64 	%p290, %rd1124, 0;
	add.f64 	%fd1163, %fd1186, %fd1189;
	add.f64 	%fd1164, %fd1185, %fd1188;
	add.f64 	%fd1165, %fd1184, %fd1187;
	selp.f64 	%fd1187, %fd1165, %fd1187, %p290;
	selp.f64 	%fd1188, %fd1164, %fd1188, %p290;
	selp.f64 	%fd1189, %fd1163, %fd1189, %p290;
$L__BB4_10:
	setp.ne.s32 	%p291, %r5, %r6;
	setp.ne.s32 	%p292, %r2, 0;
	add.s64 	%rd29, %rd1126, %rd12;
	add.f64 	%fd1166, %fd1189, %fd4;
	add.f64 	%fd1167, %fd1188, %fd5;
	add.f64 	%fd1168, %fd1187, %fd6;
	selp.f64 	%fd34, %fd6, %fd1168, %p291;
	selp.f64 	%fd35, %fd5, %fd1167, %p291;
	selp.f64 	%fd36, %fd4, %fd1166, %p291;
	@%p292 bra 	$L__BB4_12;
	add.s64 	%rd1081, %rd261, 1024;
	mov.b64 	%rd1084, %fd21;
	mov.b64 	%rd1086, %fd20;
	mov.b64 	%rd1088, %fd19;
	// begin inline asm
	st.cg.u64 [%rd1081], %rd24;
	// end inline asm
	add.s64 	%rd1083, %rd261, 1032;
	// begin inline asm
	st.cg.u64 [%rd1083], %rd1084;
	// end inline asm
	add.s64 	%rd1085, %rd261, 1040;
	// begin inline asm
	st.cg.u64 [%rd1085], %rd1086;
	// end inline asm
	add.s64 	%rd1087, %rd261, 1048;
	// begin inline asm
	st.cg.u64 [%rd1087], %rd1088;
	// end inline asm
	add.s64 	%rd1089, %rd259, 128;
	mov.b32 	%r2269, 101;
	// begin inline asm
	st.release.gpu.u32 [%rd1089], %r2269;
	// end inline asm
	mov.b64 	%rd1127, 0;
$L__BB4_12:
	setp.lt.s64 	%p293, %rd24, 257;
	@%p293 bra 	$L__BB4_25;
	bar.sync 	0;
	setp.eq.s64 	%p297, %rd1124, 0;
	@%p297 bra 	$L__BB4_15;
	cvt.u32.u64 	%r2270, %rd1127;
	shl.b32 	%r2271, %r2270, 5;
	add.s32 	%r2273, %r2016, %r2271;
	st.shared.u32 	[%r2273], %r2294;
	st.shared.f64 	[%r2273+8], %fd1186;
	st.shared.v2.f64 	[%r2273+16], {%fd1185, %fd1184};
$L__BB4_15:
	setp.eq.s32 	%p298, %r5, %r6;
	@%p298 bra 	$L__BB4_17;
	cvt.u32.u64 	%r2274, %rd1126;
	shl.b32 	%r2275, %r2274, 5;
	add.s32 	%r2277, %r2016, %r2275;
	st.shared.u32 	[%r2277], %r5;
	st.shared.f64 	[%r2277+8], %fd1189;
	st.shared.v2.f64 	[%r2277+16], {%fd1188, %fd1187};
$L__BB4_17:
	setp.eq.s32 	%p299, %r6, %r7;
	@%p299 bra 	$L__BB4_19;
	cvt.u32.u64 	%r2278, %rd29;
	shl.b32 	%r2279, %r2278, 5;
	add.s32 	%r2281, %r2016, %r2279;
	st.shared.u32 	[%r2281], %r6;
	st.shared.f64 	[%r2281+8], %fd36;
	st.shared.v2.f64 	[%r2281+16], {%fd35, %fd34};
$L__BB4_19:
	bar.sync 	0;
	cvt.u64.u32 	%rd1132, %r2;
	setp.le.u64 	%p300, %rd24, %rd1132;
	@%p300 bra 	$L__BB4_240;
	add.s64 	%rd1100, %rd16, %rd17;
	add.s64 	%rd1101, %rd1100, %rd18;
	add.s64 	%rd1102, %rd1101, %rd19;
	add.s64 	%rd1103, %rd1102, %rd20;
	add.s64 	%rd1104, %rd1103, %rd21;
	add.s64 	%rd1105, %rd1104, %rd23;
	add.s64 	%rd1106, %rd1105, %rd15;
	not.b64 	%rd1107, %rd1132;
	add.s64 	%rd32, %rd1106, %rd1107;
	shr.u64 	%rd1108, %rd32, 8;
	add.s64 	%rd1109, %rd1108, 1;
	and.b64  	%rd1130, %rd1109, 3;
	and.b64  	%rd1110, %rd32, 768;
	setp.eq.s64 	%p301, %rd1110, 768;
	@%p301 bra 	$L__BB4_23;
	shl.b32 	%r2282, %r2, 5;
	add.s32 	%r2284, %r2282, %r2016;
	add.s32 	%r2295, %r2284, 8;
	mad.lo.s64 	%rd1111, %rd1132, 24, %rd7;
	add.s64 	%rd1129, %rd1111, 16;
	shl.b64 	%rd1112, %rd1132, 2;
	add.s64 	%rd1128, %rd6, %rd1112;
	shl.b64 	%rd1113, %rd1130, 8;
	add.s64 	%rd1132, %rd1113, %rd1132;
$L__BB4_22:
	.pragma "nounroll";
	ld.shared.u32 	%r2285, [%r2295+-8];
	ld.shared.f64 	%fd1169, [%r2295];
	ld.shared.v2.f64 	{%fd1170, %fd1171}, [%r2295+8];
	st.global.u32 	[%rd1128], %r2285;
	st.global.f64 	[%rd1129+-16], %fd1169;
	st.global.f64 	[%rd1129+-8], %fd1170;
	st.global.f64 	[%rd1129], %fd1171;
	add.s64 	%rd1130, %rd1130, -1;
	add.s32 	%r2295, %r2295, 8192;
	add.s64 	%rd1129, %rd1129, 6144;
	add.s64 	%rd1128, %rd1128, 1024;
	setp.ne.s64 	%p302, %rd1130, 0;
	@%p302 bra 	$L__BB4_22;
$L__BB4_23:
	setp.lt.u64 	%p303, %rd32, 768;
	@%p303 bra 	$L__BB4_240;
$L__BB4_24:
	cvt.u32.u64 	%r2286, %rd1132;
	shl.b32 	%r2287, %r2286, 5;
	add.s32 	%r2289, %r2016, %r2287;
	ld.shared.u32 	%r2290, [%r2289];
	ld.shared.f64 	%fd1172, [%r2289+8];
	ld.shared.v2.f64 	{%fd1173, %fd1174}, [%r2289+16];
	shl.b64 	%rd1114, %rd1132, 2;
	add.s64 	%rd1115, %rd6, %rd1114;
	st.global.u32 	[%rd1115], %r2290;
	mad.lo.s64 	%rd1116, %rd1132, 24, %rd7;
	st.global.f64 	[%rd1116], %fd1172;
	st.global.f64 	[%rd1116+8], %fd1173;
	st.global.f64 	[%rd1116+16], %fd1174;
	and.b64  	%rd1117, %rd1132, 4294967295;
	ld.shared.u32 	%r2291, [%r2289+8192];
	ld.shared.f64 	%fd1175, [%r2289+8200];
	ld.shared.v2.f64 	{%fd1176, %fd1177}, [%r2289+8208];
	and.b64  	%rd1118, %rd1114, 17179869180;
	add.s64 	%rd1119, %rd6, %rd1118;
	st.global.u32 	[%rd1119+1024], %r2291;
	mad.lo.s64 	%rd1120, %rd1117, 24, %rd7;
	st.global.f64 	[%rd1120+6144], %fd1175;
	st.global.f64 	[%rd1120+6152], %fd1176;
	st.global.f64 	[%rd1120+6160], %fd1177;
	ld.shared.u32 	%r2292, [%r2289+16384];
	ld.shared.f64 	%fd1178, [%r2289+16392];
	ld.shared.v2.f64 	{%fd1179, %fd1180}, [%r2289+16400];
	st.global.u32 	[%rd1119+2048], %r2292;
	st.global.f64 	[%rd1120+12288], %fd1178;
	st.global.f64 	[%rd1120+12296], %fd1179;
	st.global.f64 	[%rd1120+12304], %fd1180;
	ld.shared.u32 	%r2293, [%r2289+24576];
	ld.shared.f64 	%fd1181, [%r2289+24584];
	ld.shared.v2.f64 	{%fd1182, %fd1183}, [%r2289+24592];
	st.global.u32 	[%rd1119+3072], %r2293;
	st.global.f64 	[%rd1120+18432], %fd1181;
	st.global.f64 	[%rd1120+18440], %fd1182;
	st.global.f64 	[%rd1120+18448], %fd1183;
	add.s64 	%rd1121, %rd1132, 1024;
	and.b64  	%rd1132, %rd1121, 4294967295;
	setp.gt.u64 	%p304, %rd24, %rd1132;
	@%p304 bra 	$L__BB4_24;
	bra.uni 	$L__BB4_240;
$L__BB4_25:
	setp.eq.s64 	%p294, %rd1124, 0;
	@%p294 bra 	$L__BB4_27;
	shl.b64 	%rd1091, %rd1127, 2;
	add.s64 	%rd1092, %rd6, %rd1091;
	st.global.u32 	[%rd1092], %r2294;
	mad.lo.s64 	%rd1093, %rd1127, 24, %rd7;
	st.global.f64 	[%rd1093], %fd1186;
	st.global.f64 	[%rd1093+8], %fd1185;
	st.global.f64 	[%rd1093+16], %fd1184;
$L__BB4_27:
	setp.eq.s32 	%p295, %r5, %r6;
	@%p295 bra 	$L__BB4_29;
	shl.b64 	%rd1094, %rd1126, 2;
	add.s64 	%rd1095, %rd6, %rd1094;
	st.global.u32 	[%rd1095], %r5;
	mad.lo.s64 	%rd1096, %rd1126, 24, %rd7;
	st.global.f64 	[%rd1096], %fd1189;
	st.global.f64 	[%rd1096+8], %fd1188;
	st.global.f64 	[%rd1096+16], %fd1187;
$L__BB4_29:
	setp.eq.s32 	%p296, %r6, %r7;
	@%p296 bra 	$L__BB4_240;
	shl.b64 	%rd1097, %rd29, 2;
	add.s64 	%rd1098, %rd6, %rd1097;
	st.global.u32 	[%rd1098], %r6;
	mad.lo.s64 	%rd1099, %rd29, 24, %rd7;
	st.global.f64 	[%rd1099], %fd36;
	st.global.f64 	[%rd1099+8], %fd35;
	st.global.f64 	[%rd1099+16], %fd34;
	bra.uni 	$L__BB4_240;
$L__BB4_31:
	mov.u32 	%r14, %tid.x;
	and.b32  	%r1293, %r14, 31;
	and.b32  	%r1294, %r14, 992;
	mul.lo.s32 	%r1295, %r1294, 3;
	or.b32  	%r1296, %r1295, %r1293;
	cvt.u64.u32 	%rd708, %r1296;
	add.s64 	%rd46, %rd8, %rd708;
	shl.b64 	%rd709, %rd46, 2;
	add.s64 	%rd705, %rd4, %rd709;
	// begin inline asm
	ld.global.nc.u32 %r1288, [%rd705];
	// end inline asm
	add.s64 	%rd706, %rd705, 128;
	// begin inline asm
	ld.global.nc.u32 %r1289, [%rd706];
	// end inline asm
	add.s64 	%rd707, %rd705, 256;
	// begin inline asm
	ld.global.nc.u32 %r1290, [%rd707];
	// end inline asm
	// begin inline asm
	mov.u32 %r1291, %laneid;
	// end inline asm
	shr.u32 	%r16, %r14, 5;
	mad.lo.s32 	%r17, %r16, 96, %r1291;
	shl.b32 	%r1297, %r17, 2;
	mov.u32 	%r1298, _ZN6thrust24THRUST_300001_SM_1000_NS8cuda_cub4core6detail5shmemE;
	add.s32 	%r18, %r1298, %r1297;
	st.shared.u32 	[%r18], %r1288;
	st.shared.u32 	[%r18+128], %r1289;
	st.shared.u32 	[%r18+256], %r1290;
	bar.warp.sync 	-1;
	shl.b32 	%r19, %r1291, 1;
	shl.b32 	%r1299, %r1291, 3;
	add.s32 	%r20, %r18, %r1299;
	ld.shared.u32 	%r21, [%r20];
	ld.shared.u32 	%r22, [%r20+4];
	ld.shared.u32 	%r23, [%r20+8];
	setp.ne.s32 	%p167, %r14, 0;
	mov.b32 	%r2297, 0;
	@%p167 bra 	$L__BB4_33;
	shl.b64 	%rd711, %rd8, 2;
	add.s64 	%rd712, %rd4, %rd711;
	add.s64 	%rd710, %rd712, -4;
	// begin inline asm
	ld.global.nc.u32 %r2297, [%rd710];
	// end inline asm
$L__BB4_33:
	setp.eq.s32 	%p168, %r14, 0;
	bar.sync 	0;
	mad.lo.s64 	%rd714, %rd46, 24, %rd5;
	// begin inline asm
	ld.global.nc.u64 %rd713, [%rd714];
	// end inline asm
	add.s64 	%rd716, %rd714, 8;
	// begin inline asm
	ld.global.nc.u64 %rd715, [%rd716];
	// end inline asm
	add.s64 	%rd718, %rd714, 16;
	// begin inline asm
	ld.global.nc.u64 %rd717, [%rd718];
	// end inline asm
	add.s64 	%rd720, %rd714, 768;
	// begin inline asm
	ld.global.nc.u64 %rd719, [%rd720];
	// end inline asm
	add.s64 	%rd722, %rd714, 776;
	// begin inline asm
	ld.global.nc.u64 %rd721, [%rd722];
	// end inline asm
	add.s64 	%rd724, %rd714, 784;
	// begin inline asm
	ld.global.nc.u64 %rd723, [%rd724];
	// end inline asm
	add.s64 	%rd726, %rd714, 1536;
	// begin inline asm
	ld.global.nc.u64 %rd725, [%rd726];
	// end inline asm
	add.s64 	%rd728, %rd714, 1544;
	// begin inline asm
	ld.global.nc.u64 %rd727, [%rd728];
	// end inline asm
	add.s64 	%rd730, %rd714, 1552;
	// begin inline asm
	ld.global.nc.u64 %rd729, [%rd730];
	// end inline asm
	mad.lo.s32 	%r1301, %r17, 20, %r18;
	st.shared.u64 	[%r1301], %rd713;
	st.shared.u64 	[%r1301+8], %rd715;
	st.shared.u64 	[%r1301+16], %rd717;
	st.shared.u64 	[%r1301+768], %rd719;
	st.shared.u64 	[%r1301+776], %rd721;
	st.shared.u64 	[%r1301+784], %rd723;
	st.shared.u64 	[%r1301+1536], %rd725;
	st.shared.u64 	[%r1301+1544], %rd727;
	st.shared.u64 	[%r1301+1552], %rd729;
	bar.warp.sync 	-1;
	add.s32 	%r1302, %r17, %r19;
	mad.lo.s32 	%r1303, %r1302, 20, %r20;
	ld.shared.f64 	%fd37, [%r1303];
	ld.shared.f64 	%fd38, [%r1303+8];
	ld.shared.f64 	%fd39, [%r1303+16];
	ld.shared.f64 	%fd40, [%r1303+24];
	ld.shared.f64 	%fd41, [%r1303+32];
	ld.shared.f64 	%fd42, [%r1303+40];
	ld.shared.f64 	%fd43, [%r1303+48];
	ld.shared.f64 	%fd44, [%r1303+56];
	ld.shared.f64 	%fd45, [%r1303+64];
	bar.sync 	0;
	shl.b32 	%r1304, %r14, 2;
	add.s32 	%r1306, %r1298, %r1304;
	add.s32 	%r26, %r1306, 1448;
	st.shared.u32 	[%r1306+1448], %r23;
	bar.sync 	0;
	@%p168 bra 	$L__BB4_35;
	ld.shared.u32 	%r2297, [%r26+-4];
$L__BB4_35:
	setp.ne.s32 	%p169, %r2297, %r21;
	selp.u64 	%rd47, 1, 0, %p169;
	setp.ne.s32 	%p170, %r21, %r22;
	selp.u64 	%rd731, 1, 0, %p170;
	setp.ne.s32 	%p171, %r22, %r23;
	selp.u64 	%rd732, 1, 0, %p171;
	add.s64 	%rd48, %rd731, %rd47;
	add.f64 	%fd753, %fd37, %fd40;
	add.f64 	%fd754, %fd38, %fd41;
	add.f64 	%fd755, %fd39, %fd42;
	selp.f64 	%fd756, %fd42, %fd755, %p170;
	selp.f64 	%fd757, %fd41, %fd754, %p170;
	selp.f64 	%fd758, %fd40, %fd753, %p170;
	add.s64 	%rd733, %rd48, %rd732;
	mov.b64 	{%r1308, %r1313}, %rd733;
	add.f64 	%fd759, %fd758, %fd43;
	add.f64 	%fd760, %fd757, %fd44;
	add.f64 	%fd761, %fd756, %fd45;
	selp.f64 	%fd762, %fd45, %fd761, %p171;
	mov.b64 	%rd734, %fd762;
	mov.b64 	{%r1338, %r1343}, %rd734;
	selp.f64 	%fd763, %fd44, %fd760, %p171;
	mov.b64 	%rd735, %fd763;
	mov.b64 	{%r1328, %r1333}, %rd735;
	selp.f64 	%fd764, %fd43, %fd759, %p171;
	mov.b64 	%rd736, %fd764;
	mov.b64 	{%r1318, %r1323}, %rd736;
	mov.b32 	%r1544, 1;
	mov.b32 	%r1545, 0;
	mov.b32 	%r1546, -1;
	// begin inline asm
	shfl.sync.up.b32 %r1307, %r1308, %r1544, %r1545, %r1546;
	// end inline asm
	// begin inline asm
	shfl.sync.up.b32 %r1312, %r1313, %r1544, %r1545, %r1546;
	// end inline asm
	mov.b64 	%rd737, {%r1307, %r1312};
	// begin inline asm
	shfl.sync.up.b32 %r1317, %r1318, %r1544, %r1545, %r1546;
	// end inline asm
	// begin inline asm
	shfl.sync.up.b32 %r1322, %r1323, %r1544, %r1545, %r1546;
	// end inline asm
	mov.b64 	%rd738, {%r1317, %r1322};
	mov.b64 	%fd765, %rd738;
	// begin inline asm
	shfl.sync.up.b32 %r1327, %r1328, %r1544, %r1545, %r1546;
	// end inline asm
	// begin inline asm
	shfl.sync.up.b32 %r1332, %r1333, %r1544, %r1545, %r1546;
	// end inline asm
	mov.b64 	%rd739, {%r1327, %r1332};
	mov.b64 	%fd766, %rd739;
	// begin inline asm
	shfl.sync.up.b32 %r1337, %r1338, %r1544, %r1545, %r1546;
	// end inline asm
	// begin inline asm
	shfl.sync.up.b32 %r1342, %r1343, %r1544, %r1545, %r1546;
	// end inline asm
	mov.b64 	%rd740, {%r1337, %r1342};
	mov.b64 	%fd767, %rd740;
	setp.eq.s64 	%p172, %rd733, 0;
	add.f64 	%fd768, %fd764, %fd765;
	add.f64 	%fd769, %fd763, %fd766;
	add.f64 	%fd770, %fd762, %fd767;
	selp.f64 	%fd771, %fd770, %fd762, %p172;
	selp.f64 	%fd772, %fd769, %fd763, %p172;
	selp.f64 	%fd773, %fd768, %fd764, %p172;
	setp.lt.s32 	%p173, %r1291, 1;
	selp.f64 	%fd774, %fd762, %fd771, %p173;
	mov.b64 	%rd741, %fd774;
	mov.b64 	{%r1378, %r1383}, %rd741;
	selp.f64 	%fd775, %fd763, %fd772, %p173;
	mov.b64 	%rd742, %fd775;
	mov.b64 	{%r1368, %r1373}, %rd742;
	selp.f64 	%fd776, %fd764, %fd773, %p173;
	mov.b64 	%rd743, %fd776;
	mov.b64 	{%r1358, %r1363}, %rd743;
	selp.b64 	%rd744, 0, %rd737, %p173;
	add.s64 	%rd745, %rd744, %rd733;
	mov.b64 	{%r1348, %r1353}, %rd745;
	mov.b32 	%r1384, 2;
	// begin inline asm
	shfl.sync.up.b32 %r1347, %r1348, %r1384, %r1545, %r1546;
	// end inline asm
	// begin inline asm
	shfl.sync.up.b32 %r1352, %r1353, %r1384, %r1545, %r1546;
	// end inline asm
	mov.b64 	%rd746, {%r1347, %r1352};
	// begin inline asm
	shfl.sync.up.b32 %r1357, %r1358, %r1384, %r1545, %r1546;
	// end inline asm
	// begin inline asm
	shfl.sync.up.b32 %r1362, %r1363, %r1384, %r1545, %r1546;
	// end inline asm
	mov.b64 	%rd747, {%r1357, %r1362};
	mov.b64 	%fd777, %rd747;
	// begin inline asm
	shfl.sync.up.b32 %r1367, %r1368, %r1384, %r1545, %r1546;
	// end inline asm
	// begin inline asm
	shfl.sync.up.b32 %r1372, %r1373, %r1384, %r1545, %r1546;
	// end inline asm
	mov.b64 	%rd748, {%r1367, %r1372};
	mov.b64 	%fd778, %rd748;
	// begin inline asm
	shfl.sync.up.b32 %r1377, %r1378, %r1384, %r1545, %r1546;
	// end inline asm
	// begin inline asm
	shfl.sync.up.b32 %r1382, %r1383, %r1384, %r1545, %r1546;
	// end inline asm
	mov.b64 	%rd749, {%r1377, %r1382};
	mov.b64 	%fd779, %rd749;
	setp.eq.s64 	%p174, %rd745, 0;
	add.f64 	%fd780, %fd776, %fd777;
	add.f64 	%fd781, %fd775, %fd778;
	add.f64 	%fd782, %fd774, %fd779;
	selp.f64 	%fd783, %fd782, %fd774, %p174;
	selp.f64 	%fd784, %fd781, %fd775, %p174;
	selp.f64 	%fd785, %fd780, %fd776, %p174;
	setp.lt.s32 	%p175, %r1291, 2;
	selp.f64 	%fd786, %fd774, %fd783, %p175;
	mov.b64 	%rd750, %fd786;
	mov.b64 	{%r1418, %r1423}, %rd750;
	selp.f64 	%fd787, %fd775, %fd784, %p175;
	mov.b64 	%rd751, %fd787;
	mov.b64 	{%r1408, %r1413}, %rd751;
	selp.f64 	%fd788, %fd776, %fd785, %p175;
	mov.b64 	%rd752, %fd788;
	mov.b64 	{%r1398, %r1403}, %rd752;
	selp.b64 	%rd753, 0, %rd746, %p175;
	add.s64 	%rd754, %rd753, %rd745;
	mov.b64 	{%r1388, %r1393}, %rd754;
	mov.b32 	%r1424, 4;
	// begin inline asm
	shfl.sync.up.b32 %r1387, %r1388, %r1424, %r1545, %r1546;
	// end inline asm
	// begin inline asm
	shfl.sync.up.b32 %r1392, %r1393, %r1424, %r1545, %r1546;
	// end inline asm
	mov.b64 	%rd755, {%r1387, %r1392};
	// begin inline asm
	shfl.sync.up.b32 %r1397, %r1398, %r1424, %r1545, %r1546;
	// end inline asm
	// begin inline asm
	shfl.sync.up.b32 %r1402, %r1403, %r1424, %r1545, %r1546;
	// end inline asm
	mov.b64 	%rd756, {%r1397, %r1402};
	mov.b64 	%fd789, %rd756;
	// begin inline asm
	shfl.sync.up.b32 %r1407, %r1408, %r1424, %r1545, %r1546;
	// end inline asm
	// begin inline asm
	shfl.sync.up.b32 %r1412, %r1413, %r1424, %r1545, %r1546;
	// end inline asm
	mov.b64 	%rd757, {%r1407, %r1412};
	mov.b64 	%fd790, %rd757;
	// begin inline asm
	shfl.sync.up.b32 %r1417, %r1418, %r1424, %r1545, %r1546;
	// end inline asm
	// begin inline asm
	shfl.sync.up.b32 %r1422, %r1423, %r1424, %r1545, %r1546;
	// end inline asm
	mov.b64 	%rd758, {%r1417, %r1422};
	mov.b64 	%fd791, %rd758;
	setp.eq.s64 	%p176, %rd754, 0;
	add.f64 	%fd792, %fd788, %fd789;
	add.f64 	%fd793, %fd787, %fd790;
	add.f64 	%fd794, %fd786, %fd791;
	selp.f64 	%fd795, %fd794, %fd786, %p176;
	selp.f64 	%fd796, %fd793, %fd787, %p176;
	selp.f64 	%fd797, %fd792, %fd788, %p176;
	setp.lt.s32 	%p177, %r1291, 4;
	selp.f64 	%fd798, %fd786, %fd795, %p177;
	mov.b64 	%rd759, %fd798;
	mov.b64 	{%r1458, %r1463}, %rd759;
	selp.f64 	%fd799, %fd787, %fd796, %p177;
	mov.b64 	%rd760, %fd799;
	mov.b64 	{%r1448, %r1453}, %rd760;
	selp.f64 	%fd800, %fd788, %fd797, %p177;
	mov.b64 	%rd761, %fd800;
	mov.b64 	{%r1438, %r1443}, %rd761;
	selp.b64 	%rd762, 0, %rd755, %p177;
	add.s64 	%rd763, %rd762, %rd754;
	mov.b64 	{%r1428, %r1433}, %rd763;
	mov.b32 	%r1464, 8;
	// begin inline asm
	shfl.sync.up.b32 %r1427, %r1428, %r1464, %r1545, %r1546;
	// end inline asm
	// begin inline asm
	shfl.sync.up.b32 %r1432, %r1433, %r1464, %r1545, %r1546;
	// end inline asm
	mov.b64 	%rd764, {%r1427, %r1432};
	// begin inline asm
	shfl.sync.up.b32 %r1437, %r1438, %r1464, %r1545, %r1546;
	// end inline asm
	// begin inline asm
	shfl.sync.up.b32 %r1442, %r1443, %r1464, %r1545, %r1546;
	// end inline asm
	mov.b64 	%rd765, {%r1437, %r1442};
	mov.b64 	%fd801, %rd765;
	// begin inline asm
	shfl.sync.up.b32 %r1447, %r1448, %r1464, %r1545, %r1546;
	// end inline asm
	// begin inline asm
	shfl.sync.up.b32 %r1452, %r1453, %r1464, %r1545, %r1546;
	// end inline asm
	mov.b64 	%rd766, {%r1447, %r1452};
	mov.b64 	%fd802, %rd766;
	// begin inline asm
	shfl.sync.up.b32 %r1457, %r1458, %r1464, %r1545, %r1546;
	// end inline asm
	// begin inline asm
	shfl.sync.up.b32 %r1462, %r1463, %r1464, %r1545, %r1546;
	// end inline asm
	mov.b64 	%rd767, {%r1457, %r1462};
	mov.b64 	%fd803, %rd767;
	setp.eq.s64 	%p178, %rd763, 0;
	add.f64 	%fd804, %fd800, %fd801;
	add.f64 	%fd805, %fd799, %fd802;
	add.f64 	%fd806, %fd798, %fd803;
	selp.f64 	%fd807, %fd806, %fd798, %p178;
	selp.f64 	%fd808, %fd805, %fd799, %p178;
	selp.f64 	%fd809, %fd804, %fd800, %p178;
	setp.lt.s32 	%p179, %r1291, 8;
	selp.f64 	%fd810, %fd798, %fd807, %p179;
	mov.b64 	%rd768, %fd810;
	mov.b64 	{%r1498, %r1503}, %rd768;
	selp.f64 	%fd811, %fd799, %fd808, %p179;
	mov.b64 	%rd769, %fd811;
	mov.b64 	{%r1488, %r1493}, %rd769;
	selp.f64 	%fd812, %fd800, %fd809, %p179;
	mov.b64 	%rd770, %fd812;
	mov.b64 	{%r1478, %r1483}, %rd770;
	selp.b64 	%rd771, 0, %rd764, %p179;
	add.s64 	%rd772, %rd771, %rd763;
	mov.b64 	{%r1468, %r1473}, %rd772;
	mov.b32 	%r1504, 16;
	// begin inline asm
	shfl.sync.up.b32 %r1467, %r1468, %r1504, %r1545, %r1546;
	// end inline asm
	// begin inline asm
	shfl.sync.up.b32 %r1472, %r1473, %r1504, %r1545, %r1546;
	// end inline asm
	mov.b64 	%rd773, {%r1467, %r1472};
	// begin inline asm
	shfl.sync.up.b32 %r1477, %r1478, %r1504, %r1545, %r1546;
	// end inline asm
	// begin inline asm
	shfl.sync.up.b32 %r1482, %r1483, %r1504, %r1545, %r1546;
	// end inline asm
	mov.b64 	%rd774, {%r1477, %r1482};
	mov.b64 	%fd813, %rd774;
	// begin inline asm
	shfl.sync.up.b32 %r1487, %r1488, %r1504, %r1545, %r1546;
	// end inline asm
	// begin inline asm
	shfl.sync.up.b32 %r1492, %r1493, %r1504, %r1545, %r1546;
	// end inline asm
	mov.b64 	%rd775, {%r1487, %r1492};
	mov.b64 	%fd814, %rd775;
	// begin inline asm
	shfl.sync.up.b32 %r1497, %r1498, %r1504, %r1545, %r1546;
	// end inline asm
	// begin inline asm
	shfl.sync.up.b32 %r1502, %r1503, %r1504, %r1545, %r1546;
	// end inline asm
	mov.b64 	%rd776, {%r1497, %r1502};
	mov.b64 	%fd815, %rd776;
	setp.eq.s64 	%p180, %rd772, 0;
	add.f64 	%fd816, %fd812, %fd813;
	add.f64 	%fd817, %fd811, %fd814;
	add.f64 	%fd818, %fd810, %fd815;
	selp.f64 	%fd46, %fd818, %fd810, %p180;
	selp.f64 	%fd47, %fd817, %fd811, %p180;
	selp.f64 	%fd48, %fd816, %fd812, %p180;
	setp.lt.s32 	%p181, %r1291, 16;
	selp.f64 	%fd819, %fd810, %fd46, %p181;
	mov.b64 	%rd777, %fd819;
	mov.b64 	{%r1538, %r1543}, %rd777;
	selp.f64 	%fd820, %fd811, %fd47, %p181;
	mov.b64 	%rd778, %fd820;
	mov.b64 	{%r1528, %r1533}, %rd778;
	selp.f64 	%fd821, %fd812, %fd48, %p181;
	mov.b64 	%rd779, %fd821;
	mov.b64 	{%r1518, %r1523}, %rd779;
	selp.b64 	%rd780, 0, %rd773, %p181;
	add.s64 	%rd49, %rd780, %rd772;
	mov.b64 	{%r1508, %r1513}, %rd49;
	// begin inline asm
	shfl.sync.up.b32 %r1507, %r1508, %r1544, %r1545, %r1546;
	// end inline asm
	// begin inline asm
	shfl.sync.up.b32 %r1512, %r1513, %r1544, %r1545, %r1546;
	// end inline asm
	mov.b64 	%rd1147, {%r1507, %r1512};
	// begin inline asm
	shfl.sync.up.b32 %r1517, %r1518, %r1544, %r1545, %r1546;
	// end inline asm
	// begin inline asm
	shfl.sync.up.b32 %r1522, %r1523, %r1544, %r1545, %r1546;
	// end inline asm
	mov.b64 	%rd781, {%r1517, %r1522};
	mov.b64 	%fd1231, %rd781;
	// begin inline asm
	shfl.sync.up.b32 %r1527, %r1528, %r1544, %r1545, %r1546;
	// end inline asm
	// begin inline asm
	shfl.sync.up.b32 %r1532, %r1533, %r1544, %r1545, %r1546;
	// end inline asm
	mov.b64 	%rd782, {%r1527, %r1532};
	mov.b64 	%fd1230, %rd782;
	// begin inline asm
	shfl.sync.up.b32 %r1537, %r1538, %r1544, %r1545, %r1546;
	// end inline asm
	// begin inline asm
	shfl.sync.up.b32 %r1542, %r1543, %r1544, %r1545, %r1546;
	// end inline asm
	mov.b64 	%rd783, {%r1537, %r1542};
	mov.b64 	%fd1229, %rd783;
	setp.ne.s32 	%p182, %r1291, 31;
	@%p182 bra 	$L__BB4_37;
	shl.b32 	%r1547, %r16, 5;
	add.s32 	%r1549, %r1298, %r1547;
	mov.b64 	%rd784, %fd48;
	st.shared.v2.u64 	[%r1549], {%rd49, %rd784};
	st.shared.v2.f64 	[%r1549+16], {%fd47, %fd46};
$L__BB4_37:
	bar.sync 	0;
	ld.shared.v2.u64 	{%rd785, %rd786}, [_ZN6thrust24THRUST_300001_SM_1000_NS8cuda_cub4core6detail5shmemE];
	mov.b64 	%fd822, %rd786;
	ld.shared.v2.f64 	{%fd823, %fd824}, [_ZN6thrust24THRUST_300001_SM_1000_NS8cuda_cub4core6detail5shmemE+16];
	setp.eq.s32 	%p183, %r16, 1;
	selp.f64 	%fd825, %fd824, 0d0000000000000000, %p183;
	selp.f64 	%fd826, %fd823, 0d0000000000000000, %p183;
	selp.f64 	%fd827, %fd822, 0d0000000000000000, %p183;
	ld.shared.v2.u64 	{%rd787, %rd788}, [_ZN6thrust24THRUST_300001_SM_1000_NS8cuda_cub4core6detail5shmemE+32];
	mov.b64 	%fd828, %rd788;
	ld.shared.v2.f64 	{%fd829, %fd830}, [_ZN6thrust24THRUST_300001_SM_1000_NS8cuda_cub4core6detail5shmemE+48];
	add.s64 	%rd789, %rd787, %rd785;
	setp.eq.s64 	%p184, %rd787, 0;
	add.f64 	%fd831, %fd822, %fd828;
	add.f64 	%fd832, %fd823, %fd829;
	add.f64 	%fd833, %fd824, %fd830;
	selp.f64 	%fd834, %fd833, %fd830, %p184;
	selp.f64 	%fd835, %fd832, %fd829, %p184;
	selp.f64 	%fd836, %fd831, %fd828, %p184;
	setp.eq.s32 	%p185, %r16, 2;
	selp.f64 	%fd837, %fd834, %fd825, %p185;
	selp.f64 	%fd838, %fd835, %fd826, %p185;
	selp.f64 	%fd839, %fd836, %fd827, %p185;
	selp.b64 	%rd790, %rd789, %rd785, %p185;
	ld.shared.v2.u64 	{%rd791, %rd792}, [_ZN6thrust24THRUST_300001_SM_1000_NS8cuda_cub4core6detail5shmemE+64];
	mov.b64 	%fd840, %rd792;
	ld.shared.v2.f64 	{%fd841, %fd842}, [_ZN6thrust24THRUST_300001_SM_1000_NS8cuda_cub4core6detail5shmemE+80];
	add.s64 	%rd793, %rd791, %rd789;
	setp.eq.s64 	%p186, %rd791, 0;
	add.f64 	%fd843, %fd836, %fd840;
	add.f64 	%fd844, %fd835, %fd841;
	add.f64 	%fd845, %fd834, %fd842;
	selp.f64 	%fd846, %fd845, %fd842, %p186;
	selp.f64 	%fd847, %fd844, %fd841, %p186;
	selp.f64 	%fd848, %fd843, %fd840, %p186;
	setp.eq.s32 	%p187, %r16, 3;
	selp.f64 	%fd849, %fd846, %fd837, %p187;
	selp.f64 	%fd850, %fd847, %fd838, %p187;
	selp.f64 	%fd851, %fd848, %fd839, %p187;
	selp.b64 	%rd794, %rd793, %rd790, %p187;
	ld.shared.v2.u64 	{%rd795, %rd796}, [_ZN6thrust24THRUST_300001_SM_1000_NS8cuda_cub4core6detail5shmemE+96];
	mov.b64 	%fd852, %rd796;
	ld.shared.v2.f64 	{%fd853, %fd854}, [_ZN6thrust24THRUST_300001_SM_1000_NS8cuda_cub4core6detail5shmemE+112];
	add.s64 	%rd797, %rd795, %rd793;
	setp.eq.s64 	%p188, %rd795, 0;
	add.f64 	%fd855, %fd848, %fd852;
	add.f64 	%fd856, %fd847, %fd853;
	add.f64 	%fd857, %fd846, %fd854;
	selp.f64 	%fd858, %fd857, %fd854, %p188;
	selp.f64 	%fd859, %fd856, %fd853, %p188;
	selp.f64 	%fd860, %fd855, %fd852, %p188;
	setp.eq.s32 	%p189, %r16, 4;
	selp.f64 	%fd861, %fd858, %fd849, %p189;
	selp.f64 	%fd862, %fd859, %fd850, %p189;
	selp.f64 	%fd863, %fd860, %fd851, %p189;
	selp.b64 	%rd798, %rd797, %rd794, %p189;
	ld.shared.v2.u64 	{%rd799, %rd800}, [_ZN6thrust24THRUST_300001_SM_1000_NS8cuda_cub4core6detail5shmemE+128];
	mov.b64 	%fd864, %rd800;
	ld.shared.v2.f64 	{%fd865, %fd866}, [_ZN6thrust24THRUST_300001_SM_1000_NS8cuda_cub4core6detail5shmemE+144];
	add.s64 	%rd801, %rd799, %rd797;
	setp.eq.s64 	%p190, %rd799, 0;
	add.f64 	%fd867, %fd860, %fd864;
	add.f64 	%fd868, %fd859, %fd865;
	add.f64 	%fd869, %fd858, %fd866;
	selp.f64 	%fd870, %fd869, %fd866, %p190;
	selp.f64 	%fd871, %fd868, %fd865, %p190;
	selp.f64 	%fd872, %fd867, %fd864, %p190;
	setp.eq.s32 	%p191, %r16, 5;
	selp.f64 	%fd873, %fd870, %fd861, %p191;
	selp.f64 	%fd874, %fd871, %fd862, %p191;
	selp.f64 	%fd875, %fd872, %fd863, %p191;
	selp.b64 	%rd802, %rd801, %rd798, %p191;
	ld.shared.v2.u64 	{%rd803, %rd804}, [_ZN6thrust24THRUST_300001_SM_1000_NS8cuda_cub4core6detail5shmemE+160];
	mov.b64 	%fd876, %rd804;
	ld.shared.v2.f64 	{%fd877, %fd878}, [_ZN6thrust24THRUST_300001_SM_1000_NS8cuda_cub4core6detail5shmemE+176];
	add.s64 	%rd805, %rd803, %rd801;
	setp.eq.s64 	%p192, %rd803, 0;
	add.f64 	%fd879, %fd872, %fd876;
	add.f64 	%fd880, %fd871, %fd877;
	add.f64 	%fd881, %fd870, %fd878;
	selp.f64 	%fd882, %fd881, %fd878, %p192;
	selp.f64 	%fd883, %fd880, %fd877, %p192;
	selp.f64 	%fd884, %fd879, %fd876, %p192;
	setp.eq.s32 	%p193, %r16, 6;
	selp.f64 	%fd885, %fd882, %fd873, %p193;
	selp.f64 	%fd886, %fd883, %fd874, %p193;
	selp.f64 	%fd887, %fd884, %fd875, %p193;
	selp.b64 	%rd806, %rd805, %rd802, %p193;
	ld.shared.v2.u64 	{%rd807, %rd808}, [_ZN6thrust24THRUST_300001_SM_1000_NS8cuda_cub4core6detail5shmemE+192];
	mov.b64 	%fd888, %rd808;
	ld.shared.v2.f64 	{%fd889, %fd890}, [_ZN6thrust24THRUST_300001_SM_1000_NS8cuda_cub4core6detail5shmemE+208];
	add.s64 	%rd809, %rd807, %rd805;
	setp.eq.s64 	%p194, %rd807, 0;
	add.f64 	%fd891, %fd884, %fd888;
	add.f64 	%fd892, %fd883, %fd889;
	add.f64 	%fd893, %fd882, %fd890;
	selp.f64 	%fd894, %fd893, %fd890, %p194;
	selp.f64 	%fd895, %fd892, %fd889, %p194;
	selp.f64 	%fd896, %fd891, %fd888, %p194;
	setp.eq.s32 	%p195, %r16, 7;
	selp.f64 	%fd52, %fd894, %fd885, %p195;
	selp.f64 	%fd53, %fd895, %fd886, %p195;
	selp.f64 	%fd54, %fd896, %fd887, %p195;
	selp.b64 	%rd51, %rd809, %rd806, %p195;
	ld.shared.v2.u64 	{%rd810, %rd811}, [_ZN6thrust24THRUST_300001_SM_1000_NS8cuda_cub4core6detail5shmemE+224];
	mov.b64 	%fd897, %rd811;
	ld.shared.v2.f64 	{%fd898, %fd899}, [_ZN6thrust24THRUST_300001_SM_1000_NS8cuda_cub4core6detail5shmemE+240];
	add.s64 	%rd52, %rd810, %rd809;
	setp.eq.s64 	%p196, %rd810, 0;
	add.f64 	%fd900, %fd896, %fd897;
	add.f64 	%fd901, %fd895, %fd898;
	add.f64 	%fd902, %fd894, %fd899;
	selp.f64 	%fd55, %fd902, %fd899, %p196;
	selp.f64 	%fd56, %fd901, %fd898, %p196;
	selp.f64 	%fd57, %fd900, %fd897, %p196;
	setp.lt.u32 	%p197, %r14, 32;
	@%p197 bra 	$L__BB4_39;
	setp.eq.s64 	%p198, %rd1147, 0;
	add.f64 	%fd903, %fd54, %fd1231;
	add.f64 	%fd904, %fd53, %fd1230;
	add.f64 	%fd905, %fd52, %fd1229;
	selp.f64 	%fd906, %fd905, %fd1229, %p198;
	selp.f64 	%fd907, %fd904, %fd1230, %p198;
	selp.f64 	%fd908, %fd903, %fd1231, %p198;
	setp.eq.s32 	%p199, %r1291, 0;
	selp.f64 	%fd1229, %fd52, %fd906, %p199;
	selp.f64 	%fd1230, %fd53, %fd907, %p199;
	selp.f64 	%fd1231, %fd54, %fd908, %p199;
	selp.b64 	%rd812, 0, %rd1147, %p199;
	add.s64 	%rd1147, %rd51, %rd812;
	bra.uni 	$L__BB4_83;
$L__BB4_39:
	setp.ne.s32 	%p200, %r14, 0;
	mul.wide.u32 	%rd813, %r1, 4;
	add.s64 	%rd54, %rd259, %rd813;
	@%p200 bra 	$L__BB4_41;
	st.shared.u64 	[_ZN6thrust24THRUST_300001_SM_1000_NS8cuda_cub4core6detail5shmemE+392], %rd52;
	st.shared.v2.f64 	[_ZN6thrust24THRUST_300001_SM_1000_NS8cuda_cub4core6detail5shmemE+400], {%fd57, %fd56};
	st.shared.f64 	[_ZN6thrust24THRUST_300001_SM_1000_NS8cuda_cub4core6detail5shmemE+416], %fd55;
	mul.wide.u32 	%rd823, %r1, 32;
	add.s64 	%rd824, %rd260, %rd823;
	add.s64 	%rd814, %rd824, 1024;
	mov.b64 	%rd817, %fd57;
	mov.b64 	%rd819, %fd56;
	mov.b64 	%rd821, %fd55;
	// begin inline asm
	st.cg.u64 [%rd814], %rd52;
	// end inline asm
	add.s64 	%rd816, %rd824, 1032;
	// begin inline asm
	st.cg.u64 [%rd816], %rd817;
	// end inline asm
	add.s64 	%rd818, %rd824, 1040;
	// begin inline asm
	st.cg.u64 [%rd818], %rd819;
	// end inline asm
	add.s64 	%rd820, %rd824, 1048;
	// begin inline asm
	st.cg.u64 [%rd820], %rd821;
	// end inline asm
	add.s64 	%rd822, %rd54, 128;
	mov.b32 	%r1550, 100;
	// begin inline asm
	st.release.gpu.u32 [%rd822], %r1550;
	// end inline asm
$L__BB4_41:
	not.b32 	%r29, %r14;
	add.s32 	%r2299, %r1, %r29;
	mov.u32 	%r1551, %nctaid.x;
	setp.gt.u32 	%p201, %r1551, 499;
	@%p201 bra 	$L__BB4_43;
	membar.cta;
	bra.uni 	$L__BB4_44;
$L__BB4_43:
	mov.b32 	%r1552, 450;
	// begin inline asm
	nanosleep.u32 %r1552;
	// end inline asm
$L__BB4_44:
	mul.wide.s32 	%rd825, %r29, 4;
	add.s64 	%rd826, %rd54, %rd825;
	add.s64 	%rd55, %rd826, 128;
$L__BB4_45:
	// begin inline asm
	ld.relaxed.gpu.u32 %r2298, [%rd55];
	// end inline asm
	membar.gl;
	setp.eq.s32 	%p202, %r2298, 99;
	mov.b32 	%r1554, -1;
	vote.sync.any.pred 	%p203, %p202, %r1554;
	@%p203 bra 	$L__BB4_45;
	mov.f64 	%fd1190, 0d0000000000000000;
	setp.eq.s32 	%p204, %r2298, 101;
	@%p204 bra 	$L__BB4_49;
	setp.ne.s32 	%p205, %r2298, 100;
	mov.f64 	%fd1191, %fd1190;
	mov.f64 	%fd1192, %fd1190;
	@%p205 bra 	$L__BB4_50;
	mul.wide.s32 	%rd847, %r2299, 32;
	add.s64 	%rd848, %rd260, %rd847;
	add.s64 	%rd840, %rd848, 1024;
	// begin inline asm
	ld.cg.u64 %rd1133, [%rd840];
	// end inline asm
	add.s64 	%rd842, %rd848, 1032;
	// begin inline asm
	ld.cg.u64 %rd841, [%rd842];
	// end inline asm
	add.s64 	%rd844, %rd848, 1040;
	// begin inline asm
	ld.cg.u64 %rd843, [%rd844];
	// end inline asm
	add.s64 	%rd846, %rd848, 1048;
	// begin inline asm
	ld.cg.u64 %rd845, [%rd846];
	// end inline asm
	mov.b64 	%fd1192, %rd841;
	mov.b64 	%fd1191, %rd843;
	mov.b64 	%fd1190, %rd845;
	bra.uni 	$L__BB4_50;
$L__BB4_49:
	mul.wide.s32 	%rd837, %r2299, 32;
	add.s64 	%rd838, %rd261, %rd837;
	add.s64 	%rd830, %rd838, 1024;
	// begin inline asm
	ld.cg.u64 %rd1133, [%rd830];
	// end inline asm
	add.s64 	%rd832, %rd838, 1032;
	// begin inline asm
	ld.cg.u64 %rd831, [%rd832];
	// end inline asm
	add.s64 	%rd834, %rd838, 1040;
	// begin inline asm
	ld.cg.u64 %rd833, [%rd834];
	// end inline asm
	add.s64 	%rd836, %rd838, 1048;
	// begin inline asm
	ld.cg.u64 %rd835, [%rd836];
	// end inline asm
	mov.b64 	%fd1192, %rd831;
	mov.b64 	%fd1191, %rd833;
	mov.b64 	%fd1190, %rd835;
$L__BB4_50:
	setp.eq.s32 	%p206, %r2298, 101;
	mov.b32 	%r1596, -1;
	vote.sync.ballot.b32 	%r1597, %p206, %r1596;
	// begin inline asm
	mov.u32 %r1556, %lanemask_ge;
	// end inline asm
	and.b32  	%r1598, %r1597, %r1556;
	or.b32  	%r1599, %r1598, -2147483648;
	add.s32 	%r1600, %r1599, -1;
	not.b32 	%r1601, %r1599;
	and.b32  	%r1602, %r1601, %r1600;
	popc.b32 	%r33, %r1602;
	mov.b64 	{%r1558, %r1563}, %rd1133;
	mov.b32 	%r1594, 1;
	// begin inline asm
	shfl.sync.down.b32 %r1557, %r1558, %r1594, %r33, %r1596;
	// end inline asm
	// begin inline asm
	shfl.sync.down.b32 %r1562, %r1563, %r1594, %r33, %r1596;
	// end inline asm
	mov.b64 	%rd849, %fd1192;
	mov.b64 	{%r1568, %r1573}, %rd849;
	// begin inline asm
	shfl.sync.down.b32 %r1567, %r1568, %r1594, %r33, %r1596;
	// end inline asm
	// begin inline asm
	shfl.sync.down.b32 %r1572, %r1573, %r1594, %r33, %r1596;
	// end inline asm
	mov.b64 	%rd850, %fd1191;
	mov.b64 	{%r1578, %r1583}, %rd850;
	// begin inline asm
	shfl.sync.down.b32 %r1577, %r1578, %r1594, %r33, %r1596;
	// end inline asm
	// begin inline asm
	shfl.sync.down.b32 %r1582, %r1583, %r1594, %r33, %r1596;
	// end inline asm
	mov.b64 	%rd851, %fd1190;
	mov.b64 	{%r1588, %r1593}, %rd851;
	// begin inline asm
	shfl.sync.down.b32 %r1587, %r1588, %r1594, %r33, %r1596;
	// end inline asm
	// begin inline asm
	shfl.sync.down.b32 %r1592, %r1593, %r1594, %r33, %r1596;
	// end inline asm
	setp.ge.s32 	%p208, %r1291, %r33;
	@%p208 bra 	$L__BB4_52;
	mov.b64 	%rd852, {%r1587, %r1592};
	mov.b64 	%fd910, %rd852;
	mov.b64 	%rd853, {%r1577, %r1582};
	mov.b64 	%fd911, %rd853;
	mov.b64 	%rd854, {%r1567, %r1572};
	mov.b64 	%fd912, %rd854;
	mov.b64 	%rd855, {%r1557, %r1562};
	add.s64 	%rd59, %rd1133, %rd855;
	setp.eq.s64 	%p209, %rd1133, 0;
	add.f64 	%fd913, %fd1192, %fd912;
	add.f64 	%fd914, %fd1191, %fd911;
	add.f64 	%fd915, %fd1190, %fd910;
	selp.f64 	%fd1190, %fd915, %fd1190, %p209;
	selp.f64 	%fd1191, %fd914, %fd1191, %p209;
	selp.f64 	%fd1192, %fd913, %fd1192, %p209;
	mov.u64 	%rd1133, %rd59;
$L__BB4_52:
	mov.b64 	{%r1604, %r1609}, %rd1133;
	mov.b32 	%r1640, 2;
	mov.b32 	%r1642, -1;
	// begin inline asm
	shfl.sync.down.b32 %r1603, %r1604, %r1640, %r33, %r1642;
	// end inline asm
	// begin inline asm
	shfl.sync.down.b32 %r1608, %r1609, %r1640, %r33, %r1642;
	// end inline asm
	mov.b64 	%rd856, %fd1192;
	mov.b64 	{%r1614, %r1619}, %rd856;
	// begin inline asm
	shfl.sync.down.b32 %r1613, %r1614, %r1640, %r33, %r1642;
	// end inline asm
	// begin inline asm
	shfl.sync.down.b32 %r1618, %r1619, %r1640, %r33, %r1642;
	// end inline asm
	mov.b64 	%rd857, %fd1191;
	mov.b64 	{%r1624, %r1629}, %rd857;
	// begin inline asm
	shfl.sync.down.b32 %r1623, %r1624, %r1640, %r33, %r1642;
	// end inline asm
	// begin inline asm
	shfl.sync.down.b32 %r1628, %r1629, %r1640, %r33, %r1642;
	// end inline asm
	mov.b64 	%rd858, %fd1190;
	mov.b64 	{%r1634, %r1639}, %rd858;
	// begin inline asm
	shfl.sync.down.b32 %r1633, %r1634, %r1640, %r33, %r1642;
	// end inline asm
	// begin inline asm
	shfl.sync.down.b32 %r1638, %r1639, %r1640, %r33, %r1642;
	// end inline asm
	add.s32 	%r50, %r1291, 2;
	setp.gt.s32 	%p210, %r50, %r33;
	@%p210 bra 	$L__BB4_54;
	mov.b64 	%rd859, {%r1633, %r1638};
	mov.b64 	%fd916, %rd859;
	mov.b64 	%rd860, {%r1623, %r1628};
	mov.b64 	%fd917, %rd860;
	mov.b64 	%rd861, {%r1613, %r1618};
	mov.b64 	%fd918, %rd861;
	mov.b64 	%rd862, {%r1603, %r1608};
	add.s64 	%rd61, %rd1133, %rd862;
	setp.eq.s64 	%p211, %rd1133, 0;
	add.f64 	%fd919, %fd1192, %fd918;
	add.f64 	%fd920, %fd1191, %fd917;
	add.f64 	%fd921, %fd1190, %fd916;
	selp.f64 	%fd1190, %fd921, %fd1190, %p211;
	selp.f64 	%fd1191, %fd920, %fd1191, %p211;
	selp.f64 	%fd1192, %fd919, %fd1192, %p211;
	mov.u64 	%rd1133, %rd61;
$L__BB4_54:
	mov.b64 	{%r1644, %r1649}, %rd1133;
	mov.b32 	%r1680, 4;
	mov.b32 	%r1682, -1;
	// begin inline asm
	shfl.sync.down.b32 %r1643, %r1644, %r1680, %r33, %r1682;
	// end inline asm
	// begin inline asm
	shfl.sync.down.b32 %r1648, %r1649, %r1680, %r33, %r1682;
	// end inline asm
	mov.b64 	%rd863, %fd1192;
	mov.b64 	{%r1654, %r1659}, %rd863;
	// begin inline asm
	shfl.sync.down.b32 %r1653, %r1654, %r1680, %r33, %r1682;
	// end inline asm
	// begin inline asm
	shfl.sync.down.b32 %r1658, %r1659, %r1680, %r33, %r1682;
	// end inline asm
	mov.b64 	%rd864, %fd1191;
	mov.b64 	{%r1664, %r1669}, %rd864;
	// begin inline asm
	shfl.sync.down.b32 %r1663, %r1664, %r1680, %r33, %r1682;
	// end inline asm
	// begin inline asm
	shfl.sync.down.b32 %r1668, %r1669, %r1680, %r33, %r1682;
	// end inline asm
	mov.b64 	%rd865, %fd1190;
	mov.b64 	{%r1674, %r1679}, %rd865;
	// begin inline asm
	shfl.sync.down.b32 %r1673, %r1674, %r1680, %r33, %r1682;
	// end inline asm
	// begin inline asm
	shfl.sync.down.b32 %r1678, %r1679, %r1680, %r33, %r1682;
	// end inline asm
	add.s32 	%r59, %r1291, 4;
	setp.gt.s32 	%p212, %r59, %r33;
	@%p212 bra 	$L__BB4_56;
	mov.b64 	%rd866, {%r1673, %r1678};
	mov.b64 	%fd922, %rd866;
	mov.b64 	%rd867, {%r1663, %r1668};
	mov.b64 	%fd923, %rd867;
	mov.b64 	%rd868, {%r1653, %r1658};
	mov.b64 	%fd924, %rd868;
	mov.b64 	%rd869, {%r1643, %r1648};
	add.s64 	%rd63, %rd1133, %rd869;
	setp.eq.s64 	%p213, %rd1133, 0;
	add.f64 	%fd925, %fd1192, %fd924;
	add.f64 	%fd926, %fd1191, %fd923;
	add.f64 	%fd927, %fd1190, %fd922;
	selp.f64 	%fd1190, %fd927, %fd1190, %p213;
	selp.f64 	%fd1191, %fd926, %fd1191, %p213;
	selp.f64 	%fd1192, %fd925, %fd1192, %p213;
	mov.u64 	%rd1133, %rd63;
$L__BB4_56:
	mov.b64 	{%r1684, %r1689}, %rd1133;
	mov.b32 	%r1720, 8;
	mov.b32 	%r1722, -1;
	// begin inline asm
	shfl.sync.down.b32 %r1683, %r1684, %r1720, %r33, %r1722;
	// end inline asm
	// begin inline asm
	shfl.sync.down.b32 %r1688, %r1689, %r1720, %r33, %r1722;
	// end inline asm
	mov.b64 	%rd870, %fd1192;
	mov.b64 	{%r1694, %r1699}, %rd870;
	// begin inline asm
	shfl.sync.down.b32 %r1693, %r1694, %r1720, %r33, %r1722;
	// end inline asm
	// begin inline asm
	shfl.sync.down.b32 %r1698, %r1699, %r1720, %r33, %r1722;
	// end inline asm
	mov.b64 	%rd871, %fd1191;
	mov.b64 	{%r1704, %r1709}, %rd871;
	// begin inline asm
	shfl.sync.down.b32 %r1703, %r1704, %r1720, %r33, %r1722;
	// end inline asm
	// begin inline asm
	shfl.sync.down.b32 %r1708, %r1709, %r1720, %r33, %r1722;
	// end inline asm
	mov.b64 	%rd872, %fd1190;
	mov.b64 	{%r1714, %r1719}, %rd872;
	// begin inline asm
	shfl.sync.down.b32 %r1713, %r1714, %r1720, %r33, %r1722;
	// end inline asm
	// begin inline asm
	shfl.sync.down.b32 %r1718, %r1719, %r1720, %r33, %r1722;
	// end inline asm
	add.s32 	%r68, %r1291, 8;
	setp.gt.s32 	%p214, %r68, %r33;
	@%p214 bra 	$L__BB4_58;
	mov.b64 	%rd873, {%r1713, %r1718};
	mov.b64 	%fd928, %rd873;
	mov.b64 	%rd874, {%r1703, %r1708};
	mov.b64 	%fd929, %rd874;
	mov.b64 	%rd875, {%r1693, %r1698};
	mov.b64 	%fd930, %rd875;
	mov.b64 	%rd876, {%r1683, %r1688};
	add.s64 	%rd65, %rd1133, %rd876;
	setp.eq.s64 	%p215, %rd1133, 0;
	add.f64 	%fd931, %fd1192, %fd930;
	add.f64 	%fd932, %fd1191, %fd929;
	add.f64 	%fd933, %fd1190, %fd928;
	selp.f64 	%fd1192, %fd931, %fd1192, %p215;
	selp.f64 	%fd1191, %fd932, %fd1191, %p215;
	selp.f64 	%fd1190, %fd933, %fd1190, %p215;
	mov.u64 	%rd1133, %rd65;
$L__BB4_58:
	mov.b64 	{%r1724, %r1729}, %rd1133;
	mov.b32 	%r1760, 16;
	mov.b32 	%r1762, -1;
	// begin inline asm
	shfl.sync.down.b32 %r1723, %r1724, %r1760, %r33, %r1762;
	// end inline asm
	// begin inline asm
	shfl.sync.down.b32 %r1728, %r1729, %r1760, %r33, %r1762;
	// end inline asm
	mov.b64 	%rd877, %fd1192;
	mov.b64 	{%r1734, %r1739}, %rd877;
	// begin inline asm
	shfl.sync.down.b32 %r1733, %r1734, %r1760, %r33, %r1762;
	// end inline asm
	// begin inline asm
	shfl.sync.down.b32 %r1738, %r1739, %r1760, %r33, %r1762;
	// end inline asm
	mov.b64 	%rd878, %fd1191;
	mov.b64 	{%r1744, %r1749}, %rd878;
	// begin inline asm
	shfl.sync.down.b32 %r1743, %r1744, %r1760, %r33, %r1762;
	// end inline asm
	// begin inline asm
	shfl.sync.down.b32 %r1748, %r1749, %r1760, %r33, %r1762;
	// end inline asm
	mov.b64 	%rd879, %fd1190;
	mov.b64 	{%r1754, %r1759}, %rd879;
	// begin inline asm
	shfl.sync.down.b32 %r1753, %r1754, %r1760, %r33, %r1762;
	// end inline asm
	// begin inline asm
	shfl.sync.down.b32 %r1758, %r1759, %r1760, %r33, %r1762;
	// end inline asm
	add.s32 	%r77, %r1291, 16;
	setp.gt.s32 	%p216, %r77, %r33;
	@%p216 bra 	$L__BB4_60;
	mov.b64 	%rd880, {%r1753, %r1758};
	mov.b64 	%fd934, %rd880;
	mov.b64 	%rd881, {%r1743, %r1748};
	mov.b64 	%fd935, %rd881;
	mov.b64 	%rd882, {%r1733, %r1738};
	mov.b64 	%fd936, %rd882;
	mov.b64 	%rd883, {%r1723, %r1728};
	add.s64 	%rd67, %rd1133, %rd883;
	setp.eq.s64 	%p217, %rd1133, 0;
	add.f64 	%fd937, %fd1192, %fd936;
	add.f64 	%fd938, %fd1191, %fd935;
	add.f64 	%fd939, %fd1190, %fd934;
	selp.f64 	%fd1192, %fd937, %fd1192, %p217;
	selp.f64 	%fd1191, %fd938, %fd1191, %p217;
	selp.f64 	%fd1190, %fd939, %fd1190, %p217;
	mov.u64 	%rd1133, %rd67;
$L__BB4_60:
$L__BB4_61:
	setp.ne.s32 	%p218, %r2298, 101;
	mov.b32 	%r1763, -1;
	vote.sync.all.pred 	%p219, %p218, %r1763;
	not.pred 	%p220, %p219;
	@%p220 bra 	$L__BB4_79;
	mul.wide.s32 	%rd927, %r2299, 4;
	add.s64 	%rd72, %rd259, %rd927;
$L__BB4_63:
	// begin inline asm
	ld.relaxed.gpu.u32 %r2298, [%rd72];
	// end inline asm
	membar.gl;
	setp.eq.s32 	%p240, %r2298, 99;
	mov.b32 	%r1797, -1;
	vote.sync.any.pred 	%p241, %p240, %r1797;
	@%p241 bra 	$L__BB4_63;
	mov.f64 	%fd1211, 0d0000000000000000;
	setp.eq.s32 	%p242, %r2298, 101;
	@%p242 bra 	$L__BB4_67;
	setp.ne.s32 	%p243, %r2298, 100;
	mov.f64 	%fd1212, %fd1211;
	mov.f64 	%fd1213, %fd1211;
	@%p243 bra 	$L__BB4_68;
	mul.wide.s32 	%rd946, %r2299, 32;
	add.s64 	%rd939, %rd260, %rd946;
	// begin inline asm
	ld.cg.u64 %rd1141, [%rd939];
	// end inline asm
	add.s64 	%rd941, %rd939, 8;
	// begin inline asm
	ld.cg.u64 %rd940, [%rd941];
	// end inline asm
	add.s64 	%rd943, %rd939, 16;
	// begin inline asm
	ld.cg.u64 %rd942, [%rd943];
	// end inline asm
	add.s64 	%rd945, %rd939, 24;
	// begin inline asm
	ld.cg.u64 %rd944, [%rd945];
	// end inline asm
	mov.b64 	%fd1211, %rd940;
	mov.b64 	%fd1212, %rd942;
	mov.b64 	%fd1213, %rd944;
	bra.uni 	$L__BB4_68;
$L__BB4_67:
	mul.wide.s32 	%rd937, %r2299, 32;
	add.s64 	%rd930, %rd261, %rd937;
	// begin inline asm
	ld.cg.u64 %rd1141, [%rd930];
	// end inline asm
	add.s64 	%rd932, %rd930, 8;
	// begin inline asm
	ld.cg.u64 %rd931, [%rd932];
	// end inline asm
	add.s64 	%rd934, %rd930, 16;
	// begin inline asm
	ld.cg.u64 %rd933, [%rd934];
	// end inline asm
	add.s64 	%rd936, %rd930, 24;
	// begin inline asm
	ld.cg.u64 %rd935, [%rd936];
	// end inline asm
	mov.b64 	%fd1211, %rd931;
	mov.b64 	%fd1212, %rd933;
	mov.b64 	%fd1213, %rd935;
$L__BB4_68:
	mov.b32 	%r1838, -1;
	vote.sync.ballot.b32 	%r1839, %p242, %r1838;
	and.b32  	%r1840, %r1839, %r1556;
	or.b32  	%r1841, %r1840, -2147483648;
	add.s32 	%r1842, %r1841, -1;
	not.b32 	%r1843, %r1841;
	and.b32  	%r1844, %r1843, %r1842;
	popc.b32 	%r81, %r1844;
	mov.b64 	{%r1800, %r1805}, %rd1141;
	mov.b32 	%r1836, 1;
	// begin inline asm
	shfl.sync.down.b32 %r1799, %r1800, %r1836, %r81, %r1838;
	// end inline asm
	// begin inline asm
	shfl.sync.down.b32 %r1804, %r1805, %r1836, %r81, %r1838;
	// end inline asm
	mov.b64 	%rd947, %fd1211;
	mov.b64 	{%r1810, %r1815}, %rd947;
	// begin inline asm
	shfl.sync.down.b32 %r1809, %r1810, %r1836, %r81, %r1838;
	// end inline asm
	// begin inline asm
	shfl.sync.down.b32 %r1814, %r1815, %r1836, %r81, %r1838;
	// end inline asm
	mov.b64 	%rd948, %fd1212;
	mov.b64 	{%r1820, %r1825}, %rd948;
	// begin inline asm
	shfl.sync.down.b32 %r1819, %r1820, %r1836, %r81, %r1838;
	// end inline asm
	// begin inline asm
	shfl.sync.down.b32 %r1824, %r1825, %r1836, %r81, %r1838;
	// end inline asm
	mov.b64 	%rd949, %fd1213;
	mov.b64 	{%r1830, %r1835}, %rd949;
	// begin inline asm
	shfl.sync.down.b32 %r1829, %r1830, %r1836, %r81, %r1838;
	// end inline asm
	// begin inline asm
	shfl.sync.down.b32 %r1834, %r1835, %r1836, %r81, %r1838;
	// end inline asm
	setp.ge.s32 	%p246, %r1291, %r81;
	mov.u64 	%rd1143, %rd1141;
	@%p246 bra 	$L__BB4_70;
	mov.b64 	%rd950, {%r1829, %r1834};
	mov.b64 	%fd974, %rd950;
	mov.b64 	%rd951, {%r1819, %r1824};
	mov.b64 	%fd975, %rd951;
	mov.b64 	%rd952, {%r1809, %r1814};
	mov.b64 	%fd976, %rd952;
	mov.b64 	%rd953, {%r1799, %r1804};
	add.s64 	%rd1143, %rd1141, %rd953;
	setp.eq.s64 	%p247, %rd1141, 0;
	add.f64 	%fd977, %fd1211, %fd976;
	add.f64 	%fd978, %fd1212, %fd975;
	add.f64 	%fd979, %fd1213, %fd974;
	selp.f64 	%fd1211, %fd977, %fd1211, %p247;
	selp.f64 	%fd1212, %fd978, %fd1212, %p247;
	selp.f64 	%fd1213, %fd979, %fd1213, %p247;
$L__BB4_70:
	mov.b64 	{%r1846, %r1851}, %rd1143;
	mov.b32 	%r1882, 2;
	mov.b32 	%r1884, -1;
	// begin inline asm
	shfl.sync.down.b32 %r1845, %r1846, %r1882, %r81, %r1884;
	// end inline asm
	// begin inline asm
	shfl.sync.down.b32 %r1850, %r1851, %r1882, %r81, %r1884;
	// end inline asm
	mov.b64 	%rd954, %fd1211;
	mov.b64 	{%r1856, %r1861}, %rd954;
	// begin inline asm
	shfl.sync.down.b32 %r1855, %r1856, %r1882, %r81, %r1884;
	// end inline asm
	// begin inline asm
	shfl.sync.down.b32 %r1860, %r1861, %r1882, %r81, %r1884;
	// end inline asm
	mov.b64 	%rd955, %fd1212;
	mov.b64 	{%r1866, %r1871}, %rd955;
	// begin inline asm
	shfl.sync.down.b32 %r1865, %r1866, %r1882, %r81, %r1884;
	// end inline asm
	// begin inline asm
	shfl.sync.down.b32 %r1870, %r1871, %r1882, %r81, %r1884;
	// end inline asm
	mov.b64 	%rd956, %fd1213;
	mov.b64 	{%r1876, %r1881}, %rd956;
	// begin inline asm
	shfl.sync.down.b32 %r1875, %r1876, %r1882, %r81, %r1884;
	// end inline asm
	// begin inline asm
	shfl.sync.down.b32 %r1880, %r1881, %r1882, %r81, %r1884;
	// end inline asm
	setp.gt.s32 	%p248, %r50, %r81;
	@%p248 bra 	$L__BB4_72;
	mov.b64 	%rd957, {%r1875, %r1880};
	mov.b64 	%fd980, %rd957;
	mov.b64 	%rd958, {%r1865, %r1870};
	mov.b64 	%fd981, %rd958;
	mov.b64 	%rd959, {%r1855, %r1860};
	mov.b64 	%fd982, %rd959;
	mov.b64 	%rd960, {%r1845, %r1850};
	add.s64 	%rd78, %rd1143, %rd960;
	setp.eq.s64 	%p249, %rd1143, 0;
	add.f64 	%fd983, %fd1211, %fd982;
	add.f64 	%fd984, %fd1212, %fd981;
	add.f64 	%fd985, %fd1213, %fd980;
	selp.f64 	%fd1211, %fd983, %fd1211, %p249;
	selp.f64 	%fd1212, %fd984, %fd1212, %p249;
	selp.f64 	%fd1213, %fd985, %fd1213, %p249;
	mov.u64 	%rd1143, %rd78;
$L__BB4_72:
	mov.b64 	{%r1886, %r1891}, %rd1143;
	mov.b32 	%r1922, 4;
	mov.b32 	%r1924, -1;
	// begin inline asm
	shfl.sync.down.b32 %r1885, %r1886, %r1922, %r81, %r1924;
	// end inline asm
	// begin inline asm
	shfl.sync.down.b32 %r1890, %r1891, %r1922, %r81, %r1924;
	// end inline asm
	mov.b64 	%rd961, %fd1211;
	mov.b64 	{%r1896, %r1901}, %rd961;
	// begin inline asm
	shfl.sync.down.b32 %r1895, %r1896, %r1922, %r81, %r1924;
	// end inline asm
	// begin inline asm
	shfl.sync.down.b32 %r1900, %r1901, %r1922, %r81, %r1924;
	// end inline asm
	mov.b64 	%rd962, %fd1212;
	mov.b64 	{%r1906, %r1911}, %rd962;
	// begin inline asm
	shfl.sync.down.b32 %r1905, %r1906, %r1922, %r81, %r1924;
	// end inline asm
	// begin inline asm
	shfl.sync.down.b32 %r1910, %r1911, %r1922, %r81, %r1924;
	// end inline asm
	mov.b64 	%rd963, %fd1213;
	mov.b64 	{%r1916, %r1921}, %rd963;
	// begin inline asm
	shfl.sync.down.b32 %r1915, %r1916, %r1922, %r81, %r1924;
	// end inline asm
	// begin inline asm
	shfl.sync.down.b32 %r1920, %r1921, %r1922, %r81, %r1924;
	// end inline asm
	setp.gt.s32 	%p250, %r59, %r81;
	@%p250 bra 	$L__BB4_74;
	mov.b64 	%rd964, {%r1915, %r1920};
	mov.b64 	%fd986, %rd964;
	mov.b64 	%rd965, {%r1905, %r1910};
	mov.b64 	%fd987, %rd965;
	mov.b64 	%rd966, {%r1895, %r1900};
	mov.b64 	%fd988, %rd966;
	mov.b64 	%rd967, {%r1885, %r1890};
	add.s64 	%rd80, %rd1143, %rd967;
	setp.eq.s64 	%p251, %rd1143, 0;
	add.f64 	%fd989, %fd1211, %fd988;
	add.f64 	%fd990, %fd1212, %fd987;
	add.f64 	%fd991, %fd1213, %fd986;
	selp.f64 	%fd1211, %fd989, %fd1211, %p251;
	selp.f64 	%fd1212, %fd990, %fd1212, %p251;
	selp.f64 	%fd1213, %fd991, %fd1213, %p251;
	mov.u64 	%rd1143, %rd80;
$L__BB4_74:
	mov.b64 	{%r1926, %r1931}, %rd1143;
	mov.b32 	%r1962, 8;
	mov.b32 	%r1964, -1;
	// begin inline asm
	shfl.sync.down.b32 %r1925, %r1926, %r1962, %r81, %r1964;
	// end inline asm
	// begin inline asm
	shfl.sync.down.b32 %r1930, %r1931, %r1962, %r81, %r1964;
	// end inline asm
	mov.b64 	%rd968, %fd1211;
	mov.b64 	{%r1936, %r1941}, %rd968;
	// begin inline asm
	shfl.sync.down.b32 %r1935, %r1936, %r1962, %r81, %r1964;
	// end inline asm
	// begin inline asm
	shfl.sync.down.b32 %r1940, %r1941, %r1962, %r81, %r1964;
	// end inline asm
	mov.b64 	%rd969, %fd1212;
	mov.b64 	{%r1946, %r1951}, %rd969;
	// begin inline asm
	shfl.sync.down.b32 %r1945, %r1946, %r1962, %r81, %r1964;
	// end inline asm
	// begin inline asm
	shfl.sync.down.b32 %r1950, %r1951, %r1962, %r81, %r1964;
	// end inline asm
	mov.b64 	%rd970, %fd1213;
	mov.b64 	{%r1956, %r1961}, %rd970;
	// begin inline asm
	shfl.sync.down.b32 %r1955, %r1956, %r1962, %r81, %r1964;
	// end inline asm
	// begin inline asm
	shfl.sync.down.b32 %r1960, %r1961, %r1962, %r81, %r1964;
	// end inline asm
	setp.gt.s32 	%p252, %r68, %r81;
	@%p252 bra 	$L__BB4_76;
	mov.b64 	%rd971, {%r1955, %r1960};
	mov.b64 	%fd992, %rd971;
	mov.b64 	%rd972, {%r1945, %r1950};
	mov.b64 	%fd993, %rd972;
	mov.b64 	%rd973, {%r1935, %r1940};
	mov.b64 	%fd994, %rd973;
	mov.b64 	%rd974, {%r1925, %r1930};
	add.s64 	%rd82, %rd1143, %rd974;
	setp.eq.s64 	%p253, %rd1143, 0;
	add.f64 	%fd995, %fd1211, %fd994;
	add.f64 	%fd996, %fd1212, %fd993;
	add.f64 	%fd997, %fd1213, %fd992;
	selp.f64 	%fd1211, %fd995, %fd1211, %p253;
	selp.f64 	%fd1212, %fd996, %fd1212, %p253;
	selp.f64 	%fd1213, %fd997, %fd1213, %p253;
	mov.u64 	%rd1143, %rd82;
$L__BB4_76:
	mov.b64 	{%r1966, %r1971}, %rd1143;
	mov.b32 	%r2002, 16;
	mov.b32 	%r2004, -1;
	// begin inline asm
	shfl.sync.down.b32 %r1965, %r1966, %r2002, %r81, %r2004;
	// end inline asm
	// begin inline asm
	shfl.sync.down.b32 %r1970, %r1971, %r2002, %r81, %r2004;
	// end inline asm
	mov.b64 	%rd975, %fd1211;
	mov.b64 	{%r1976, %r1981}, %rd975;
	// begin inline asm
	shfl.sync.down.b32 %r1975, %r1976, %r2002, %r81, %r2004;
	// end inline asm
	// begin inline asm
	shfl.sync.down.b32 %r1980, %r1981, %r2002, %r81, %r2004;
	// end inline asm
	mov.b64 	%rd976, %fd1212;
	mov.b64 	{%r1986, %r1991}, %rd976;
	// begin inline asm
	shfl.sync.down.b32 %r1985, %r1986, %r2002, %r81, %r2004;
	// end inline asm
	// begin inline asm
	shfl.sync.down.b32 %r1990, %r1991, %r2002, %r81, %r2004;
	// end inline asm
	mov.b64 	%rd977, %fd1213;
	mov.b64 	{%r1996, %r2001}, %rd977;
	// begin inline asm
	shfl.sync.down.b32 %r1995, %r1996, %r2002, %r81, %r2004;
	// end inline asm
	// begin inline asm
	shfl.sync.down.b32 %r2000, %r2001, %r2002, %r81, %r2004;
	// end inline asm
	setp.gt.s32 	%p254, %r77, %r81;
	@%p254 bra 	$L__BB4_78;
	mov.b64 	%rd978, {%r1995, %r2000};
	mov.b64 	%fd998, %rd978;
	mov.b64 	%rd979, {%r1985, %r1990};
	mov.b64 	%fd999, %rd979;
	mov.b64 	%rd980, {%r1975, %r1980};
	mov.b64 	%fd1000, %rd980;
	mov.b64 	%rd981, {%r1965, %r1970};
	add.s64 	%rd84, %rd1143, %rd981;
	setp.eq.s64 	%p255, %rd1143, 0;
	add.f64 	%fd1001, %fd1211, %fd1000;
	add.f64 	%fd1002, %fd1212, %fd999;
	add.f64 	%fd1003, %fd1213, %fd998;
	selp.f64 	%fd1211, %fd1001, %fd1211, %p255;
	selp.f64 	%fd1212, %fd1002, %fd1212, %p255;
	selp.f64 	%fd1213, %fd1003, %fd1213, %p255;
	mov.u64 	%rd1143, %rd84;
$L__BB4_78:
	add.s64 	%rd86, %rd1143, %rd1133;
	setp.eq.s64 	%p256, %rd1133, 0;
	add.f64 	%fd1004, %fd1192, %fd1211;
	add.f64 	%fd1005, %fd1191, %fd1212;
	add.f64 	%fd1006, %fd1190, %fd1213;
	selp.f64 	%fd1192, %fd1004, %fd1192, %p256;
	selp.f64 	%fd1191, %fd1005, %fd1191, %p256;
	selp.f64 	%fd1190, %fd1006, %fd1190, %p256;
	add.s32 	%r2299, %r2299, -32;
	mov.u64 	%rd1133, %rd86;
	bra.uni 	$L__BB4_61;
$L__BB4_79:
	setp.ne.s32 	%p221, %r14, 0;
	@%p221 bra 	$L__BB4_81;
	add.s64 	%rd886, %rd1133, %rd52;
	setp.eq.s64 	%p222, %rd52, 0;
	add.f64 	%fd940, %fd57, %fd1192;
	add.f64 	%fd941, %fd56, %fd1191;
	add.f64 	%fd942, %fd55, %fd1190;
	selp.f64 	%fd943, %fd940, %fd57, %p222;
	selp.f64 	%fd944, %fd941, %fd56, %p222;
	selp.f64 	%fd945, %fd942, %fd55, %p222;
	mul.wide.u32 	%rd894, %r1, 32;
	add.s64 	%rd895, %rd261, %rd894;
	add.s64 	%rd885, %rd895, 1024;
	mov.b64 	%rd888, %fd943;
	mov.b64 	%rd890, %fd944;
	mov.b64 	%rd892, %fd945;
	// begin inline asm
	st.cg.u64 [%rd885], %rd886;
	// end inline asm
	add.s64 	%rd887, %rd895, 1032;
	// begin inline asm
	st.cg.u64 [%rd887], %rd888;
	// end inline asm
	add.s64 	%rd889, %rd895, 1040;
	// begin inline asm
	st.cg.u64 [%rd889], %rd890;
	// end inline asm
	add.s64 	%rd891, %rd895, 1048;
	// begin inline asm
	st.cg.u64 [%rd891], %rd892;
	// end inline asm
	mul.wide.u32 	%rd896, %r1, 4;
	add.s64 	%rd897, %rd259, %rd896;
	add.s64 	%rd893, %rd897, 128;
	mov.b32 	%r1765, 101;
	// begin inline asm
	st.release.gpu.u32 [%rd893], %r1765;
	// end inline asm
	st.shared.u64 	[_ZN6thrust24THRUST_300001_SM_1000_NS8cuda_cub4core6detail5shmemE+328], %rd1133;
	st.shared.v2.f64 	[_ZN6thrust24THRUST_300001_SM_1000_NS8cuda_cub4core6detail5shmemE+336], {%fd1192, %fd1191};
	mov.b64 	%rd898, %fd1190;
	st.shared.v2.u64 	[_ZN6thrust24THRUST_300001_SM_1000_NS8cuda_cub4core6detail5shmemE+352], {%rd898, %rd886};
	st.shared.v2.f64 	[_ZN6thrust24THRUST_300001_SM_1000_NS8cuda_cub4core6detail5shmemE+368], {%fd943, %fd944};
	st.shared.f64 	[_ZN6thrust24THRUST_300001_SM_1000_NS8cuda_cub4core6detail5shmemE+384], %fd945;
$L__BB4_81:
	setp.ne.s32 	%p223, %r1291, 0;
	@%p223 bra 	$L__BB4_83;
	st.shared.u64 	[_ZN6thrust24THRUST_300001_SM_1000_NS8cuda_cub4core6detail5shmemE+264], %rd1133;
	st.shared.v2.f64 	[_ZN6thrust24THRUST_300001_SM_1000_NS8cuda_cub4core6detail5shmemE+272], {%fd1192, %fd1191};
	st.shared.f64 	[_ZN6thrust24THRUST_300001_SM_1000_NS8cuda_cub4core6detail5shmemE+288], %fd1190;
	mov.f64 	%fd1229, %fd1190;
	mov.f64 	%fd1230, %fd1191;
	mov.f64 	%fd1231, %fd1192;
	mov.u64 	%rd1147, %rd1133;
$L__BB4_83:
	setp.eq.s32 	%p224, %r14, 0;
	bar.sync 	0;
	@%p224 bra 	$L__BB4_85;
	ld.shared.f64 	%fd946, [_ZN6thrust24THRUST_300001_SM_1000_NS8cuda_cub4core6detail5shmemE+288];
	ld.shared.v2.f64 	{%fd947, %fd948}, [_ZN6thrust24THRUST_300001_SM_1000_NS8cuda_cub4core6detail5shmemE+272];
	ld.shared.u64 	%rd899, [_ZN6thrust24THRUST_300001_SM_1000_NS8cuda_cub4core6detail5shmemE+264];
	add.s64 	%rd88, %rd899, %rd1147;
	setp.eq.s64 	%p225, %rd1147, 0;
	add.f64 	%fd949, %fd1231, %fd947;
	add.f64 	%fd950, %fd1230, %fd948;
	add.f64 	%fd951, %fd1229, %fd946;
	selp.f64 	%fd1231, %fd949, %fd1231, %p225;
	selp.f64 	%fd1230, %fd950, %fd1230, %p225;
	selp.f64 	%fd1229, %fd951, %fd1229, %p225;
	mov.u64 	%rd1147, %rd88;
$L__BB4_85:
	setp.ne.s32 	%p226, %r21, %r22;
	setp.ne.s32 	%p227, %r2297, %r21;
	add.s64 	%rd90, %rd1147, %rd47;
	add.f64 	%fd952, %fd1231, %fd37;
	add.f64 	%fd953, %fd1230, %fd38;
	add.f64 	%fd954, %fd1229, %fd39;
	selp.f64 	%fd154, %fd37, %fd952, %p227;
	selp.f64 	%fd155, %fd38, %fd953, %p227;
	selp.f64 	%fd156, %fd39, %fd954, %p227;
	add.s64 	%rd91, %rd48, %rd1147;
	add.f64 	%fd955, %fd154, %fd40;
	add.f64 	%fd956, %fd155, %fd41;
	add.f64 	%fd957, %fd156, %fd42;
	selp.f64 	%fd157, %fd40, %fd955, %p226;
	selp.f64 	%fd158, %fd41, %fd956, %p226;
	selp.f64 	%fd159, %fd42, %fd957, %p226;
	ld.shared.u64 	%rd92, [_ZN6thrust24THRUST_300001_SM_1000_NS8cuda_cub4core6detail5shmemE+392];
	ld.shared.u64 	%rd93, [_ZN6thrust24THRUST_300001_SM_1000_NS8cuda_cub4core6detail5shmemE+328];
	setp.lt.s64 	%p228, %rd92, 257;
	@%p228 bra 	$L__BB4_99;
	setp.eq.s32 	%p232, %r2297, %r21;
	bar.sync 	0;
	@%p232 bra 	$L__BB4_88;
	cvt.u32.u64 	%r1766, %rd93;
	cvt.u32.u64 	%r1767, %rd1147;
	sub.s32 	%r1768, %r1767, %r1766;
	shl.b32 	%r1769, %r1768, 5;
	mov.u32 	%r1770, _ZN6thrust24THRUST_300001_SM_1000_NS8cuda_cub4core6detail5shmemE;
	add.s32 	%r1771, %r1770, %r1769;
	st.shared.u32 	[%r1771], %r2297;
	st.shared.f64 	[%r1771+8], %fd1231;
	st.shared.v2.f64 	[%r1771+16], {%fd1230, %fd1229};
$L__BB4_88:
	setp.eq.s32 	%p233, %r21, %r22;
	@%p233 bra 	$L__BB4_90;
	cvt.u32.u64 	%r1772, %rd93;
	cvt.u32.u64 	%r1773, %rd90;
	sub.s32 	%r1774, %r1773, %r1772;
	shl.b32 	%r1775, %r1774, 5;
	mov.u32 	%r1776, _ZN6thrust24THRUST_300001_SM_1000_NS8cuda_cub4core6detail5shmemE;
	add.s32 	%r1777, %r1776, %r1775;
	st.shared.u32 	[%r1777], %r21;
	st.shared.f64 	[%r1777+8], %fd154;
	st.shared.v2.f64 	[%r1777+16], {%fd155, %fd156};
$L__BB4_90:
	setp.eq.s32 	%p234, %r22, %r23;
	@%p234 bra 	$L__BB4_92;
	cvt.u32.u64 	%r1778, %rd93;
	cvt.u32.u64 	%r1779, %rd91;
	sub.s32 	%r1780, %r1779, %r1778;
	shl.b32 	%r1781, %r1780, 5;
	mov.u32 	%r1782, _ZN6thrust24THRUST_300001_SM_1000_NS8cuda_cub4core6detail5shmemE;
	add.s32 	%r1783, %r1782, %r1781;
	st.shared.u32 	[%r1783], %r22;
	st.shared.f64 	[%r1783+8], %fd157;
	st.shared.v2.f64 	[%r1783+16], {%fd158, %fd159};
$L__BB4_92:
	bar.sync 	0;
	cvt.u64.u32 	%rd1153, %r14;
	setp.le.u64 	%p235, %rd92, %rd1153;
	@%p235 bra 	$L__BB4_240;
	not.b64 	%rd909, %rd1153;
	add.s64 	%rd95, %rd92, %rd909;
	shr.u64 	%rd910, %rd95, 8;
	add.s64 	%rd911, %rd910, 1;
	and.b64  	%rd1151, %rd911, 3;
	and.b64  	%rd912, %rd95, 768;
	setp.eq.s64 	%p236, %rd912, 768;
	@%p236 bra 	$L__BB4_96;
	shl.b32 	%r1784, %r14, 5;
	mov.u32 	%r1785, _ZN6thrust24THRUST_300001_SM_1000_NS8cuda_cub4core6detail5shmemE;
	add.s32 	%r1786, %r1784, %r1785;
	add.s32 	%r2300, %r1786, 8;
	add.s64 	%rd913, %rd93, %rd1153;
	mad.lo.s64 	%rd914, %rd913, 24, %rd7;
	add.s64 	%rd1150, %rd914, 16;
	shl.b64 	%rd915, %rd913, 2;
	add.s64 	%rd1149, %rd6, %rd915;
	shl.b64 	%rd916, %rd1151, 8;
	add.s64 	%rd1153, %rd916, %rd1153;
$L__BB4_95:
	.pragma "nounroll";
	ld.shared.u32 	%r1787, [%r2300+-8];
	ld.shared.f64 	%fd958, [%r2300];
	ld.shared.v2.f64 	{%fd959, %fd960}, [%r2300+8];
	st.global.u32 	[%rd1149], %r1787;
	st.global.f64 	[%rd1150+-16], %fd958;
	st.global.f64 	[%rd1150+-8], %fd959;
	st.global.f64 	[%rd1150], %fd960;
	add.s64 	%rd1151, %rd1151, -1;
	add.s32 	%r2300, %r2300, 8192;
	add.s64 	%rd1150, %rd1150, 6144;
	add.s64 	%rd1149, %rd1149, 1024;
	setp.ne.s64 	%p237, %rd1151, 0;
	@%p237 bra 	$L__BB4_95;
$L__BB4_96:
	setp.lt.u64 	%p238, %rd95, 768;
	@%p238 bra 	$L__BB4_240;
	mov.u32 	%r1790, _ZN6thrust24THRUST_300001_SM_1000_NS8cuda_cub4core6detail5shmemE;
$L__BB4_98:
	cvt.u32.u64 	%r1788, %rd1153;
	add.s64 	%rd917, %rd1153, %rd93;
	shl.b32 	%r1789, %r1788, 5;
	add.s32 	%r1791, %r1790, %r1789;
	ld.shared.u32 	%r1792, [%r1791];
	ld.shared.f64 	%fd961, [%r1791+8];
	ld.shared.v2.f64 	{%fd962, %fd963}, [%r1791+16];
	shl.b64 	%rd918, %rd917, 2;
	add.s64 	%rd919, %rd6, %rd918;
	st.global.u32 	[%rd919], %r1792;
	mad.lo.s64 	%rd920, %rd917, 24, %rd7;
	st.global.f64 	[%rd920], %fd961;
	st.global.f64 	[%rd920+8], %fd962;
	st.global.f64 	[%rd920+16], %fd963;
	and.b64  	%rd921, %rd1153, 4294967295;
	add.s64 	%rd922, %rd93, %rd921;
	ld.shared.u32 	%r1793, [%r1791+8192];
	ld.shared.f64 	%fd964, [%r1791+8200];
	ld.shared.v2.f64 	{%fd965, %fd966}, [%r1791+8208];
	shl.b64 	%rd923, %rd922, 2;
	add.s64 	%rd924, %rd6, %rd923;
	st.global.u32 	[%rd924+1024], %r1793;
	mad.lo.s64 	%rd925, %rd922, 24, %rd7;
	st.global.f64 	[%rd925+6144], %fd964;
	st.global.f64 	[%rd925+6152], %fd965;
	st.global.f64 	[%rd925+6160], %fd966;
	ld.shared.u32 	%r1794, [%r1791+16384];
	ld.shared.f64 	%fd967, [%r1791+16392];
	ld.shared.v2.f64 	{%fd968, %fd969}, [%r1791+16400];
	st.global.u32 	[%rd924+2048], %r1794;
	st.global.f64 	[%rd925+12288], %fd967;
	st.global.f64 	[%rd925+12296], %fd968;
	st.global.f64 	[%rd925+12304], %fd969;
	ld.shared.u32 	%r1795, [%r1791+24576];
	ld.shared.f64 	%fd970, [%r1791+24584];
	ld.shared.v2.f64 	{%fd971, %fd972}, [%r1791+24592];
	st.global.u32 	[%rd924+3072], %r1795;
	st.global.f64 	[%rd925+18432], %fd970;
	st.global.f64 	[%rd925+18440], %fd971;
	st.global.f64 	[%rd925+18448], %fd972;
	add.s64 	%rd926, %rd1153, 1024;
	and.b64  	%rd1153, %rd926, 4294967295;
	setp.gt.u64 	%p239, %rd92, %rd1153;
	@%p239 bra 	$L__BB4_98;
	bra.uni 	$L__BB4_240;
$L__BB4_99:
	setp.eq.s32 	%p229, %r2297, %r21;
	@%p229 bra 	$L__BB4_101;
	shl.b64 	%rd900, %rd1147, 2;
	add.s64 	%rd901, %rd6, %rd900;
	st.global.u32 	[%rd901], %r2297;
	mad.lo.s64 	%rd902, %rd1147, 24, %rd7;
	st.global.f64 	[%rd902], %fd1231;
	st.global.f64 	[%rd902+8], %fd1230;
	st.global.f64 	[%rd902+16], %fd1229;
$L__BB4_101:
	setp.eq.s32 	%p230, %r21, %r22;
	@%p230 bra 	$L__BB4_103;
	shl.b64 	%rd903, %rd90, 2;
	add.s64 	%rd904, %rd6, %rd903;
	st.global.u32 	[%rd904], %r21;
	mad.lo.s64 	%rd905, %rd90, 24, %rd7;
	st.global.f64 	[%rd905], %fd154;
	st.global.f64 	[%rd905+8], %fd155;
	st.global.f64 	[%rd905+16], %fd156;
$L__BB4_103:
	setp.eq.s32 	%p231, %r22, %r23;
	@%p231 bra 	$L__BB4_240;
	shl.b64 	%rd906, %rd91, 2;
	add.s64 	%rd907, %rd6, %rd906;
	st.global.u32 	[%rd907], %r22;
	mad.lo.s64 	%rd908, %rd91, 24, %rd7;
	st.global.f64 	[%rd908], %fd157;
	st.global.f64 	[%rd908+8], %fd158;
	st.global.f64 	[%rd908+16], %fd159;
	bra.uni 	$L__BB4_240;
$L__BB4_105:
	setp.lt.s64 	%p7, %rd9, 1;
	@%p7 bra 	$L__BB4_240;
	setp.ne.s32 	%p8, %r1, 0;
	@%p8 bra 	$L__BB4_150;
	cvt.u32.u64 	%r126, %rd262;
	shl.b64 	%rd559, %rd8, 2;
	add.s64 	%rd558, %rd4, %rd559;
	// begin inline asm
	ld.global.nc.u32 %r2303, [%rd558];
	// end inline asm
	mov.u32 	%r128, %tid.x;
	and.b32  	%r999, %r128, 31;
	and.b32  	%r1000, %r128, 992;
	mul.lo.s32 	%r1001, %r1000, 3;
	or.b32  	%r129, %r1001, %r999;
	setp.ge.s32 	%p108, %r129, %r126;
	shl.b32 	%r1002, %r129, 2;
	cvt.u64.u32 	%rd560, %r1002;
	add.s64 	%rd109, %rd558, %rd560;
	mov.u32 	%r2301, %r2303;
	@%p108 bra 	$L__BB4_109;
	// begin inline asm
	ld.global.nc.u32 %r2301, [%rd109];
	// end inline asm
$L__BB4_109:
	add.s32 	%r132, %r129, 32;
	setp.ge.s32 	%p109, %r132, %r126;
	mov.u32 	%r2302, %r2303;
	@%p109 bra 	$L__BB4_111;
	add.s64 	%rd562, %rd109, 128;
	// begin inline asm
	ld.global.nc.u32 %r2302, [%rd562];
	// end inline asm
$L__BB4_111:
	add.s32 	%r135, %r129, 64;
	setp.ge.s32 	%p110, %r135, %r126;
	@%p110 bra 	$L__BB4_113;
	add.s64 	%rd563, %rd109, 256;
	// begin inline asm
	ld.global.nc.u32 %r2303, [%rd563];
	// end inline asm
$L__BB4_113:
	setp.ge.s32 	%p111, %r129, %r126;
	// begin inline asm
	mov.u32 %r1006, %laneid;
	// end inline asm
	shr.u32 	%r139, %r128, 5;
	mad.lo.s32 	%r140, %r139, 96, %r1006;
	shl.b32 	%r1007, %r140, 2;
	mov.u32 	%r1008, _ZN6thrust24THRUST_300001_SM_1000_NS8cuda_cub4core6detail5shmemE;
	add.s32 	%r141, %r1008, %r1007;
	st.shared.u32 	[%r141], %r2301;
	st.shared.u32 	[%r141+128], %r2302;
	st.shared.u32 	[%r141+256], %r2303;
	bar.warp.sync 	-1;
	shl.b32 	%r142, %r1006, 1;
	shl.b32 	%r1009, %r1006, 3;
	add.s32 	%r143, %r141, %r1009;
	ld.shared.u32 	%r144, [%r143];
	ld.shared.u32 	%r145, [%r143+4];
	ld.shared.u32 	%r146, [%r143+8];
	bar.sync 	0;
	mad.lo.s64 	%rd565, %rd8, 24, %rd5;
	// begin inline asm
	ld.global.nc.u64 %rd1160, [%rd565];
	// end inline asm
	add.s64 	%rd567, %rd565, 8;
	// begin inline asm
	ld.global.nc.u64 %rd1161, [%rd567];
	// end inline asm
	add.s64 	%rd569, %rd565, 16;
	// begin inline asm
	ld.global.nc.u64 %rd1162, [%rd569];
	// end inline asm
	mul.lo.s32 	%r1010, %r129, 24;
	cvt.u64.u32 	%rd570, %r1010;
	add.s64 	%rd113, %rd565, %rd570;
	mov.u64 	%rd1154, %rd1160;
	mov.u64 	%rd1155, %rd1161;
	mov.u64 	%rd1156, %rd1162;
	@%p111 bra 	$L__BB4_115;
	// begin inline asm
	ld.global.nc.u64 %rd1154, [%rd113];
	// end inline asm
	add.s64 	%rd574, %rd113, 8;
	// begin inline asm
	ld.global.nc.u64 %rd1155, [%rd574];
	// end inline asm
	add.s64 	%rd576, %rd113, 16;
	// begin inline asm
	ld.global.nc.u64 %rd1156, [%rd576];
	// end inline asm
$L__BB4_115:
	setp.ge.s32 	%p112, %r132, %r126;
	mov.u64 	%rd1157, %rd1160;
	mov.u64 	%rd1158, %rd1161;
	mov.u64 	%rd1159, %rd1162;
	@%p112 bra 	$L__BB4_117;
	add.s64 	%rd578, %rd113, 768;
	// begin inline asm
	ld.global.nc.u64 %rd1157, [%rd578];
	// end inline asm
	add.s64 	%rd580, %rd113, 776;
	// begin inline asm
	ld.global.nc.u64 %rd1158, [%rd580];
	// end inline asm
	add.s64 	%rd582, %rd113, 784;
	// begin inline asm
	ld.global.nc.u64 %rd1159, [%rd582];
	// end inline asm
$L__BB4_117:
	setp.ge.s32 	%p113, %r135, %r126;
	@%p113 bra 	$L__BB4_119;
	add.s64 	%rd584, %rd113, 1536;
	// begin inline asm
	ld.global.nc.u64 %rd1160, [%rd584];
	// end inline asm
	add.s64 	%rd586, %rd113, 1544;
	// begin inline asm
	ld.global.nc.u64 %rd1161, [%rd586];
	// end inline asm
	add.s64 	%rd588, %rd113, 1552;
	// begin inline asm
	ld.global.nc.u64 %rd1162, [%rd588];
	// end inline asm
$L__BB4_119:
	mad.lo.s32 	%r1012, %r140, 20, %r141;
	st.shared.u64 	[%r1012], %rd1154;
	st.shared.u64 	[%r1012+8], %rd1155;
	st.shared.u64 	[%r1012+16], %rd1156;
	st.shared.u64 	[%r1012+768], %rd1157;
	st.shared.u64 	[%r1012+776], %rd1158;
	st.shared.u64 	[%r1012+784], %rd1159;
	st.shared.u64 	[%r1012+1536], %rd1160;
	st.shared.u64 	[%r1012+1544], %rd1161;
	st.shared.u64 	[%r1012+1552], %rd1162;
	bar.warp.sync 	-1;
	add.s32 	%r1013, %r140, %r142;
	mad.lo.s32 	%r1014, %r1013, 20, %r143;
	ld.shared.f64 	%fd1238, [%r1014];
	ld.shared.f64 	%fd1239, [%r1014+8];
	ld.shared.f64 	%fd1240, [%r1014+16];
	ld.shared.f64 	%fd163, [%r1014+24];
	ld.shared.f64 	%fd164, [%r1014+32];
	ld.shared.f64 	%fd165, [%r1014+40];
	ld.shared.f64 	%fd166, [%r1014+48];
	ld.shared.f64 	%fd167, [%r1014+56];
	ld.shared.f64 	%fd168, [%r1014+64];
	bar.sync 	0;
	shl.b32 	%r1015, %r128, 2;
	add.s32 	%r1017, %r1008, %r1015;
	add.s32 	%r147, %r1017, 1448;
	st.shared.u32 	[%r1017+1448], %r146;
	bar.sync 	0;
	setp.eq.s32 	%p114, %r128, 0;
	mov.b64 	%rd1163, 1;
	@%p114 bra 	$L__BB4_121;
	ld.shared.u32 	%r2304, [%r147+-4];
	setp.ne.s32 	%p115, %r2304, %r144;
	selp.u64 	%rd1163, 1, 0, %p115;
$L__BB4_121:
	setp.eq.s32 	%p116, %r128, 0;
	setp.ne.s32 	%p117, %r144, %r145;
	setp.ne.s32 	%p118, %r145, %r146;
	mul.lo.s32 	%r1258, %r128, 3;
	cvt.u64.u32 	%rd590, %r1258;
	setp.eq.s64 	%p119, %rd9, %rd590;
	selp.u64 	%rd591, 1, 0, %p119;
	selp.b64 	%rd592, %rd591, %rd1163, %p119;
	selp.b64 	%rd134, %rd591, %rd592, %p116;
	add.s32 	%r1259, %r1258, 1;
	cvt.u64.u32 	%rd593, %r1259;
	setp.eq.s64 	%p120, %rd9, %rd593;
	or.pred  	%p1, %p120, %p117;
	selp.u64 	%rd135, 1, 0, %p1;
	add.s32 	%r1260, %r1258, 2;
	cvt.u64.u32 	%rd594, %r1260;
	setp.eq.s64 	%p121, %rd9, %rd594;
	or.pred  	%p2, %p121, %p118;
	selp.u64 	%rd595, 1, 0, %p2;
	add.s64 	%rd596, %rd134, %rd135;
	add.f64 	%fd576, %fd1238, %fd163;
	add.f64 	%fd577, %fd1239, %fd164;
	add.f64 	%fd578, %fd1240, %fd165;
	selp.f64 	%fd579, %fd163, %fd576, %p1;
	selp.f64 	%fd580, %fd164, %fd577, %p1;
	selp.f64 	%fd581, %fd165, %fd578, %p1;
	add.s64 	%rd597, %rd596, %rd595;
	mov.b64 	{%r1019, %r1024}, %rd597;
	add.f64 	%fd582, %fd579, %fd166;
	add.f64 	%fd583, %fd580, %fd167;
	add.f64 	%fd584, %fd581, %fd168;
	selp.f64 	%fd585, %fd166, %fd582, %p2;
	mov.b64 	%rd598, %fd585;
	mov.b64 	{%r1029, %r1034}, %rd598;
	selp.f64 	%fd586, %fd167, %fd583, %p2;
	mov.b64 	%rd599, %fd586;
	mov.b64 	{%r1039, %r1044}, %rd599;
	selp.f64 	%fd587, %fd168, %fd584, %p2;
	mov.b64 	%rd600, %fd587;
	mov.b64 	{%r1049, %r1054}, %rd600;
	mov.b32 	%r1255, 1;
	mov.b32 	%r1256, 0;
	mov.b32 	%r1257, -1;
	// begin inline asm
	shfl.sync.up.b32 %r1018, %r1019, %r1255, %r1256, %r1257;
	// end inline asm
	// begin inline asm
	shfl.sync.up.b32 %r1023, %r1024, %r1255, %r1256, %r1257;
	// end inline asm
	mov.b64 	%rd601, {%r1018, %r1023};
	// begin inline asm
	shfl.sync.up.b32 %r1028, %r1029, %r1255, %r1256, %r1257;
	// end inline asm
	// begin inline asm
	shfl.sync.up.b32 %r1033, %r1034, %r1255, %r1256, %r1257;
	// end inline asm
	mov.b64 	%rd602, {%r1028, %r1033};
	mov.b64 	%fd588, %rd602;
	// begin inline asm
	shfl.sync.up.b32 %r1038, %r1039, %r1255, %r1256, %r1257;
	// end inline asm
	// begin inline asm
	shfl.sync.up.b32 %r1043, %r1044, %r1255, %r1256, %r1257;
	// end inline asm
	mov.b64 	%rd603, {%r1038, %r1043};
	mov.b64 	%fd589, %rd603;
	// begin inline asm
	shfl.sync.up.b32 %r1048, %r1049, %r1255, %r1256, %r1257;
	// end inline asm
	// begin inline asm
	shfl.sync.up.b32 %r1053, %r1054, %r1255, %r1256, %r1257;
	// end inline asm
	mov.b64 	%rd604, {%r1048, %r1053};
	mov.b64 	%fd590, %rd604;
	setp.eq.s64 	%p122, %rd597, 0;
	add.f64 	%fd591, %fd585, %fd588;
	add.f64 	%fd592, %fd586, %fd589;
	add.f64 	%fd593, %fd587, %fd590;
	selp.f64 	%fd594, %fd591, %fd585, %p122;
	selp.f64 	%fd595, %fd592, %fd586, %p122;
	selp.f64 	%fd596, %fd593, %fd587, %p122;
	setp.lt.s32 	%p123, %r1006, 1;
	selp.b64 	%rd605, 0, %rd601, %p123;
	add.s64 	%rd606, %rd605, %rd597;
	mov.b64 	{%r1059, %r1064}, %rd606;
	selp.f64 	%fd597, %fd585, %fd594, %p123;
	mov.b64 	%rd607, %fd597;
	mov.b64 	{%r1069, %r1074}, %rd607;
	selp.f64 	%fd598, %fd586, %fd595, %p123;
	mov.b64 	%rd608, %fd598;
	mov.b64 	{%r1079, %r1084}, %rd608;
	selp.f64 	%fd599, %fd587, %fd596, %p123;
	mov.b64 	%rd609, %fd599;
	mov.b64 	{%r1089, %r1094}, %rd609;
	mov.b32 	%r1095, 2;
	// begin inline asm
	shfl.sync.up.b32 %r1058, %r1059, %r1095, %r1256, %r1257;
	// end inline asm
	// begin inline asm
	shfl.sync.up.b32 %r1063, %r1064, %r1095, %r1256, %r1257;
	// end inline asm
	mov.b64 	%rd610, {%r1058, %r1063};
	// begin inline asm
	shfl.sync.up.b32 %r1068, %r1069, %r1095, %r1256, %r1257;
	// end inline asm
	// begin inline asm
	shfl.sync.up.b32 %r1073, %r1074, %r1095, %r1256, %r1257;
	// end inline asm
	mov.b64 	%rd611, {%r1068, %r1073};
	mov.b64 	%fd600, %rd611;
	// begin inline asm
	shfl.sync.up.b32 %r1078, %r1079, %r1095, %r1256, %r1257;
	// end inline asm
	// begin inline asm
	shfl.sync.up.b32 %r1083, %r1084, %r1095, %r1256, %r1257;
	// end inline asm
	mov.b64 	%rd612, {%r1078, %r1083};
	mov.b64 	%fd601, %rd612;
	// begin inline asm
	shfl.sync.up.b32 %r1088, %r1089, %r1095, %r1256, %r1257;
	// end inline asm
	// begin inline asm
	shfl.sync.up.b32 %r1093, %r1094, %r1095, %r1256, %r1257;
	// end inline asm
	mov.b64 	%rd613, {%r1088, %r1093};
	mov.b64 	%fd602, %rd613;
	setp.eq.s64 	%p124, %rd606, 0;
	add.f64 	%fd603, %fd597, %fd600;
	add.f64 	%fd604, %fd598, %fd601;
	add.f64 	%fd605, %fd599, %fd602;
	selp.f64 	%fd606, %fd603, %fd597, %p124;
	selp.f64 	%fd607, %fd604, %fd598, %p124;
	selp.f64 	%fd608, %fd605, %fd599, %p124;
	setp.lt.s32 	%p125, %r1006, 2;
	selp.b64 	%rd614, 0, %rd610, %p125;
	add.s64 	%rd615, %rd614, %rd606;
	mov.b64 	{%r1099, %r1104}, %rd615;
	selp.f64 	%fd609, %fd597, %fd606, %p125;
	mov.b64 	%rd616, %fd609;
	mov.b64 	{%r1109, %r1114}, %rd616;
	selp.f64 	%fd610, %fd598, %fd607, %p125;
	mov.b64 	%rd617, %fd610;
	mov.b64 	{%r1119, %r1124}, %rd617;
	selp.f64 	%fd611, %fd599, %fd608, %p125;
	mov.b64 	%rd618, %fd611;
	mov.b64 	{%r1129, %r1134}, %rd618;
	mov.b32 	%r1135, 4;
	// begin inline asm
	shfl.sync.up.b32 %r1098, %r1099, %r1135, %r1256, %r1257;
	// end inline asm
	// begin inline asm
	shfl.sync.up.b32 %r1103, %r1104, %r1135, %r1256, %r1257;
	// end inline asm
	mov.b64 	%rd619, {%r1098, %r1103};
	// begin inline asm
	shfl.sync.up.b32 %r1108, %r1109, %r1135, %r1256, %r1257;
	// end inline asm
	// begin inline asm
	shfl.sync.up.b32 %r1113, %r1114, %r1135, %r1256, %r1257;
	// end inline asm
	mov.b64 	%rd620, {%r1108, %r1113};
	mov.b64 	%fd612, %rd620;
	// begin inline asm
	shfl.sync.up.b32 %r1118, %r1119, %r1135, %r1256, %r1257;
	// end inline asm
	// begin inline asm
	shfl.sync.up.b32 %r1123, %r1124, %r1135, %r1256, %r1257;
	// end inline asm
	mov.b64 	%rd621, {%r1118, %r1123};
	mov.b64 	%fd613, %rd621;
	// begin inline asm
	shfl.sync.up.b32 %r1128, %r1129, %r1135, %r1256, %r1257;
	// end inline asm
	// begin inline asm
	shfl.sync.up.b32 %r1133, %r1134, %r1135, %r1256, %r1257;
	// end inline asm
	mov.b64 	%rd622, {%r1128, %r1133};
	mov.b64 	%fd614, %rd622;
	setp.eq.s64 	%p126, %rd615, 0;
	add.f64 	%fd615, %fd609, %fd612;
	add.f64 	%fd616, %fd610, %fd613;
	add.f64 	%fd617, %fd611, %fd614;
	selp.f64 	%fd618, %fd615, %fd609, %p126;
	selp.f64 	%fd619, %fd616, %fd610, %p126;
	selp.f64 	%fd620, %fd617, %fd611, %p126;
	setp.lt.s32 	%p127, %r1006, 4;
	selp.b64 	%rd623, 0, %rd619, %p127;
	add.s64 	%rd624, %rd623, %rd615;
	mov.b64 	{%r1139, %r1144}, %rd624;
	selp.f64 	%fd621, %fd609, %fd618, %p127;
	mov.b64 	%rd625, %fd621;
	mov.b64 	{%r1149, %r1154}, %rd625;
	selp.f64 	%fd622, %fd610, %fd619, %p127;
	mov.b64 	%rd626, %fd622;
	mov.b64 	{%r1159, %r1164}, %rd626;
	selp.f64 	%fd623, %fd611, %fd620, %p127;
	mov.b64 	%rd627, %fd623;
	mov.b64 	{%r1169, %r1174}, %rd627;
	mov.b32 	%r1175, 8;
	// begin inline asm
	shfl.sync.up.b32 %r1138, %r1139, %r1175, %r1256, %r1257;
	// end inline asm
	// begin inline asm
	shfl.sync.up.b32 %r1143, %r1144, %r1175, %r1256, %r1257;
	// end inline asm
	mov.b64 	%rd628, {%r1138, %r1143};
	// begin inline asm
	shfl.sync.up.b32 %r1148, %r1149, %r1175, %r1256, %r1257;
	// end inline asm
	// begin inline asm
	shfl.sync.up.b32 %r1153, %r1154, %r1175, %r1256, %r1257;
	// end inline asm
	mov.b64 	%rd629, {%r1148, %r1153};
	mov.b64 	%fd624, %rd629;
	// begin inline asm
	shfl.sync.up.b32 %r1158, %r1159, %r1175, %r1256, %r1257;
	// end inline asm
	// begin inline asm
	shfl.sync.up.b32 %r1163, %r1164, %r1175, %r1256, %r1257;
	// end inline asm
	mov.b64 	%rd630, {%r1158, %r1163};
	mov.b64 	%fd625, %rd630;
	// begin inline asm
	shfl.sync.up.b32 %r1168, %r1169, %r1175, %r1256, %r1257;
	// end inline asm
	// begin inline asm
	shfl.sync.up.b32 %r1173, %r1174, %r1175, %r1256, %r1257;
	// end inline asm
	mov.b64 	%rd631, {%r1168, %r1173};
	mov.b64 	%fd626, %rd631;
	setp.eq.s64 	%p128, %rd624, 0;
	add.f64 	%fd627, %fd621, %fd624;
	add.f64 	%fd628, %fd622, %fd625;
	add.f64 	%fd629, %fd623, %fd626;
	selp.f64 	%fd630, %fd627, %fd621, %p128;
	selp.f64 	%fd631, %fd628, %fd622, %p128;
	selp.f64 	%fd632, %fd629, %fd623, %p128;
	setp.lt.s32 	%p129, %r1006, 8;
	selp.b64 	%rd632, 0, %rd628, %p129;
	add.s64 	%rd633, %rd632, %rd624;
	mov.b64 	{%r1179, %r1184}, %rd633;
	selp.f64 	%fd633, %fd621, %fd630, %p129;
	mov.b64 	%rd634, %fd633;
	mov.b64 	{%r1189, %r1194}, %rd634;
	selp.f64 	%fd634, %fd622, %fd631, %p129;
	mov.b64 	%rd635, %fd634;
	mov.b64 	{%r1199, %r1204}, %rd635;
	selp.f64 	%fd635, %fd623, %fd632, %p129;
	mov.b64 	%rd636, %fd635;
	mov.b64 	{%r1209, %r1214}, %rd636;
	mov.b32 	%r1215, 16;
	// begin inline asm
	shfl.sync.up.b32 %r1178, %r1179, %r1215, %r1256, %r1257;
	// end inline asm
	// begin inline asm
	shfl.sync.up.b32 %r1183, %r1184, %r1215, %r1256, %r1257;
	// end inline asm
	mov.b64 	%rd637, {%r1178, %r1183};
	// begin inline asm
	shfl.sync.up.b32 %r1188, %r1189, %r1215, %r1256, %r1257;
	// end inline asm
	// begin inline asm
	shfl.sync.up.b32 %r1193, %r1194, %r1215, %r1256, %r1257;
	// end inline asm
	mov.b64 	%rd638, {%r1188, %r1193};
	mov.b64 	%fd636, %rd638;
	// begin inline asm
	shfl.sync.up.b32 %r1198, %r1199, %r1215, %r1256, %r1257;
	// end inline asm
	// begin inline asm
	shfl.sync.up.b32 %r1203, %r1204, %r1215, %r1256, %r1257;
	// end inline asm
	mov.b64 	%rd639, {%r1198, %r1203};
	mov.b64 	%fd637, %rd639;
	// begin inline asm
	shfl.sync.up.b32 %r1208, %r1209, %r1215, %r1256, %r1257;
	// end inline asm
	// begin inline asm
	shfl.sync.up.b32 %r1213, %r1214, %r1215, %r1256, %r1257;
	// end inline asm
	mov.b64 	%rd640, {%r1208, %r1213};
	mov.b64 	%fd638, %rd640;
	setp.eq.s64 	%p130, %rd633, 0;
	add.f64 	%fd639, %fd633, %fd636;
	add.f64 	%fd640, %fd634, %fd637;
	add.f64 	%fd641, %fd635, %fd638;
	selp.f64 	%fd169, %fd639, %fd633, %p130;
	selp.f64 	%fd170, %fd640, %fd634, %p130;
	selp.f64 	%fd171, %fd641, %fd635, %p130;
	setp.lt.s32 	%p131, %r1006, 16;
	selp.b64 	%rd641, 0, %rd637, %p131;
	add.s64 	%rd136, %rd641, %rd633;
	mov.b64 	{%r1219, %r1224}, %rd136;
	selp.f64 	%fd642, %fd633, %fd169, %p131;
	mov.b64 	%rd642, %fd642;
	mov.b64 	{%r1229, %r1234}, %rd642;
	selp.f64 	%fd643, %fd634, %fd170, %p131;
	mov.b64 	%rd643, %fd643;
	mov.b64 	{%r1239, %r1244}, %rd643;
	selp.f64 	%fd644, %fd635, %fd171, %p131;
	mov.b64 	%rd644, %fd644;
	mov.b64 	{%r1249, %r1254}, %rd644;
	// begin inline asm
	shfl.sync.up.b32 %r1218, %r1219, %r1255, %r1256, %r1257;
	// end inline asm
	// begin inline asm
	shfl.sync.up.b32 %r1223, %r1224, %r1255, %r1256, %r1257;
	// end inline asm
	mov.b64 	%rd1164, {%r1218, %r1223};
	// begin inline asm
	shfl.sync.up.b32 %r1228, %r1229, %r1255, %r1256, %r1257;
	// end inline asm
	// begin inline asm
	shfl.sync.up.b32 %r1233, %r1234, %r1255, %r1256, %r1257;
	// end inline asm
	mov.b64 	%rd645, {%r1228, %r1233};
	mov.b64 	%fd1235, %rd645;
	// begin inline asm
	shfl.sync.up.b32 %r1238, %r1239, %r1255, %r1256, %r1257;
	// end inline asm
	// begin inline asm
	shfl.sync.up.b32 %r1243, %r1244, %r1255, %r1256, %r1257;
	// end inline asm
	mov.b64 	%rd646, {%r1238, %r1243};
	mov.b64 	%fd1236, %rd646;
	// begin inline asm
	shfl.sync.up.b32 %r1248, %r1249, %r1255, %r1256, %r1257;
	// end inline asm
	// begin inline asm
	shfl.sync.up.b32 %r1253, %r1254, %r1255, %r1256, %r1257;
	// end inline asm
	mov.b64 	%rd647, {%r1248, %r1253};
	mov.b64 	%fd1237, %rd647;
	setp.ne.s32 	%p132, %r1006, 31;
	@%p132 bra 	$L__BB4_123;
	shl.b32 	%r1261, %r139, 5;
	add.s32 	%r1263, %r1008, %r1261;
	mov.b64 	%rd648, %fd169;
	st.shared.v2.u64 	[%r1263], {%rd136, %rd648};
	st.shared.v2.f64 	[%r1263+16], {%fd170, %fd171};
$L__BB4_123:
	bar.sync 	0;
	ld.shared.v2.u64 	{%rd138, %rd649}, [_ZN6thrust24THRUST_300001_SM_1000_NS8cuda_cub4core6detail5shmemE];
	mov.b64 	%fd645, %rd649;
	ld.shared.v2.f64 	{%fd646, %fd647}, [_ZN6thrust24THRUST_300001_SM_1000_NS8cuda_cub4core6detail5shmemE+16];
	setp.eq.s32 	%p133, %r139, 1;
	selp.f64 	%fd648, %fd645, 0d0000000000000000, %p133;
	selp.f64 	%fd649, %fd646, 0d0000000000000000, %p133;
	selp.f64 	%fd650, %fd647, 0d0000000000000000, %p133;
	ld.shared.v2.u64 	{%rd139, %rd650}, [_ZN6thrust24THRUST_300001_SM_1000_NS8cuda_cub4core6detail5shmemE+32];
	mov.b64 	%fd651, %rd650;
	ld.shared.v2.f64 	{%fd652, %fd653}, [_ZN6thrust24THRUST_300001_SM_1000_NS8cuda_cub4core6detail5shmemE+48];
	add.s64 	%rd651, %rd139, %rd138;
	setp.eq.s64 	%p134, %rd139, 0;
	add.f64 	%fd654, %fd645, %fd651;
	add.f64 	%fd655, %fd646, %fd652;
	add.f64 	%fd656, %fd647, %fd653;
	selp.f64 	%fd657, %fd654, %fd651, %p134;
	selp.f64 	%fd658, %fd655, %fd652, %p134;
	selp.f64 	%fd659, %fd656, %fd653, %p134;
	setp.eq.s32 	%p135, %r139, 2;
	selp.b64 	%rd652, %rd651, %rd138, %p135;
	selp.f64 	%fd660, %fd657, %fd648, %p135;
	selp.f64 	%fd661, %fd658, %fd649, %p135;
	selp.f64 	%fd662, %fd659, %fd650, %p135;
	ld.shared.v2.u64 	{%rd140, %rd653}, [_ZN6thrust24THRUST_300001_SM_1000_NS8cuda_cub4core6detail5shmemE+64];
	mov.b64 	%fd663, %rd653;
	ld.shared.v2.f64 	{%fd664, %fd665}, [_ZN6thrust24THRUST_300001_SM_1000_NS8cuda_cub4core6detail5shmemE+80];
	add.s64 	%rd654, %rd140, %rd651;
	setp.eq.s64 	%p136, %rd140, 0;
	add.f64 	%fd666, %fd657, %fd663;
	add.f64 	%fd667, %fd658, %fd664;
	add.f64 	%fd668, %fd659, %fd665;
	selp.f64 	%fd669, %fd666, %fd663, %p136;
	selp.f64 	%fd670, %fd667, %fd664, %p136;
	selp.f64 	%fd671, %fd668, %fd665, %p136;
	setp.eq.s32 	%p137, %r139, 3;
	selp.b64 	%rd655, %rd654, %rd652, %p137;
	selp.f64 	%fd672, %fd669, %fd660, %p137;
	selp.f64 	%fd673, %fd670, %fd661, %p137;
	selp.f64 	%fd674, %fd671, %fd662, %p137;
	ld.shared.v2.u64 	{%rd141, %rd656}, [_ZN6thrust24THRUST_300001_SM_1000_NS8cuda_cub4core6detail5shmemE+96];
	mov.b64 	%fd675, %rd656;
	ld.shared.v2.f64 	{%fd676, %fd677}, [_ZN6thrust24THRUST_300001_SM_1000_NS8cuda_cub4core6detail5shmemE+112];
	add.s64 	%rd657, %rd141, %rd654;
	setp.eq.s64 	%p138, %rd141, 0;
	add.f64 	%fd678, %fd669, %fd675;
	add.f64 	%fd679, %fd670, %fd676;
	add.f64 	%fd680, %fd671, %fd677;
	selp.f64 	%fd681, %fd678, %fd675, %p138;
	selp.f64 	%fd682, %fd679, %fd676, %p138;
	selp.f64 	%fd683, %fd680, %fd677, %p138;
	setp.eq.s32 	%p139, %r139, 4;
	selp.b64 	%rd658, %rd657, %rd655, %p139;
	selp.f64 	%fd684, %fd681, %fd672, %p139;
	selp.f64 	%fd685, %fd682, %fd673, %p139;
	selp.f64 	%fd686, %fd683, %fd674, %p139;
	ld.shared.v2.u64 	{%rd142, %rd659}, [_ZN6thrust24THRUST_300001_SM_1000_NS8cuda_cub4core6detail5shmemE+128];
	mov.b64 	%fd687, %rd659;
	ld.shared.v2.f64 	{%fd688, %fd689}, [_ZN6thrust24THRUST_300001_SM_1000_NS8cuda_cub4core6detail5shmemE+144];
	add.s64 	%rd660, %rd142, %rd657;
	setp.eq.s64 	%p140, %rd142, 0;
	add.f64 	%fd690, %fd681, %fd687;
	add.f64 	%fd691, %fd682, %fd688;
	add.f64 	%fd692, %fd683, %fd689;
	selp.f64 	%fd693, %fd690, %fd687, %p140;
	selp.f64 	%fd694, %fd691, %fd688, %p140;
	selp.f64 	%fd695, %fd692, %fd689, %p140;
	setp.eq.s32 	%p141, %r139, 5;
	selp.b64 	%rd661, %rd660, %rd658, %p141;
	selp.f64 	%fd696, %fd693, %fd684, %p141;
	selp.f64 	%fd697, %fd694, %fd685, %p141;
	selp.f64 	%fd698, %fd695, %fd686, %p141;
	ld.shared.v2.u64 	{%rd143, %rd662}, [_ZN6thrust24THRUST_300001_SM_1000_NS8cuda_cub4core6detail5shmemE+160];
	mov.b64 	%fd699, %rd662;
	ld.shared.v2.f64 	{%fd700, %fd701}, [_ZN6thrust24THRUST_300001_SM_1000_NS8cuda_cub4core6detail5shmemE+176];
	add.s64 	%rd663, %rd143, %rd660;
	setp.eq.s64 	%p142, %rd143, 0;
	add.f64 	%fd702, %fd693, %fd699;
	add.f64 	%fd703, %fd694, %fd700;
	add.f64 	%fd704, %fd695, %fd701;
	selp.f64 	%fd705, %fd702, %fd699, %p142;
	selp.f64 	%fd706, %fd703, %fd700, %p142;
	selp.f64 	%fd707, %fd704, %fd701, %p142;
	setp.eq.s32 	%p143, %r139, 6;
	selp.b64 	%rd664, %rd663, %rd661, %p143;
	selp.f64 	%fd708, %fd705, %fd696, %p143;
	selp.f64 	%fd709, %fd706, %fd697, %p143;
	selp.f64 	%fd710, %fd707, %fd698, %p143;
	ld.shared.v2.u64 	{%rd144, %rd665}, [_ZN6thrust24THRUST_300001_SM_1000_NS8cuda_cub4core6detail5shmemE+192];
	mov.b64 	%fd711, %rd665;
	ld.shared.v2.f64 	{%fd712, %fd713}, [_ZN6thrust24THRUST_300001_SM_1000_NS8cuda_cub4core6detail5shmemE+208];
	add.s64 	%rd666, %rd144, %rd663;
	setp.eq.s64 	%p144, %rd144, 0;
	add.f64 	%fd714, %fd705, %fd711;
	add.f64 	%fd715, %fd706, %fd712;
	add.f64 	%fd716, %fd707, %fd713;
	selp.f64 	%fd717, %fd714, %fd711, %p144;
	selp.f64 	%fd718, %fd715, %fd712, %p144;
	selp.f64 	%fd719, %fd716, %fd713, %p144;
	setp.eq.s32 	%p145, %r139, 7;
	selp.b64 	%rd145, %rd666, %rd664, %p145;
	selp.f64 	%fd175, %fd717, %fd708, %p145;
	selp.f64 	%fd176, %fd718, %fd709, %p145;
	selp.f64 	%fd177, %fd719, %fd710, %p145;
	ld.shared.v2.u64 	{%rd146, %rd667}, [_ZN6thrust24THRUST_300001_SM_1000_NS8cuda_cub4core6detail5shmemE+224];
	mov.b64 	%fd720, %rd667;
	ld.shared.v2.f64 	{%fd721, %fd722}, [_ZN6thrust24THRUST_300001_SM_1000_NS8cuda_cub4core6detail5shmemE+240];
	add.s64 	%rd1172, %rd146, %rd666;
	setp.eq.s64 	%p146, %rd146, 0;
	add.f64 	%fd723, %fd717, %fd720;
	add.f64 	%fd724, %fd718, %fd721;
	add.f64 	%fd725, %fd719, %fd722;
	selp.f64 	%fd178, %fd723, %fd720, %p146;
	selp.f64 	%fd179, %fd724, %fd721, %p146;
	selp.f64 	%fd180, %fd725, %fd722, %p146;
	setp.lt.u32 	%p147, %r128, 32;
	@%p147 bra 	$L__BB4_125;
	setp.eq.s64 	%p148, %rd1164, 0;
	add.f64 	%fd726, %fd175, %fd1235;
	add.f64 	%fd727, %fd176, %fd1236;
	add.f64 	%fd728, %fd177, %fd1237;
	selp.f64 	%fd729, %fd726, %fd1235, %p148;
	selp.f64 	%fd730, %fd727, %fd1236, %p148;
	selp.f64 	%fd731, %fd728, %fd1237, %p148;
	setp.eq.s32 	%p149, %r1006, 0;
	selp.b64 	%rd668, 0, %rd1164, %p149;
	add.s64 	%rd1164, %rd145, %rd668;
	selp.f64 	%fd1235, %fd175, %fd729, %p149;
	selp.f64 	%fd1236, %fd176, %fd730, %p149;
	selp.f64 	%fd1237, %fd177, %fd731, %p149;
$L__BB4_125:
	setp.eq.s32 	%p150, %r128, 0;
	mov.b64 	%rd1165, 0;
	mov.u64 	%rd1166, %rd134;
	@%p150 bra 	$L__BB4_127;
	add.s64 	%rd1166, %rd134, %rd1164;
	setp.eq.s64 	%p151, %rd134, 0;
	add.f64 	%fd732, %fd1235, %fd1238;
	add.f64 	%fd733, %fd1236, %fd1239;
	add.f64 	%fd734, %fd1237, %fd1240;
	selp.f64 	%fd1238, %fd732, %fd1238, %p151;
	selp.f64 	%fd1239, %fd733, %fd1239, %p151;
	selp.f64 	%fd1240, %fd734, %fd1240, %p151;
	mov.u64 	%rd1165, %rd1164;
$L__BB4_127:
	add.s64 	%rd153, %rd1166, %rd135;
	add.f64 	%fd735, %fd1238, %fd163;
	add.f64 	%fd736, %fd1239, %fd164;
	add.f64 	%fd737, %fd1240, %fd165;
	selp.f64 	%fd193, %fd163, %fd735, %p1;
	selp.f64 	%fd194, %fd164, %fd736, %p1;
	selp.f64 	%fd195, %fd165, %fd737, %p1;
	setp.lt.s64 	%p152, %rd1172, 257;
	@%p152 bra 	$L__BB4_140;
	bar.sync 	0;
	setp.eq.s64 	%p156, %rd134, 0;
	@%p156 bra 	$L__BB4_130;
	cvt.u32.u64 	%r1264, %rd1165;
	shl.b32 	%r1265, %r1264, 5;
	add.s32 	%r1267, %r1008, %r1265;
	st.shared.u32 	[%r1267], %r2304;
	st.shared.f64 	[%r1267+8], %fd1235;
	st.shared.v2.f64 	[%r1267+16], {%fd1236, %fd1237};
$L__BB4_130:
	not.pred 	%p157, %p1;
	@%p157 bra 	$L__BB4_132;
	cvt.u32.u64 	%r1268, %rd1166;
	shl.b32 	%r1269, %r1268, 5;
	add.s32 	%r1271, %r1008, %r1269;
	st.shared.u32 	[%r1271], %r144;
	st.shared.f64 	[%r1271+8], %fd1238;
	st.shared.v2.f64 	[%r1271+16], {%fd1239, %fd1240};
$L__BB4_132:
	not.pred 	%p158, %p2;
	@%p158 bra 	$L__BB4_134;
	cvt.u32.u64 	%r1272, %rd153;
	shl.b32 	%r1273, %r1272, 5;
	add.s32 	%r1275, %r1008, %r1273;
	st.shared.u32 	[%r1275], %r145;
	st.shared.f64 	[%r1275+8], %fd193;
	st.shared.v2.f64 	[%r1275+16], {%fd194, %fd195};
$L__BB4_134:
	bar.sync 	0;
	cvt.u64.u32 	%rd1171, %r128;
	setp.le.u64 	%p159, %rd1172, %rd1171;
	@%p159 bra 	$L__BB4_146;
	add.s64 	%rd679, %rd139, %rd140;
	add.s64 	%rd680, %rd679, %rd141;
	add.s64 	%rd681, %rd680, %rd142;
	add.s64 	%rd682, %rd681, %rd143;
	add.s64 	%rd683, %rd682, %rd144;
	add.s64 	%rd684, %rd683, %rd146;
	add.s64 	%rd685, %rd684, %rd138;
	not.b64 	%rd686, %rd1171;
	add.s64 	%rd155, %rd685, %rd686;
	shr.u64 	%rd687, %rd155, 8;
	add.s64 	%rd688, %rd687, 1;
	and.b64  	%rd1169, %rd688, 3;
	and.b64  	%rd689, %rd155, 768;
	setp.eq.s64 	%p160, %rd689, 768;
	@%p160 bra 	$L__BB4_138;
	shl.b32 	%r1276, %r128, 5;
	add.s32 	%r1278, %r1276, %r1008;
	add.s32 	%r2305, %r1278, 8;
	mad.lo.s64 	%rd690, %rd1171, 24, %rd7;
	add.s64 	%rd1168, %rd690, 16;
	shl.b64 	%rd691, %rd1171, 2;
	add.s64 	%rd1167, %rd6, %rd691;
	shl.b64 	%rd692, %rd1169, 8;
	add.s64 	%rd1171, %rd692, %rd1171;
$L__BB4_137:
	.pragma "nounroll";
	ld.shared.u32 	%r1279, [%r2305+-8];
	ld.shared.f64 	%fd738, [%r2305];
	ld.shared.v2.f64 	{%fd739, %fd740}, [%r2305+8];
	st.global.u32 	[%rd1167], %r1279;
	st.global.f64 	[%rd1168+-16], %fd738;
	st.global.f64 	[%rd1168+-8], %fd739;
	st.global.f64 	[%rd1168], %fd740;
	add.s64 	%rd1169, %rd1169, -1;
	add.s32 	%r2305, %r2305, 8192;
	add.s64 	%rd1168, %rd1168, 6144;
	add.s64 	%rd1167, %rd1167, 1024;
	setp.ne.s64 	%p161, %rd1169, 0;
	@%p161 bra 	$L__BB4_137;
$L__BB4_138:
	setp.lt.u64 	%p162, %rd155, 768;
	@%p162 bra 	$L__BB4_146;
$L__BB4_139:
	cvt.u32.u64 	%r1280, %rd1171;
	shl.b32 	%r1281, %r1280, 5;
	add.s32 	%r1283, %r1008, %r1281;
	ld.shared.u32 	%r1284, [%r1283];
	ld.shared.f64 	%fd741, [%r1283+8];
	ld.shared.v2.f64 	{%fd742, %fd743}, [%r1283+16];
	shl.b64 	%rd693, %rd1171, 2;
	add.s64 	%rd694, %rd6, %rd693;
	st.global.u32 	[%rd694], %r1284;
	mad.lo.s64 	%rd695, %rd1171, 24, %rd7;
	st.global.f64 	[%rd695], %fd741;
	st.global.f64 	[%rd695+8], %fd742;
	st.global.f64 	[%rd695+16], %fd743;
	and.b64  	%rd696, %rd1171, 4294967295;
	ld.shared.u32 	%r1285, [%r1283+8192];
	ld.shared.f64 	%fd744, [%r1283+8200];
	ld.shared.v2.f64 	{%fd745, %fd746}, [%r1283+8208];
	and.b64  	%rd697, %rd693, 17179869180;
	add.s64 	%rd698, %rd6, %rd697;
	st.global.u32 	[%rd698+1024], %r1285;
	mad.lo.s64 	%rd699, %rd696, 24, %rd7;
	st.global.f64 	[%rd699+6144], %fd744;
	st.global.f64 	[%rd699+6152], %fd745;
	st.global.f64 	[%rd699+6160], %fd746;
	ld.shared.u32 	%r1286, [%r1283+16384];
	ld.shared.f64 	%fd747, [%r1283+16392];
	ld.shared.v2.f64 	{%fd748, %fd749}, [%r1283+16400];
	st.global.u32 	[%rd698+2048], %r1286;
	st.global.f64 	[%rd699+12288], %fd747;
	st.global.f64 	[%rd699+12296], %fd748;
	st.global.f64 	[%rd699+12304], %fd749;
	ld.shared.u32 	%r1287, [%r1283+24576];
	ld.shared.f64 	%fd750, [%r1283+24584];
	ld.shared.v2.f64 	{%fd751, %fd752}, [%r1283+24592];
	st.global.u32 	[%rd698+3072], %r1287;
	st.global.f64 	[%rd699+18432], %fd750;
	st.global.f64 	[%rd699+18440], %fd751;
	st.global.f64 	[%rd699+18448], %fd752;
	add.s64 	%rd700, %rd1171, 1024;
	and.b64  	%rd1171, %rd700, 4294967295;
	setp.gt.u64 	%p163, %rd1172, %rd1171;
	@%p163 bra 	$L__BB4_139;
	bra.uni 	$L__BB4_146;
$L__BB4_140:
	setp.eq.s64 	%p153, %rd134, 0;
	@%p153 bra 	$L__BB4_142;
	shl.b64 	%rd670, %rd1165, 2;
	add.s64 	%rd671, %rd6, %rd670;
	st.global.u32 	[%rd671], %r2304;
	mad.lo.s64 	%rd672, %rd1165, 24, %rd7;
	st.global.f64 	[%rd672], %fd1235;
	st.global.f64 	[%rd672+8], %fd1236;
	st.global.f64 	[%rd672+16], %fd1237;
$L__BB4_142:
	not.pred 	%p154, %p1;
	@%p154 bra 	$L__BB4_144;
	shl.b64 	%rd673, %rd1166, 2;
	add.s64 	%rd674, %rd6, %rd673;
	st.global.u32 	[%rd674], %r144;
	mad.lo.s64 	%rd675, %rd1166, 24, %rd7;
	st.global.f64 	[%rd675], %fd1238;
	st.global.f64 	[%rd675+8], %fd1239;
	st.global.f64 	[%rd675+16], %fd1240;
$L__BB4_144:
	not.pred 	%p155, %p2;
	@%p155 bra 	$L__BB4_146;
	shl.b64 	%rd676, %rd153, 2;
	add.s64 	%rd677, %rd6, %rd676;
	st.global.u32 	[%rd677], %r145;
	mad.lo.s64 	%rd678, %rd153, 24, %rd7;
	st.global.f64 	[%rd678], %fd193;
	st.global.f64 	[%rd678+8], %fd194;
	st.global.f64 	[%rd678+16], %fd195;
$L__BB4_146:
	setp.ne.s32 	%p164, %r128, 255;
	@%p164 bra 	$L__BB4_240;
	setp.ne.s64 	%p165, %rd9, 768;
	@%p165 bra 	$L__BB4_149;
	shl.b64 	%rd701, %rd1172, 2;
	add.s64 	%rd702, %rd6, %rd701;
	st.global.u32 	[%rd702], %r146;
	mad.lo.s64 	%rd703, %rd1172, 24, %rd7;
	st.global.f64 	[%rd703], %fd178;
	st.global.f64 	[%rd703+8], %fd179;
	st.global.f64 	[%rd703+16], %fd180;
	add.s64 	%rd1172, %rd1172, 1;
$L__BB4_149:
	ld.param.u64 	%rd1123, [_ZN6thrust24THRUST_300001_SM_1000_NS8cuda_cub4core6detail13_kernel_agentINS1_15__reduce_by_key16ReduceByKeyAgentINS0_10device_ptrIiEENS7_I5VoxelEES8_SA_N4cuda3std3__48equal_toIiEENSD_4plusIS9_EEPllEEJS8_SA_S8_SA_SI_N3cub18CUB_300001_SM_100024ReduceByKeyScanTileStateIS9_lLb0EEESF_SH_llEEEvDpT0__param_4];
	cvta.to.global.u64 	%rd704, %rd1123;
	st.global.u64 	[%rd704], %rd1172;
	bra.uni 	$L__BB4_240;
$L__BB4_150:
	cvt.u32.u64 	%r153, %rd9;
	shl.b64 	%rd266, %rd8, 2;
	add.s64 	%rd265, %rd4, %rd266;
	// begin inline asm
	ld.global.nc.u32 %r2308, [%rd265];
	// end inline asm
	mov.u32 	%r155, %tid.x;
	and.b32  	%r277, %r155, 31;
	and.b32  	%r278, %r155, 992;
	mul.lo.s32 	%r279, %r278, 3;
	or.b32  	%r156, %r279, %r277;
	setp.ge.u32 	%p9, %r156, %r153;
	shl.b32 	%r280, %r156, 2;
	cvt.u64.u32 	%rd267, %r280;
	add.s64 	%rd172, %rd265, %rd267;
	mov.u32 	%r2306, %r2308;
	@%p9 bra 	$L__BB4_152;
	// begin inline asm
	ld.global.nc.u32 %r2306, [%rd172];
	// end inline asm
$L__BB4_152:
	add.s32 	%r159, %r156, 32;
	setp.ge.u32 	%p10, %r159, %r153;
	mov.u32 	%r2307, %r2308;
	@%p10 bra 	$L__BB4_154;
	add.s64 	%rd269, %rd172, 128;
	// begin inline asm
	ld.global.nc.u32 %r2307, [%rd269];
	// end inline asm
$L__BB4_154:
	add.s32 	%r162, %r156, 64;
	setp.ge.u32 	%p11, %r162, %r153;
	@%p11 bra 	$L__BB4_156;
	add.s64 	%rd270, %rd172, 256;
	// begin inline asm
	ld.global.nc.u32 %r2308, [%rd270];
	// end inline asm
$L__BB4_156:
	// begin inline asm
	mov.u32 %r284, %laneid;
	// end inline asm
	shr.u32 	%r166, %r155, 5;
	mad.lo.s32 	%r167, %r166, 96, %r284;
	shl.b32 	%r286, %r167, 2;
	mov.u32 	%r287, _ZN6thrust24THRUST_300001_SM_1000_NS8cuda_cub4core6detail5shmemE;
	add.s32 	%r168, %r287, %r286;
	st.shared.u32 	[%r168], %r2306;
	st.shared.u32 	[%r168+128], %r2307;
	st.shared.u32 	[%r168+256], %r2308;
	bar.warp.sync 	-1;
	shl.b32 	%r169, %r284, 1;
	shl.b32 	%r288, %r284, 3;
	add.s32 	%r170, %r168, %r288;
	ld.shared.u32 	%r171, [%r170];
	ld.shared.u32 	%r172, [%r170+4];
	ld.shared.u32 	%r173, [%r170+8];
	setp.ne.s32 	%p12, %r155, 0;
	mov.b32 	%r2310, 0;
	@%p12 bra 	$L__BB4_158;
	add.s64 	%rd271, %rd265, -4;
	// begin inline asm
	ld.global.nc.u32 %r2310, [%rd271];
	// end inline asm
$L__BB4_158:
	setp.ge.u32 	%p13, %r156, %r153;
	bar.sync 	0;
	mad.lo.s64 	%rd273, %rd8, 24, %rd5;
	// begin inline asm
	ld.global.nc.u64 %rd1179, [%rd273];
	// end inline asm
	add.s64 	%rd275, %rd273, 8;
	// begin inline asm
	ld.global.nc.u64 %rd1180, [%rd275];
	// end inline asm
	add.s64 	%rd277, %rd273, 16;
	// begin inline asm
	ld.global.nc.u64 %rd1181, [%rd277];
	// end inline asm
	mul.lo.s32 	%r290, %r156, 24;
	cvt.u64.u32 	%rd278, %r290;
	add.s64 	%rd176, %rd273, %rd278;
	mov.u64 	%rd1173, %rd1179;
	mov.u64 	%rd1174, %rd1180;
	mov.u64 	%rd1175, %rd1181;
	@%p13 bra 	$L__BB4_160;
	// begin inline asm
	ld.global.nc.u64 %rd1173, [%rd176];
	// end inline asm
	add.s64 	%rd282, %rd176, 8;
	// begin inline asm
	ld.global.nc.u64 %rd1174, [%rd282];
	// end inline asm
	add.s64 	%rd284, %rd176, 16;
	// begin inline asm
	ld.global.nc.u64 %rd1175, [%rd284];
	// end inline asm
$L__BB4_160:
	setp.ge.u32 	%p14, %r159, %r153;
	mov.u64 	%rd1176, %rd1179;
	mov.u64 	%rd1177, %rd1180;
	mov.u64 	%rd1178, %rd1181;
	@%p14 bra 	$L__BB4_162;
	add.s64 	%rd286, %rd176, 768;
	// begin inline asm
	ld.global.nc.u64 %rd1176, [%rd286];
	// end inline asm
	add.s64 	%rd288, %rd176, 776;
	// begin inline asm
	ld.global.nc.u64 %rd1177, [%rd288];
	// end inline asm
	add.s64 	%rd290, %rd176, 784;
	// begin inline asm
	ld.global.nc.u64 %rd1178, [%rd290];
	// end inline asm
$L__BB4_162:
	setp.ge.u32 	%p15, %r162, %r153;
	@%p15 bra 	$L__BB4_164;
	add.s64 	%rd292, %rd176, 1536;
	// begin inline asm
	ld.global.nc.u64 %rd1179, [%rd292];
	// end inline asm
	add.s64 	%rd294, %rd176, 1544;
	// begin inline asm
	ld.global.nc.u64 %rd1180, [%rd294];
	// end inline asm
	add.s64 	%rd296, %rd176, 1552;
	// begin inline asm
	ld.global.nc.u64 %rd1181, [%rd296];
	// end inline asm
$L__BB4_164:
	setp.eq.s32 	%p16, %r155, 0;
	mad.lo.s32 	%r291, %r167, 20, %r168;
	st.shared.u64 	[%r291], %rd1173;
	st.shared.u64 	[%r291+8], %rd1174;
	st.shared.u64 	[%r291+16], %rd1175;
	st.shared.u64 	[%r291+768], %rd1176;
	st.shared.u64 	[%r291+776], %rd1177;
	st.shared.u64 	[%r291+784], %rd1178;
	st.shared.u64 	[%r291+1536], %rd1179;
	st.shared.u64 	[%r291+1544], %rd1180;
	st.shared.u64 	[%r291+1552], %rd1181;
	bar.warp.sync 	-1;
	add.s32 	%r292, %r167, %r169;
	mad.lo.s32 	%r293, %r292, 20, %r170;
	ld.shared.f64 	%fd196, [%r293];
	ld.shared.f64 	%fd197, [%r293+8];
	ld.shared.f64 	%fd198, [%r293+16];
	ld.shared.f64 	%fd199, [%r293+24];
	ld.shared.f64 	%fd200, [%r293+32];
	ld.shared.f64 	%fd201, [%r293+40];
	ld.shared.f64 	%fd202, [%r293+48];
	ld.shared.f64 	%fd203, [%r293+56];
	ld.shared.f64 	%fd204, [%r293+64];
	bar.sync 	0;
	shl.b32 	%r294, %r155, 2;
	add.s32 	%r296, %r287, %r294;
	add.s32 	%r176, %r296, 1448;
	st.shared.u32 	[%r296+1448], %r173;
	bar.sync 	0;
	@%p16 bra 	$L__BB4_166;
	ld.shared.u32 	%r2310, [%r176+-4];
$L__BB4_166:
	setp.ne.s32 	%p17, %r2310, %r171;
	setp.ne.s32 	%p18, %r171, %r172;
	setp.ne.s32 	%p19, %r172, %r173;
	mul.lo.s32 	%r537, %r155, 3;
	cvt.u64.u32 	%rd297, %r537;
	setp.eq.s64 	%p20, %rd9, %rd297;
	or.pred  	%p3, %p20, %p17;
	selp.u64 	%rd298, 1, 0, %p3;
	add.s32 	%r538, %r537, 1;
	cvt.u64.u32 	%rd299, %r538;
	setp.eq.s64 	%p21, %rd9, %rd299;
	or.pred  	%p4, %p21, %p18;
	selp.u64 	%rd300, 1, 0, %p4;
	add.s32 	%r539, %r537, 2;
	cvt.u64.u32 	%rd301, %r539;
	setp.eq.s64 	%p22, %rd9, %rd301;
	or.pred  	%p5, %p22, %p19;
	selp.u64 	%rd302, 1, 0, %p5;
	add.s64 	%rd195, %rd300, %rd298;
	add.f64 	%fd322, %fd196, %fd199;
	add.f64 	%fd323, %fd197, %fd200;
	add.f64 	%fd324, %fd198, %fd201;
	selp.f64 	%fd325, %fd199, %fd322, %p4;
	selp.f64 	%fd326, %fd200, %fd323, %p4;
	selp.f64 	%fd327, %fd201, %fd324, %p4;
	add.s64 	%rd303, %rd195, %rd302;
	mov.b64 	{%r298, %r303}, %rd303;
	add.f64 	%fd328, %fd325, %fd202;
	add.f64 	%fd329, %fd326, %fd203;
	add.f64 	%fd330, %fd327, %fd204;
	selp.f64 	%fd331, %fd202, %fd328, %p5;
	mov.b64 	%rd304, %fd331;
	mov.b64 	{%r308, %r313}, %rd304;
	selp.f64 	%fd332, %fd203, %fd329, %p5;
	mov.b64 	%rd305, %fd332;
	mov.b64 	{%r318, %r323}, %rd305;
	selp.f64 	%fd333, %fd204, %fd330, %p5;
	mov.b64 	%rd306, %fd333;
	mov.b64 	{%r328, %r333}, %rd306;
	mov.b32 	%r534, 1;
	mov.b32 	%r535, 0;
	mov.b32 	%r536, -1;
	// begin inline asm
	shfl.sync.up.b32 %r297, %r298, %r534, %r535, %r536;
	// end inline asm
	// begin inline asm
	shfl.sync.up.b32 %r302, %r303, %r534, %r535, %r536;
	// end inline asm
	mov.b64 	%rd307, {%r297, %r302};
	// begin inline asm
	shfl.sync.up.b32 %r307, %r308, %r534, %r535, %r536;
	// end inline asm
	// begin inline asm
	shfl.sync.up.b32 %r312, %r313, %r534, %r535, %r536;
	// end inline asm
	mov.b64 	%rd308, {%r307, %r312};
	mov.b64 	%fd334, %rd308;
	// begin inline asm
	shfl.sync.up.b32 %r317, %r318, %r534, %r535, %r536;
	// end inline asm
	// begin inline asm
	shfl.sync.up.b32 %r322, %r323, %r534, %r535, %r536;
	// end inline asm
	mov.b64 	%rd309, {%r317, %r322};
	mov.b64 	%fd335, %rd309;
	// begin inline asm
	shfl.sync.up.b32 %r327, %r328, %r534, %r535, %r536;
	// end inline asm
	// begin inline asm
	shfl.sync.up.b32 %r332, %r333, %r534, %r535, %r536;
	// end inline asm
	mov.b64 	%rd310, {%r327, %r332};
	mov.b64 	%fd336, %rd310;
	setp.eq.s64 	%p23, %rd303, 0;
	add.f64 	%fd337, %fd331, %fd334;
	add.f64 	%fd338, %fd332, %fd335;
	add.f64 	%fd339, %fd333, %fd336;
	selp.f64 	%fd340, %fd337, %fd331, %p23;
	selp.f64 	%fd341, %fd338, %fd332, %p23;
	selp.f64 	%fd342, %fd339, %fd333, %p23;
	setp.lt.s32 	%p24, %r284, 1;
	selp.b64 	%rd311, 0, %rd307, %p24;
	add.s64 	%rd312, %rd311, %rd303;
	mov.b64 	{%r338, %r343}, %rd312;
	selp.f64 	%fd343, %fd331, %fd340, %p24;
	mov.b64 	%rd313, %fd343;
	mov.b64 	{%r348, %r353}, %rd313;
	selp.f64 	%fd344, %fd332, %fd341, %p24;
	mov.b64 	%rd314, %fd344;
	mov.b64 	{%r358, %r363}, %rd314;
	selp.f64 	%fd345, %fd333, %fd342, %p24;
	mov.b64 	%rd315, %fd345;
	mov.b64 	{%r368, %r373}, %rd315;
	mov.b32 	%r374, 2;
	// begin inline asm
	shfl.sync.up.b32 %r337, %r338, %r374, %r535, %r536;
	// end inline asm
	// begin inline asm
	shfl.sync.up.b32 %r342, %r343, %r374, %r535, %r536;
	// end inline asm
	mov.b64 	%rd316, {%r337, %r342};
	// begin inline asm
	shfl.sync.up.b32 %r347, %r348, %r374, %r535, %r536;
	// end inline asm
	// begin inline asm
	shfl.sync.up.b32 %r352, %r353, %r374, %r535, %r536;
	// end inline asm
	mov.b64 	%rd317, {%r347, %r352};
	mov.b64 	%fd346, %rd317;
	// begin inline asm
	shfl.sync.up.b32 %r357, %r358, %r374, %r535, %r536;
	// end inline asm
	// begin inline asm
	shfl.sync.up.b32 %r362, %r363, %r374, %r535, %r536;
	// end inline asm
	mov.b64 	%rd318, {%r357, %r362};
	mov.b64 	%fd347, %rd318;
	// begin inline asm
	shfl.sync.up.b32 %r367, %r368, %r374, %r535, %r536;
	// end inline asm
	// begin inline asm
	shfl.sync.up.b32 %r372, %r373, %r374, %r535, %r536;
	// end inline asm
	mov.b64 	%rd319, {%r367, %r372};
	mov.b64 	%fd348, %rd319;
	setp.eq.s64 	%p25, %rd312, 0;
	add.f64 	%fd349, %fd343, %fd346;
	add.f64 	%fd350, %fd344, %fd347;
	add.f64 	%fd351, %fd345, %fd348;
	selp.f64 	%fd352, %fd349, %fd343, %p25;
	selp.f64 	%fd353, %fd350, %fd344, %p25;
	selp.f64 	%fd354, %fd351, %fd345, %p25;
	setp.lt.s32 	%p26, %r284, 2;
	selp.b64 	%rd320, 0, %rd316, %p26;
	add.s64 	%rd321, %rd320, %rd312;
	mov.b64 	{%r378, %r383}, %rd321;
	selp.f64 	%fd355, %fd343, %fd352, %p26;
	mov.b64 	%rd322, %fd355;
	mov.b64 	{%r388, %r393}, %rd322;
	selp.f64 	%fd356, %fd344, %fd353, %p26;
	mov.b64 	%rd323, %fd356;
	mov.b64 	{%r398, %r403}, %rd323;
	selp.f64 	%fd357, %fd345, %fd354, %p26;
	mov.b64 	%rd324, %fd357;
	mov.b64 	{%r408, %r413}, %rd324;
	mov.b32 	%r414, 4;
	// begin inline asm
	shfl.sync.up.b32 %r377, %r378, %r414, %r535, %r536;
	// end inline asm
	// begin inline asm
	shfl.sync.up.b32 %r382, %r383, %r414, %r535, %r536;
	// end inline asm
	mov.b64 	%rd325, {%r377, %r382};
	// begin inline asm
	shfl.sync.up.b32 %r387, %r388, %r414, %r535, %r536;
	// end inline asm
	// begin inline asm
	shfl.sync.up.b32 %r392, %r393, %r414, %r535, %r536;
	// end inline asm
	mov.b64 	%rd326, {%r387, %r392};
	mov.b64 	%fd358, %rd326;
	// begin inline asm
	shfl.sync.up.b32 %r397, %r398, %r414, %r535, %r536;
	// end inline asm
	// begin inline asm
	shfl.sync.up.b32 %r402, %r403, %r414, %r535, %r536;
	// end inline asm
	mov.b64 	%rd327, {%r397, %r402};
	mov.b64 	%fd359, %rd327;
	// begin inline asm
	shfl.sync.up.b32 %r407, %r408, %r414, %r535, %r536;
	// end inline asm
	// begin inline asm
	shfl.sync.up.b32 %r412, %r413, %r414, %r535, %r536;
	// end inline asm
	mov.b64 	%rd328, {%r407, %r412};
	mov.b64 	%fd360, %rd328;
	setp.eq.s64 	%p27, %rd321, 0;
	add.f64 	%fd361, %fd355, %fd358;
	add.f64 	%fd362, %fd356, %fd359;
	add.f64 	%fd363, %fd357, %fd360;
	selp.f64 	%fd364, %fd361, %fd355, %p27;
	selp.f64 	%fd365, %fd362, %fd356, %p27;
	selp.f64 	%fd366, %fd363, %fd357, %p27;
	setp.lt.s32 	%p28, %r284, 4;
	selp.b64 	%rd329, 0, %rd325, %p28;
	add.s64 	%rd330, %rd329, %rd321;
	mov.b64 	{%r418, %r423}, %rd330;
	selp.f64 	%fd367, %fd355, %fd364, %p28;
	mov.b64 	%rd331, %fd367;
	mov.b64 	{%r428, %r433}, %rd331;
	selp.f64 	%fd368, %fd356, %fd365, %p28;
	mov.b64 	%rd332, %fd368;
	mov.b64 	{%r438, %r443}, %rd332;
	selp.f64 	%fd369, %fd357, %fd366, %p28;
	mov.b64 	%rd333, %fd369;
	mov.b64 	{%r448, %r453}, %rd333;
	mov.b32 	%r454, 8;
	// begin inline asm
	shfl.sync.up.b32 %r417, %r418, %r454, %r535, %r536;
	// end inline asm
	// begin inline asm
	shfl.sync.up.b32 %r422, %r423, %r454, %r535, %r536;
	// end inline asm
	mov.b64 	%rd334, {%r417, %r422};
	// begin inline asm
	shfl.sync.up.b32 %r427, %r428, %r454, %r535, %r536;
	// end inline asm
	// begin inline asm
	shfl.sync.up.b32 %r432, %r433, %r454, %r535, %r536;
	// end inline asm
	mov.b64 	%rd335, {%r427, %r432};
	mov.b64 	%fd370, %rd335;
	// begin inline asm
	shfl.sync.up.b32 %r437, %r438, %r454, %r535, %r536;
	// end inline asm
	// begin inline asm
	shfl.sync.up.b32 %r442, %r443, %r454, %r535, %r536;
	// end inline asm
	mov.b64 	%rd336, {%r437, %r442};
	mov.b64 	%fd371, %rd336;
	// begin inline asm
	shfl.sync.up.b32 %r447, %r448, %r454, %r535, %r536;
	// end inline asm
	// begin inline asm
	shfl.sync.up.b32 %r452, %r453, %r454, %r535, %r536;
	// end inline asm
	mov.b64 	%rd337, {%r447, %r452};
	mov.b64 	%fd372, %rd337;
	setp.eq.s64 	%p29, %rd330, 0;
	add.f64 	%fd373, %fd367, %fd370;
	add.f64 	%fd374, %fd368, %fd371;
	add.f64 	%fd375, %fd369, %fd372;
	selp.f64 	%fd376, %fd373, %fd367, %p29;
	selp.f64 	%fd377, %fd374, %fd368, %p29;
	selp.f64 	%fd378, %fd375, %fd369, %p29;
	setp.lt.s32 	%p30, %r284, 8;
	selp.b64 	%rd338, 0, %rd334, %p30;
	add.s64 	%rd339, %rd338, %rd330;
	mov.b64 	{%r458, %r463}, %rd339;
	selp.f64 	%fd379, %fd367, %fd376, %p30;
	mov.b64 	%rd340, %fd379;
	mov.b64 	{%r468, %r473}, %rd340;
	selp.f64 	%fd380, %fd368, %fd377, %p30;
	mov.b64 	%rd341, %fd380;
	mov.b64 	{%r478, %r483}, %rd341;
	selp.f64 	%fd381, %fd369, %fd378, %p30;
	mov.b64 	%rd342, %fd381;
	mov.b64 	{%r488, %r493}, %rd342;
	mov.b32 	%r494, 16;
	// begin inline asm
	shfl.sync.up.b32 %r457, %r458, %r494, %r535, %r536;
	// end inline asm
	// begin inline asm
	shfl.sync.up.b32 %r462, %r463, %r494, %r535, %r536;
	// end inline asm
	mov.b64 	%rd343, {%r457, %r462};
	// begin inline asm
	shfl.sync.up.b32 %r467, %r468, %r494, %r535, %r536;
	// end inline asm
	// begin inline asm
	shfl.sync.up.b32 %r472, %r473, %r494, %r535, %r536;
	// end inline asm
	mov.b64 	%rd344, {%r467, %r472};
	mov.b64 	%fd382, %rd344;
	// begin inline asm
	shfl.sync.up.b32 %r477, %r478, %r494, %r535, %r536;
	// end inline asm
	// begin inline asm
	shfl.sync.up.b32 %r482, %r483, %r494, %r535, %r536;
	// end inline asm
	mov.b64 	%rd345, {%r477, %r482};
	mov.b64 	%fd383, %rd345;
	// begin inline asm
	shfl.sync.up.b32 %r487, %r488, %r494, %r535, %r536;
	// end inline asm
	// begin inline asm
	shfl.sync.up.b32 %r492, %r493, %r494, %r535, %r536;
	// end inline asm
	mov.b64 	%rd346, {%r487, %r492};
	mov.b64 	%fd384, %rd346;
	setp.eq.s64 	%p31, %rd339, 0;
	add.f64 	%fd385, %fd379, %fd382;
	add.f64 	%fd386, %fd380, %fd383;
	add.f64 	%fd387, %fd381, %fd384;
	selp.f64 	%fd205, %fd385, %fd379, %p31;
	selp.f64 	%fd206, %fd386, %fd380, %p31;
	selp.f64 	%fd207, %fd387, %fd381, %p31;
	setp.lt.s32 	%p32, %r284, 16;
	selp.b64 	%rd347, 0, %rd343, %p32;
	add.s64 	%rd196, %rd347, %rd339;
	mov.b64 	{%r498, %r503}, %rd196;
	selp.f64 	%fd388, %fd379, %fd205, %p32;
	mov.b64 	%rd348, %fd388;
	mov.b64 	{%r508, %r513}, %rd348;
	selp.f64 	%fd389, %fd380, %fd206, %p32;
	mov.b64 	%rd349, %fd389;
	mov.b64 	{%r518, %r523}, %rd349;
	selp.f64 	%fd390, %fd381, %fd207, %p32;
	mov.b64 	%rd350, %fd390;
	mov.b64 	{%r528, %r533}, %rd350;
	// begin inline asm
	shfl.sync.up.b32 %r497, %r498, %r534, %r535, %r536;
	// end inline asm
	// begin inline asm
	shfl.sync.up.b32 %r502, %r503, %r534, %r535, %r536;
	// end inline asm
	mov.b64 	%rd1196, {%r497, %r502};
	// begin inline asm
	shfl.sync.up.b32 %r507, %r508, %r534, %r535, %r536;
	// end inline asm
	// begin inline asm
	shfl.sync.up.b32 %r512, %r513, %r534, %r535, %r536;
	// end inline asm
	mov.b64 	%rd351, {%r507, %r512};
	mov.b64 	%fd1280, %rd351;
	// begin inline asm
	shfl.sync.up.b32 %r517, %r518, %r534, %r535, %r536;
	// end inline asm
	// begin inline asm
	shfl.sync.up.b32 %r522, %r523, %r534, %r535, %r536;
	// end inline asm
	mov.b64 	%rd352, {%r517, %r522};
	mov.b64 	%fd1281, %rd352;
	// begin inline asm
	shfl.sync.up.b32 %r527, %r528, %r534, %r535, %r536;
	// end inline asm
	// begin inline asm
	shfl.sync.up.b32 %r532, %r533, %r534, %r535, %r536;
	// end inline asm
	mov.b64 	%rd353, {%r527, %r532};
	mov.b64 	%fd1282, %rd353;
	setp.ne.s32 	%p33, %r284, 31;
	@%p33 bra 	$L__BB4_168;
	shl.b32 	%r540, %r166, 5;
	add.s32 	%r542, %r287, %r540;
	mov.b64 	%rd354, %fd205;
	st.shared.v2.u64 	[%r542], {%rd196, %rd354};
	st.shared.v2.f64 	[%r542+16], {%fd206, %fd207};
$L__BB4_168:
	bar.sync 	0;
	ld.shared.v2.u64 	{%rd355, %rd356}, [_ZN6thrust24THRUST_300001_SM_1000_NS8cuda_cub4core6detail5shmemE];
	mov.b64 	%fd391, %rd356;
	ld.shared.v2.f64 	{%fd392, %fd393}, [_ZN6thrust24THRUST_300001_SM_1000_NS8cuda_cub4core6detail5shmemE+16];
	setp.eq.s32 	%p34, %r166, 1;
	selp.f64 	%fd394, %fd391, 0d0000000000000000, %p34;
	selp.f64 	%fd395, %fd392, 0d0000000000000000, %p34;
	selp.f64 	%fd396, %fd393, 0d0000000000000000, %p34;
	ld.shared.v2.u64 	{%rd357, %rd358}, [_ZN6thrust24THRUST_300001_SM_1000_NS8cuda_cub4core6detail5shmemE+32];
	mov.b64 	%fd397, %rd358;
	ld.shared.v2.f64 	{%fd398, %fd399}, [_ZN6thrust24THRUST_300001_SM_1000_NS8cuda_cub4core6detail5shmemE+48];
	add.s64 	%rd359, %rd357, %rd355;
	setp.eq.s64 	%p35, %rd357, 0;
	add.f64 	%fd400, %fd391, %fd397;
	add.f64 	%fd401, %fd392, %fd398;
	add.f64 	%fd402, %fd393, %fd399;
	selp.f64 	%fd403, %fd400, %fd397, %p35;
	selp.f64 	%fd404, %fd401, %fd398, %p35;
	selp.f64 	%fd405, %fd402, %fd399, %p35;
	setp.eq.s32 	%p36, %r166, 2;
	selp.b64 	%rd360, %rd359, %rd355, %p36;
	selp.f64 	%fd406, %fd403, %fd394, %p36;
	selp.f64 	%fd407, %fd404, %fd395, %p36;
	selp.f64 	%fd408, %fd405, %fd396, %p36;
	ld.shared.v2.u64 	{%rd361, %rd362}, [_ZN6thrust24THRUST_300001_SM_1000_NS8cuda_cub4core6detail5shmemE+64];
	mov.b64 	%fd409, %rd362;
	ld.shared.v2.f64 	{%fd410, %fd411}, [_ZN6thrust24THRUST_300001_SM_1000_NS8cuda_cub4core6detail5shmemE+80];
	add.s64 	%rd363, %rd361, %rd359;
	setp.eq.s64 	%p37, %rd361, 0;
	add.f64 	%fd412, %fd403, %fd409;
	add.f64 	%fd413, %fd404, %fd410;
	add.f64 	%fd414, %fd405, %fd411;
	selp.f64 	%fd415, %fd412, %fd409, %p37;
	selp.f64 	%fd416, %fd413, %fd410, %p37;
	selp.f64 	%fd417, %fd414, %fd411, %p37;
	setp.eq.s32 	%p38, %r166, 3;
	selp.b64 	%rd364, %rd363, %rd360, %p38;
	selp.f64 	%fd418, %fd415, %fd406, %p38;
	selp.f64 	%fd419, %fd416, %fd407, %p38;
	selp.f64 	%fd420, %fd417, %fd408, %p38;
	ld.shared.v2.u64 	{%rd365, %rd366}, [_ZN6thrust24THRUST_300001_SM_1000_NS8cuda_cub4core6detail5shmemE+96];
	mov.b64 	%fd421, %rd366;
	ld.shared.v2.f64 	{%fd422, %fd423}, [_ZN6thrust24THRUST_300001_SM_1000_NS8cuda_cub4core6detail5shmemE+112];
	add.s64 	%rd367, %rd365, %rd363;
	setp.eq.s64 	%p39, %rd365, 0;
	add.f64 	%fd424, %fd415, %fd421;
	add.f64 	%fd425, %fd416, %fd422;
	add.f64 	%fd426, %fd417, %fd423;
	selp.f64 	%fd427, %fd424, %fd421, %p39;
	selp.f64 	%fd428, %fd425, %fd422, %p39;
	selp.f64 	%fd429, %fd426, %fd423, %p39;
	setp.eq.s32 	%p40, %r166, 4;
	selp.b64 	%rd368, %rd367, %rd364, %p40;
	selp.f64 	%fd430, %fd427, %fd418, %p40;
	selp.f64 	%fd431, %fd428, %fd419, %p40;
	selp.f64 	%fd432, %fd429, %fd420, %p40;
	ld.shared.v2.u64 	{%rd369, %rd370}, [_ZN6thrust24THRUST_300001_SM_1000_NS8cuda_cub4core6detail5shmemE+128];
	mov.b64 	%fd433, %rd370;
	ld.shared.v2.f64 	{%fd434, %fd435}, [_ZN6thrust24THRUST_300001_SM_1000_NS8cuda_cub4core6detail5shmemE+144];
	add.s64 	%rd371, %rd369, %rd367;
	setp.eq.s64 	%p41, %rd369, 0;
	add.f64 	%fd436, %fd427, %fd433;
	add.f64 	%fd437, %fd428, %fd434;
	add.f64 	%fd438, %fd429, %fd435;
	selp.f64 	%fd439, %fd436, %fd433, %p41;
	selp.f64 	%fd440, %fd437, %fd434, %p41;
	selp.f64 	%fd441, %fd438, %fd435, %p41;
	setp.eq.s32 	%p42, %r166, 5;
	selp.b64 	%rd372, %rd371, %rd368, %p42;
	selp.f64 	%fd442, %fd439, %fd430, %p42;
	selp.f64 	%fd443, %fd440, %fd431, %p42;
	selp.f64 	%fd444, %fd441, %fd432, %p42;
	ld.shared.v2.u64 	{%rd373, %rd374}, [_ZN6thrust24THRUST_300001_SM_1000_NS8cuda_cub4core6detail5shmemE+160];
	mov.b64 	%fd445, %rd374;
	ld.shared.v2.f64 	{%fd446, %fd447}, [_ZN6thrust24THRUST_300001_SM_1000_NS8cuda_cub4core6detail5shmemE+176];
	add.s64 	%rd375, %rd373, %rd371;
	setp.eq.s64 	%p43, %rd373, 0;
	add.f64 	%fd448, %fd439, %fd445;
	add.f64 	%fd449, %fd440, %fd446;
	add.f64 	%fd450, %fd441, %fd447;
	selp.f64 	%fd451, %fd448, %fd445, %p43;
	selp.f64 	%fd452, %fd449, %fd446, %p43;
	selp.f64 	%fd453, %fd450, %fd447, %p43;
	setp.eq.s32 	%p44, %r166, 6;
	selp.b64 	%rd376, %rd375, %rd372, %p44;
	selp.f64 	%fd454, %fd451, %fd442, %p44;
	selp.f64 	%fd455, %fd452, %fd443, %p44;
	selp.f64 	%fd456, %fd453, %fd444, %p44;
	ld.shared.v2.u64 	{%rd377, %rd378}, [_ZN6thrust24THRUST_300001_SM_1000_NS8cuda_cub4core6detail5shmemE+192];
	mov.b64 	%fd457, %rd378;
	ld.shared.v2.f64 	{%fd458, %fd459}, [_ZN6thrust24THRUST_300001_SM_1000_NS8cuda_cub4core6detail5shmemE+208];
	add.s64 	%rd379, %rd377, %rd375;
	setp.eq.s64 	%p45, %rd377, 0;
	add.f64 	%fd460, %fd451, %fd457;
	add.f64 	%fd461, %fd452, %fd458;
	add.f64 	%fd462, %fd453, %fd459;
	selp.f64 	%fd463, %fd460, %fd457, %p45;
	selp.f64 	%fd464, %fd461, %fd458, %p45;
	selp.f64 	%fd465, %fd462, %fd459, %p45;
	setp.eq.s32 	%p46, %r166, 7;
	selp.b64 	%rd198, %rd379, %rd376, %p46;
	selp.f64 	%fd211, %fd463, %fd454, %p46;
	selp.f64 	%fd212, %fd464, %fd455, %p46;
	selp.f64 	%fd213, %fd465, %fd456, %p46;
	ld.shared.v2.u64 	{%rd380, %rd381}, [_ZN6thrust24THRUST_300001_SM_1000_NS8cuda_cub4core6detail5shmemE+224];
	mov.b64 	%fd466, %rd381;
	ld.shared.v2.f64 	{%fd467, %fd468}, [_ZN6thrust24THRUST_300001_SM_1000_NS8cuda_cub4core6detail5shmemE+240];
	add.s64 	%rd199, %rd380, %rd379;
	setp.eq.s64 	%p47, %rd380, 0;
	add.f64 	%fd469, %fd463, %fd466;
	add.f64 	%fd470, %fd464, %fd467;
	add.f64 	%fd471, %fd465, %fd468;
	selp.f64 	%fd214, %fd469, %fd466, %p47;
	selp.f64 	%fd215, %fd470, %fd467, %p47;
	selp.f64 	%fd216, %fd471, %fd468, %p47;
	setp.lt.u32 	%p48, %r155, 32;
	@%p48 bra 	$L__BB4_170;
	setp.eq.s64 	%p49, %rd1196, 0;
	add.f64 	%fd472, %fd211, %fd1280;
	add.f64 	%fd473, %fd212, %fd1281;
	add.f64 	%fd474, %fd213, %fd1282;
	selp.f64 	%fd475, %fd472, %fd1280, %p49;
	selp.f64 	%fd476, %fd473, %fd1281, %p49;
	selp.f64 	%fd477, %fd474, %fd1282, %p49;
	setp.eq.s32 	%p50, %r284, 0;
	selp.b64 	%rd382, 0, %rd1196, %p50;
	add.s64 	%rd1196, %rd198, %rd382;
	selp.f64 	%fd1280, %fd211, %fd475, %p50;
	selp.f64 	%fd1281, %fd212, %fd476, %p50;
	selp.f64 	%fd1282, %fd213, %fd477, %p50;
	bra.uni 	$L__BB4_214;
$L__BB4_170:
	setp.ne.s32 	%p51, %r155, 0;
	mul.wide.u32 	%rd383, %r1, 4;
	add.s64 	%rd201, %rd259, %rd383;
	@%p51 bra 	$L__BB4_172;
	st.shared.u64 	[_ZN6thrust24THRUST_300001_SM_1000_NS8cuda_cub4core6detail5shmemE+392], %rd199;
	st.shared.v2.f64 	[_ZN6thrust24THRUST_300001_SM_1000_NS8cuda_cub4core6detail5shmemE+400], {%fd214, %fd215};
	st.shared.f64 	[_ZN6thrust24THRUST_300001_SM_1000_NS8cuda_cub4core6detail5shmemE+416], %fd216;
	mul.wide.u32 	%rd393, %r1, 32;
	add.s64 	%rd394, %rd260, %rd393;
	add.s64 	%rd384, %rd394, 1024;
	mov.b64 	%rd387, %fd214;
	mov.b64 	%rd389, %fd215;
	mov.b64 	%rd391, %fd216;
	// begin inline asm
	st.cg.u64 [%rd384], %rd199;
	// end inline asm
	add.s64 	%rd386, %rd394, 1032;
	// begin inline asm
	st.cg.u64 [%rd386], %rd387;
	// end inline asm
	add.s64 	%rd388, %rd394, 1040;
	// begin inline asm
	st.cg.u64 [%rd388], %rd389;
	// end inline asm
	add.s64 	%rd390, %rd394, 1048;
	// begin inline asm
	st.cg.u64 [%rd390], %rd391;
	// end inline asm
	add.s64 	%rd392, %rd201, 128;
	mov.b32 	%r543, 100;
	// begin inline asm
	st.release.gpu.u32 [%rd392], %r543;
	// end inline asm
$L__BB4_172:
	not.b32 	%r179, %r155;
	add.s32 	%r2312, %r1, %r179;
	mov.u32 	%r544, %nctaid.x;
	setp.gt.u32 	%p52, %r544, 499;
	@%p52 bra 	$L__BB4_174;
	membar.cta;
	bra.uni 	$L__BB4_175;
$L__BB4_174:
	mov.b32 	%r545, 450;
	// begin inline asm
	nanosleep.u32 %r545;
	// end inline asm
$L__BB4_175:
	mul.wide.s32 	%rd395, %r179, 4;
	add.s64 	%rd396, %rd201, %rd395;
	add.s64 	%rd202, %rd396, 128;
$L__BB4_176:
	// begin inline asm
	ld.relaxed.gpu.u32 %r2311, [%rd202];
	// end inline asm
	membar.gl;
	setp.eq.s32 	%p53, %r2311, 99;
	mov.b32 	%r547, -1;
	vote.sync.any.pred 	%p54, %p53, %r547;
	@%p54 bra 	$L__BB4_176;
	mov.f64 	%fd1241, 0d0000000000000000;
	setp.eq.s32 	%p55, %r2311, 101;
	@%p55 bra 	$L__BB4_180;
	setp.ne.s32 	%p56, %r2311, 100;
	mov.f64 	%fd1242, %fd1241;
	mov.f64 	%fd1243, %fd1241;
	@%p56 bra 	$L__BB4_181;
	mul.wide.s32 	%rd417, %r2312, 32;
	add.s64 	%rd418, %rd260, %rd417;
	add.s64 	%rd410, %rd418, 1024;
	// begin inline asm
	ld.cg.u64 %rd1182, [%rd410];
	// end inline asm
	add.s64 	%rd412, %rd418, 1032;
	// begin inline asm
	ld.cg.u64 %rd411, [%rd412];
	// end inline asm
	add.s64 	%rd414, %rd418, 1040;
	// begin inline asm
	ld.cg.u64 %rd413, [%rd414];
	// end inline asm
	add.s64 	%rd416, %rd418, 1048;
	// begin inline asm
	ld.cg.u64 %rd415, [%rd416];
	// end inline asm
	mov.b64 	%fd1241, %rd411;
	mov.b64 	%fd1242, %rd413;
	mov.b64 	%fd1243, %rd415;
	bra.uni 	$L__BB4_181;
$L__BB4_180:
	mul.wide.s32 	%rd407, %r2312, 32;
	add.s64 	%rd408, %rd261, %rd407;
	add.s64 	%rd400, %rd408, 1024;
	// begin inline asm
	ld.cg.u64 %rd1182, [%rd400];
	// end inline asm
	add.s64 	%rd402, %rd408, 1032;
	// begin inline asm
	ld.cg.u64 %rd401, [%rd402];
	// end inline asm
	add.s64 	%rd404, %rd408, 1040;
	// begin inline asm
	ld.cg.u64 %rd403, [%rd404];
	// end inline asm
	add.s64 	%rd406, %rd408, 1048;
	// begin inline asm
	ld.cg.u64 %rd405, [%rd406];
	// end inline asm
	mov.b64 	%fd1241, %rd401;
	mov.b64 	%fd1242, %rd403;
	mov.b64 	%fd1243, %rd405;
$L__BB4_181:
	setp.eq.s32 	%p57, %r2311, 101;
	mov.b32 	%r589, -1;
	vote.sync.ballot.b32 	%r590, %p57, %r589;
	// begin inline asm
	mov.u32 %r549, %lanemask_ge;
	// end inline asm
	and.b32  	%r591, %r590, %r549;
	or.b32  	%r592, %r591, -2147483648;
	add.s32 	%r593, %r592, -1;
	not.b32 	%r594, %r592;
	and.b32  	%r595, %r594, %r593;
	popc.b32 	%r183, %r595;
	mov.b64 	{%r551, %r556}, %rd1182;
	mov.b32 	%r587, 1;
	// begin inline asm
	shfl.sync.down.b32 %r550, %r551, %r587, %r183, %r589;
	// end inline asm
	// begin inline asm
	shfl.sync.down.b32 %r555, %r556, %r587, %r183, %r589;
	// end inline asm
	mov.b64 	%rd419, %fd1241;
	mov.b64 	{%r561, %r566}, %rd419;
	// begin inline asm
	shfl.sync.down.b32 %r560, %r561, %r587, %r183, %r589;
	// end inline asm
	// begin inline asm
	shfl.sync.down.b32 %r565, %r566, %r587, %r183, %r589;
	// end inline asm
	mov.b64 	%rd420, %fd1242;
	mov.b64 	{%r571, %r576}, %rd420;
	// begin inline asm
	shfl.sync.down.b32 %r570, %r571, %r587, %r183, %r589;
	// end inline asm
	// begin inline asm
	shfl.sync.down.b32 %r575, %r576, %r587, %r183, %r589;
	// end inline asm
	mov.b64 	%rd421, %fd1243;
	mov.b64 	{%r581, %r586}, %rd421;
	// begin inline asm
	shfl.sync.down.b32 %r580, %r581, %r587, %r183, %r589;
	// end inline asm
	// begin inline asm
	shfl.sync.down.b32 %r585, %r586, %r587, %r183, %r589;
	// end inline asm
	setp.ge.s32 	%p59, %r284, %r183;
	@%p59 bra 	$L__BB4_183;
	mov.b64 	%rd422, {%r580, %r585};
	mov.b64 	%fd479, %rd422;
	mov.b64 	%rd423, {%r570, %r575};
	mov.b64 	%fd480, %rd423;
	mov.b64 	%rd424, {%r560, %r565};
	mov.b64 	%fd481, %rd424;
	mov.b64 	%rd425, {%r550, %r555};
	add.s64 	%rd206, %rd1182, %rd425;
	setp.eq.s64 	%p60, %rd1182, 0;
	add.f64 	%fd482, %fd1241, %fd481;
	add.f64 	%fd483, %fd1242, %fd480;
	add.f64 	%fd484, %fd1243, %fd479;
	selp.f64 	%fd1241, %fd482, %fd1241, %p60;
	selp.f64 	%fd1242, %fd483, %fd1242, %p60;
	selp.f64 	%fd1243, %fd484, %fd1243, %p60;
	mov.u64 	%rd1182, %rd206;
$L__BB4_183:
	mov.b64 	{%r597, %r602}, %rd1182;
	mov.b32 	%r633, 2;
	mov.b32 	%r635, -1;
	// begin inline asm
	shfl.sync.down.b32 %r596, %r597, %r633, %r183, %r635;
	// end inline asm
	// begin inline asm
	shfl.sync.down.b32 %r601, %r602, %r633, %r183, %r635;
	// end inline asm
	mov.b64 	%rd426, %fd1241;
	mov.b64 	{%r607, %r612}, %rd426;
	// begin inline asm
	shfl.sync.down.b32 %r606, %r607, %r633, %r183, %r635;
	// end inline asm
	// begin inline asm
	shfl.sync.down.b32 %r611, %r612, %r633, %r183, %r635;
	// end inline asm
	mov.b64 	%rd427, %fd1242;
	mov.b64 	{%r617, %r622}, %rd427;
	// begin inline asm
	shfl.sync.down.b32 %r616, %r617, %r633, %r183, %r635;
	// end inline asm
	// begin inline asm
	shfl.sync.down.b32 %r621, %r622, %r633, %r183, %r635;
	// end inline asm
	mov.b64 	%rd428, %fd1243;
	mov.b64 	{%r627, %r632}, %rd428;
	// begin inline asm
	shfl.sync.down.b32 %r626, %r627, %r633, %r183, %r635;
	// end inline asm
	// begin inline asm
	shfl.sync.down.b32 %r631, %r632, %r633, %r183, %r635;
	// end inline asm
	add.s32 	%r200, %r284, 2;
	setp.gt.s32 	%p61, %r200, %r183;
	@%p61 bra 	$L__BB4_185;
	mov.b64 	%rd429, {%r626, %r631};
	mov.b64 	%fd485, %rd429;
	mov.b64 	%rd430, {%r616, %r621};
	mov.b64 	%fd486, %rd430;
	mov.b64 	%rd431, {%r606, %r611};
	mov.b64 	%fd487, %rd431;
	mov.b64 	%rd432, {%r596, %r601};
	add.s64 	%rd208, %rd1182, %rd432;
	setp.eq.s64 	%p62, %rd1182, 0;
	add.f64 	%fd488, %fd1241, %fd487;
	add.f64 	%fd489, %fd1242, %fd486;
	add.f64 	%fd490, %fd1243, %fd485;
	selp.f64 	%fd1241, %fd488, %fd1241, %p62;
	selp.f64 	%fd1242, %fd489, %fd1242, %p62;
	selp.f64 	%fd1243, %fd490, %fd1243, %p62;
	mov.u64 	%rd1182, %rd208;
$L__BB4_185:
	mov.b64 	{%r637, %r642}, %rd1182;
	mov.b32 	%r673, 4;
	mov.b32 	%r675, -1;
	// begin inline asm
	shfl.sync.down.b32 %r636, %r637, %r673, %r183, %r675;
	// end inline asm
	// begin inline asm
	shfl.sync.down.b32 %r641, %r642, %r673, %r183, %r675;
	// end inline asm
	mov.b64 	%rd433, %fd1241;
	mov.b64 	{%r647, %r652}, %rd433;
	// begin inline asm
	shfl.sync.down.b32 %r646, %r647, %r673, %r183, %r675;
	// end inline asm
	// begin inline asm
	shfl.sync.down.b32 %r651, %r652, %r673, %r183, %r675;
	// end inline asm
	mov.b64 	%rd434, %fd1242;
	mov.b64 	{%r657, %r662}, %rd434;
	// begin inline asm
	shfl.sync.down.b32 %r656, %r657, %r673, %r183, %r675;
	// end inline asm
	// begin inline asm
	shfl.sync.down.b32 %r661, %r662, %r673, %r183, %r675;
	// end inline asm
	mov.b64 	%rd435, %fd1243;
	mov.b64 	{%r667, %r672}, %rd435;
	// begin inline asm
	shfl.sync.down.b32 %r666, %r667, %r673, %r183, %r675;
	// end inline asm
	// begin inline asm
	shfl.sync.down.b32 %r671, %r672, %r673, %r183, %r675;
	// end inline asm
	add.s32 	%r209, %r284, 4;
	setp.gt.s32 	%p63, %r209, %r183;
	@%p63 bra 	$L__BB4_187;
	mov.b64 	%rd436, {%r666, %r671};
	mov.b64 	%fd491, %rd436;
	mov.b64 	%rd437, {%r656, %r661};
	mov.b64 	%fd492, %rd437;
	mov.b64 	%rd438, {%r646, %r651};
	mov.b64 	%fd493, %rd438;
	mov.b64 	%rd439, {%r636, %r641};
	add.s64 	%rd210, %rd1182, %rd439;
	setp.eq.s64 	%p64, %rd1182, 0;
	add.f64 	%fd494, %fd1241, %fd493;
	add.f64 	%fd495, %fd1242, %fd492;
	add.f64 	%fd496, %fd1243, %fd491;
	selp.f64 	%fd1241, %fd494, %fd1241, %p64;
	selp.f64 	%fd1242, %fd495, %fd1242, %p64;
	selp.f64 	%fd1243, %fd496, %fd1243, %p64;
	mov.u64 	%rd1182, %rd210;
$L__BB4_187:
	mov.b64 	{%r677, %r682}, %rd1182;
	mov.b32 	%r713, 8;
	mov.b32 	%r715, -1;
	// begin inline asm
	shfl.sync.down.b32 %r676, %r677, %r713, %r183, %r715;
	// end inline asm
	// begin inline asm
	shfl.sync.down.b32 %r681, %r682, %r713, %r183, %r715;
	// end inline asm
	mov.b64 	%rd440, %fd1241;
	mov.b64 	{%r687, %r692}, %rd440;
	// begin inline asm
	shfl.sync.down.b32 %r686, %r687, %r713, %r183, %r715;
	// end inline asm
	// begin inline asm
	shfl.sync.down.b32 %r691, %r692, %r713, %r183, %r715;
	// end inline asm
	mov.b64 	%rd441, %fd1242;
	mov.b64 	{%r697, %r702}, %rd441;
	// begin inline asm
	shfl.sync.down.b32 %r696, %r697, %r713, %r183, %r715;
	// end inline asm
	// begin inline asm
	shfl.sync.down.b32 %r701, %r702, %r713, %r183, %r715;
	// end inline asm
	mov.b64 	%rd442, %fd1243;
	mov.b64 	{%r707, %r712}, %rd442;
	// begin inline asm
	shfl.sync.down.b32 %r706, %r707, %r713, %r183, %r715;
	// end inline asm
	// begin inline asm
	shfl.sync.down.b32 %r711, %r712, %r713, %r183, %r715;
	// end inline asm
	add.s32 	%r218, %r284, 8;
	setp.gt.s32 	%p65, %r218, %r183;
	@%p65 bra 	$L__BB4_189;
	mov.b64 	%rd443, {%r706, %r711};
	mov.b64 	%fd497, %rd443;
	mov.b64 	%rd444, {%r696, %r701};
	mov.b64 	%fd498, %rd444;
	mov.b64 	%rd445, {%r686, %r691};
	mov.b64 	%fd499, %rd445;
	mov.b64 	%rd446, {%r676, %r681};
	add.s64 	%rd212, %rd1182, %rd446;
	setp.eq.s64 	%p66, %rd1182, 0;
	add.f64 	%fd500, %fd1241, %fd499;
	add.f64 	%fd501, %fd1242, %fd498;
	add.f64 	%fd502, %fd1243, %fd497;
	selp.f64 	%fd1241, %fd500, %fd1241, %p66;
	selp.f64 	%fd1242, %fd501, %fd1242, %p66;
	selp.f64 	%fd1243, %fd502, %fd1243, %p66;
	mov.u64 	%rd1182, %rd212;
$L__BB4_189:
	mov.b64 	{%r717, %r722}, %rd1182;
	mov.b32 	%r753, 16;
	mov.b32 	%r755, -1;
	// begin inline asm
	shfl.sync.down.b32 %r716, %r717, %r753, %r183, %r755;
	// end inline asm
	// begin inline asm
	shfl.sync.down.b32 %r721, %r722, %r753, %r183, %r755;
	// end inline asm
	mov.b64 	%rd447, %fd1241;
	mov.b64 	{%r727, %r732}, %rd447;
	// begin inline asm
	shfl.sync.down.b32 %r726, %r727, %r753, %r183, %r755;
	// end inline asm
	// begin inline asm
	shfl.sync.down.b32 %r731, %r732, %r753, %r183, %r755;
	// end inline asm
	mov.b64 	%rd448, %fd1242;
	mov.b64 	{%r737, %r742}, %rd448;
	// begin inline asm
	shfl.sync.down.b32 %r736, %r737, %r753, %r183, %r755;
	// end inline asm
	// begin inline asm
	shfl.sync.down.b32 %r741, %r742, %r753, %r183, %r755;
	// end inline asm
	mov.b64 	%rd449, %fd1243;
	mov.b64 	{%r747, %r752}, %rd449;
	// begin inline asm
	shfl.sync.down.b32 %r746, %r747, %r753, %r183, %r755;
	// end inline asm
	// begin inline asm
	shfl.sync.down.b32 %r751, %r752, %r753, %r183, %r755;
	// end inline asm
	add.s32 	%r227, %r284, 16;
	setp.gt.s32 	%p67, %r227, %r183;
	@%p67 bra 	$L__BB4_191;
	mov.b64 	%rd450, {%r746, %r751};
	mov.b64 	%fd503, %rd450;
	mov.b64 	%rd451, {%r736, %r741};
	mov.b64 	%fd504, %rd451;
	mov.b64 	%rd452, {%r726, %r731};
	mov.b64 	%fd505, %rd452;
	mov.b64 	%rd453, {%r716, %r721};
	add.s64 	%rd214, %rd1182, %rd453;
	setp.eq.s64 	%p68, %rd1182, 0;
	add.f64 	%fd506, %fd1241, %fd505;
	add.f64 	%fd507, %fd1242, %fd504;
	add.f64 	%fd508, %fd1243, %fd503;
	selp.f64 	%fd1241, %fd506, %fd1241, %p68;
	selp.f64 	%fd1242, %fd507, %fd1242, %p68;
	selp.f64 	%fd1243, %fd508, %fd1243, %p68;
	mov.u64 	%rd1182, %rd214;
$L__BB4_191:
$L__BB4_192:
	setp.ne.s32 	%p69, %r2311, 101;
	mov.b32 	%r756, -1;
	vote.sync.all.pred 	%p70, %p69, %r756;
	not.pred 	%p71, %p70;
	@%p71 bra 	$L__BB4_210;
	mul.wide.s32 	%rd503, %r2312, 4;
	add.s64 	%rd218, %rd259, %rd503;
$L__BB4_194:
	// begin inline asm
	ld.relaxed.gpu.u32 %r2311, [%rd218];
	// end inline asm
	membar.gl;
	setp.eq.s32 	%p91, %r2311, 99;
	mov.b32 	%r790, -1;
	vote.sync.any.pred 	%p92, %p91, %r790;
	@%p92 bra 	$L__BB4_194;
	mov.f64 	%fd1262, 0d0000000000000000;
	setp.eq.s32 	%p93, %r2311, 101;
	@%p93 bra 	$L__BB4_198;
	setp.ne.s32 	%p94, %r2311, 100;
	mov.f64 	%fd1263, %fd1262;
	mov.f64 	%fd1264, %fd1262;
	@%p94 bra 	$L__BB4_199;
	mul.wide.s32 	%rd522, %r2312, 32;
	add.s64 	%rd515, %rd260, %rd522;
	// begin inline asm
	ld.cg.u64 %rd1190, [%rd515];
	// end inline asm
	add.s64 	%rd517, %rd515, 8;
	// begin inline asm
	ld.cg.u64 %rd516, [%rd517];
	// end inline asm
	add.s64 	%rd519, %rd515, 16;
	// begin inline asm
	ld.cg.u64 %rd518, [%rd519];
	// end inline asm
	add.s64 	%rd521, %rd515, 24;
	// begin inline asm
	ld.cg.u64 %rd520, [%rd521];
	// end inline asm
	mov.b64 	%fd1262, %rd516;
	mov.b64 	%fd1263, %rd518;
	mov.b64 	%fd1264, %rd520;
	bra.uni 	$L__BB4_199;
$L__BB4_198:
	mul.wide.s32 	%rd513, %r2312, 32;
	add.s64 	%rd506, %rd261, %rd513;
	// begin inline asm
	ld.cg.u64 %rd1190, [%rd506];
	// end inline asm
	add.s64 	%rd508, %rd506, 8;
	// begin inline asm
	ld.cg.u64 %rd507, [%rd508];
	// end inline asm
	add.s64 	%rd510, %rd506, 16;
	// begin inline asm
	ld.cg.u64 %rd509, [%rd510];
	// end inline asm
	add.s64 	%rd512, %rd506, 24;
	// begin inline asm
	ld.cg.u64 %rd511, [%rd512];
	// end inline asm
	mov.b64 	%fd1262, %rd507;
	mov.b64 	%fd1263, %rd509;
	mov.b64 	%fd1264, %rd511;
$L__BB4_199:
	mov.b32 	%r831, -1;
	vote.sync.ballot.b32 	%r832, %p93, %r831;
	and.b32  	%r833, %r832, %r549;
	or.b32  	%r834, %r833, -2147483648;
	add.s32 	%r835, %r834, -1;
	not.b32 	%r836, %r834;
	and.b32  	%r837, %r836, %r835;
	popc.b32 	%r231, %r837;
	mov.b64 	{%r793, %r798}, %rd1190;
	mov.b32 	%r829, 1;
	// begin inline asm
	shfl.sync.down.b32 %r792, %r793, %r829, %r231, %r831;
	// end inline asm
	// begin inline asm
	shfl.sync.down.b32 %r797, %r798, %r829, %r231, %r831;
	// end inline asm
	mov.b64 	%rd523, %fd1262;
	mov.b64 	{%r803, %r808}, %rd523;
	// begin inline asm
	shfl.sync.down.b32 %r802, %r803, %r829, %r231, %r831;
	// end inline asm
	// begin inline asm
	shfl.sync.down.b32 %r807, %r808, %r829, %r231, %r831;
	// end inline asm
	mov.b64 	%rd524, %fd1263;
	mov.b64 	{%r813, %r818}, %rd524;
	// begin inline asm
	shfl.sync.down.b32 %r812, %r813, %r829, %r231, %r831;
	// end inline asm
	// begin inline asm
	shfl.sync.down.b32 %r817, %r818, %r829, %r231, %r831;
	// end inline asm
	mov.b64 	%rd525, %fd1264;
	mov.b64 	{%r823, %r828}, %rd525;
	// begin inline asm
	shfl.sync.down.b32 %r822, %r823, %r829, %r231, %r831;
	// end inline asm
	// begin inline asm
	shfl.sync.down.b32 %r827, %r828, %r829, %r231, %r831;
	// end inline asm
	setp.ge.s32 	%p97, %r284, %r231;
	mov.u64 	%rd1192, %rd1190;
	@%p97 bra 	$L__BB4_201;
	mov.b64 	%rd526, {%r822, %r827};
	mov.b64 	%fd543, %rd526;
	mov.b64 	%rd527, {%r812, %r817};
	mov.b64 	%fd544, %rd527;
	mov.b64 	%rd528, {%r802, %r807};
	mov.b64 	%fd545, %rd528;
	mov.b64 	%rd529, {%r792, %r797};
	add.s64 	%rd1192, %rd1190, %rd529;
	setp.eq.s64 	%p98, %rd1190, 0;
	add.f64 	%fd546, %fd1262, %fd545;
	add.f64 	%fd547, %fd1263, %fd544;
	add.f64 	%fd548, %fd1264, %fd543;
	selp.f64 	%fd1262, %fd546, %fd1262, %p98;
	selp.f64 	%fd1263, %fd547, %fd1263, %p98;
	selp.f64 	%fd1264, %fd548, %fd1264, %p98;
$L__BB4_201:
	mov.b64 	{%r839, %r844}, %rd1192;
	mov.b32 	%r875, 2;
	mov.b32 	%r877, -1;
	// begin inline asm
	shfl.sync.down.b32 %r838, %r839, %r875, %r231, %r877;
	// end inline asm
	// begin inline asm
	shfl.sync.down.b32 %r843, %r844, %r875, %r231, %r877;
	// end inline asm
	mov.b64 	%rd530, %fd1262;
	mov.b64 	{%r849, %r854}, %rd530;
	// begin inline asm
	shfl.sync.down.b32 %r848, %r849, %r875, %r231, %r877;
	// end inline asm
	// begin inline asm
	shfl.sync.down.b32 %r853, %r854, %r875, %r231, %r877;
	// end inline asm
	mov.b64 	%rd531, %fd1263;
	mov.b64 	{%r859, %r864}, %rd531;
	// begin inline asm
	shfl.sync.down.b32 %r858, %r859, %r875, %r231, %r877;
	// end inline asm
	// begin inline asm
	shfl.sync.down.b32 %r863, %r864, %r875, %r231, %r877;
	// end inline asm
	mov.b64 	%rd532, %fd1264;
	mov.b64 	{%r869, %r874}, %rd532;
	// begin inline asm
	shfl.sync.down.b32 %r868, %r869, %r875, %r231, %r877;
	// end inline asm
	// begin inline asm
	shfl.sync.down.b32 %r873, %r874, %r875, %r231, %r877;
	// end inline asm
	setp.gt.s32 	%p99, %r200, %r231;
	@%p99 bra 	$L__BB4_203;
	mov.b64 	%rd533, {%r868, %r873};
	mov.b64 	%fd549, %rd533;
	mov.b64 	%rd534, {%r858, %r863};
	mov.b64 	%fd550, %rd534;
	mov.b64 	%rd535, {%r848, %r853};
	mov.b64 	%fd551, %rd535;
	mov.b64 	%rd536, {%r838, %r843};
	add.s64 	%rd224, %rd1192, %rd536;
	setp.eq.s64 	%p100, %rd1192, 0;
	add.f64 	%fd552, %fd1262, %fd551;
	add.f64 	%fd553, %fd1263, %fd550;
	add.f64 	%fd554, %fd1264, %fd549;
	selp.f64 	%fd1262, %fd552, %fd1262, %p100;
	selp.f64 	%fd1263, %fd553, %fd1263, %p100;
	selp.f64 	%fd1264, %fd554, %fd1264, %p100;
	mov.u64 	%rd1192, %rd224;
$L__BB4_203:
	mov.b64 	{%r879, %r884}, %rd1192;
	mov.b32 	%r915, 4;
	mov.b32 	%r917, -1;
	// begin inline asm
	shfl.sync.down.b32 %r878, %r879, %r915, %r231, %r917;
	// end inline asm
	// begin inline asm
	shfl.sync.down.b32 %r883, %r884, %r915, %r231, %r917;
	// end inline asm
	mov.b64 	%rd537, %fd1262;
	mov.b64 	{%r889, %r894}, %rd537;
	// begin inline asm
	shfl.sync.down.b32 %r888, %r889, %r915, %r231, %r917;
	// end inline asm
	// begin inline asm
	shfl.sync.down.b32 %r893, %r894, %r915, %r231, %r917;
	// end inline asm
	mov.b64 	%rd538, %fd1263;
	mov.b64 	{%r899, %r904}, %rd538;
	// begin inline asm
	shfl.sync.down.b32 %r898, %r899, %r915, %r231, %r917;
	// end inline asm
	// begin inline asm
	shfl.sync.down.b32 %r903, %r904, %r915, %r231, %r917;
	// end inline asm
	mov.b64 	%rd539, %fd1264;
	mov.b64 	{%r909, %r914}, %rd539;
	// begin inline asm
	shfl.sync.down.b32 %r908, %r909, %r915, %r231, %r917;
	// end inline asm
	// begin inline asm
	shfl.sync.down.b32 %r913, %r914, %r915, %r231, %r917;
	// end inline asm
	setp.gt.s32 	%p101, %r209, %r231;
	@%p101 bra 	$L__BB4_205;
	mov.b64 	%rd540, {%r908, %r913};
	mov.b64 	%fd555, %rd540;
	mov.b64 	%rd541, {%r898, %r903};
	mov.b64 	%fd556, %rd541;
	mov.b64 	%rd542, {%r888, %r893};
	mov.b64 	%fd557, %rd542;
	mov.b64 	%rd543, {%r878, %r883};
	add.s64 	%rd226, %rd1192, %rd543;
	setp.eq.s64 	%p102, %rd1192, 0;
	add.f64 	%fd558, %fd1262, %fd557;
	add.f64 	%fd559, %fd1263, %fd556;
	add.f64 	%fd560, %fd1264, %fd555;
	selp.f64 	%fd1262, %fd558, %fd1262, %p102;
	selp.f64 	%fd1263, %fd559, %fd1263, %p102;
	selp.f64 	%fd1264, %fd560, %fd1264, %p102;
	mov.u64 	%rd1192, %rd226;
$L__BB4_205:
	mov.b64 	{%r919, %r924}, %rd1192;
	mov.b32 	%r955, 8;
	mov.b32 	%r957, -1;
	// begin inline asm
	shfl.sync.down.b32 %r918, %r919, %r955, %r231, %r957;
	// end inline asm
	// begin inline asm
	shfl.sync.down.b32 %r923, %r924, %r955, %r231, %r957;
	// end inline asm
	mov.b64 	%rd544, %fd1262;
	mov.b64 	{%r929, %r934}, %rd544;
	// begin inline asm
	shfl.sync.down.b32 %r928, %r929, %r955, %r231, %r957;
	// end inline asm
	// begin inline asm
	shfl.sync.down.b32 %r933, %r934, %r955, %r231, %r957;
	// end inline asm
	mov.b64 	%rd545, %fd1263;
	mov.b64 	{%r939, %r944}, %rd545;
	// begin inline asm
	shfl.sync.down.b32 %r938, %r939, %r955, %r231, %r957;
	// end inline asm
	// begin inline asm
	shfl.sync.down.b32 %r943, %r944, %r955, %r231, %r957;
	// end inline asm
	mov.b64 	%rd546, %fd1264;
	mov.b64 	{%r949, %r954}, %rd546;
	// begin inline asm
	shfl.sync.down.b32 %r948, %r949, %r955, %r231, %r957;
	// end inline asm
	// begin inline asm
	shfl.sync.down.b32 %r953, %r954, %r955, %r231, %r957;
	// end inline asm
	setp.gt.s32 	%p103, %r218, %r231;
	@%p103 bra 	$L__BB4_207;
	mov.b64 	%rd547, {%r948, %r953};
	mov.b64 	%fd561, %rd547;
	mov.b64 	%rd548, {%r938, %r943};
	mov.b64 	%fd562, %rd548;
	mov.b64 	%rd549, {%r928, %r933};
	mov.b64 	%fd563, %rd549;
	mov.b64 	%rd550, {%r918, %r923};
	add.s64 	%rd228, %rd1192, %rd550;
	setp.eq.s64 	%p104, %rd1192, 0;
	add.f64 	%fd564, %fd1262, %fd563;
	add.f64 	%fd565, %fd1263, %fd562;
	add.f64 	%fd566, %fd1264, %fd561;
	selp.f64 	%fd1262, %fd564, %fd1262, %p104;
	selp.f64 	%fd1263, %fd565, %fd1263, %p104;
	selp.f64 	%fd1264, %fd566, %fd1264, %p104;
	mov.u64 	%rd1192, %rd228;
$L__BB4_207:
	mov.b64 	{%r959, %r964}, %rd1192;
	mov.b32 	%r995, 16;
	mov.b32 	%r997, -1;
	// begin inline asm
	shfl.sync.down.b32 %r958, %r959, %r995, %r231, %r997;
	// end inline asm
	// begin inline asm
	shfl.sync.down.b32 %r963, %r964, %r995, %r231, %r997;
	// end inline asm
	mov.b64 	%rd551, %fd1262;
	mov.b64 	{%r969, %r974}, %rd551;
	// begin inline asm
	shfl.sync.down.b32 %r968, %r969, %r995, %r231, %r997;
	// end inline asm
	// begin inline asm
	shfl.sync.down.b32 %r973, %r974, %r995, %r231, %r997;
	// end inline asm
	mov.b64 	%rd552, %fd1263;
	mov.b64 	{%r979, %r984}, %rd552;
	// begin inline asm
	shfl.sync.down.b32 %r978, %r979, %r995, %r231, %r997;
	// end inline asm
	// begin inline asm
	shfl.sync.down.b32 %r983, %r984, %r995, %r231, %r997;
	// end inline asm
	mov.b64 	%rd553, %fd1264;
	mov.b64 	{%r989, %r994}, %rd553;
	// begin inline asm
	shfl.sync.down.b32 %r988, %r989, %r995, %r231, %r997;
	// end inline asm
	// begin inline asm
	shfl.sync.down.b32 %r993, %r994, %r995, %r231, %r997;
	// end inline asm
	setp.gt.s32 	%p105, %r227, %r231;
	@%p105 bra 	$L__BB4_209;
	mov.b64 	%rd554, {%r988, %r993};
	mov.b64 	%fd567, %rd554;
	mov.b64 	%rd555, {%r978, %r983};
	mov.b64 	%fd568, %rd555;
	mov.b64 	%rd556, {%r968, %r973};
	mov.b64 	%fd569, %rd556;
	mov.b64 	%rd557, {%r958, %r963};
	add.s64 	%rd230, %rd1192, %rd557;
	setp.eq.s64 	%p106, %rd1192, 0;
	add.f64 	%fd570, %fd1262, %fd569;
	add.f64 	%fd571, %fd1263, %fd568;
	add.f64 	%fd572, %fd1264, %fd567;
	selp.f64 	%fd1262, %fd570, %fd1262, %p106;
	selp.f64 	%fd1263, %fd571, %fd1263, %p106;
	selp.f64 	%fd1264, %fd572, %fd1264, %p106;
	mov.u64 	%rd1192, %rd230;
$L__BB4_209:
	add.s64 	%rd232, %rd1192, %rd1182;
	setp.eq.s64 	%p107, %rd1182, 0;
	add.f64 	%fd573, %fd1241, %fd1262;
	add.f64 	%fd574, %fd1242, %fd1263;
	add.f64 	%fd575, %fd1243, %fd1264;
	selp.f64 	%fd1241, %fd573, %fd1241, %p107;
	selp.f64 	%fd1242, %fd574, %fd1242, %p107;
	selp.f64 	%fd1243, %fd575, %fd1243, %p107;
	add.s32 	%r2312, %r2312, -32;
	mov.u64 	%rd1182, %rd232;
	bra.uni 	$L__BB4_192;
$L__BB4_210:
	setp.ne.s32 	%p72, %r155, 0;
	@%p72 bra 	$L__BB4_212;
	add.s64 	%rd456, %rd1182, %rd199;
	setp.eq.s64 	%p73, %rd199, 0;
	add.f64 	%fd509, %fd214, %fd1241;
	add.f64 	%fd510, %fd215, %fd1242;
	add.f64 	%fd511, %fd216, %fd1243;
	selp.f64 	%fd512, %fd509, %fd214, %p73;
	selp.f64 	%fd513, %fd510, %fd215, %p73;
	selp.f64 	%fd514, %fd511, %fd216, %p73;
	mul.wide.u32 	%rd464, %r1, 32;
	add.s64 	%rd465, %rd261, %rd464;
	add.s64 	%rd455, %rd465, 1024;
	mov.b64 	%rd458, %fd512;
	mov.b64 	%rd460, %fd513;
	mov.b64 	%rd462, %fd514;
	// begin inline asm
	st.cg.u64 [%rd455], %rd456;
	// end inline asm
	add.s64 	%rd457, %rd465, 1032;
	// begin inline asm
	st.cg.u64 [%rd457], %rd458;
	// end inline asm
	add.s64 	%rd459, %rd465, 1040;
	// begin inline asm
	st.cg.u64 [%rd459], %rd460;
	// end inline asm
	add.s64 	%rd461, %rd465, 1048;
	// begin inline asm
	st.cg.u64 [%rd461], %rd462;
	// end inline asm
	mul.wide.u32 	%rd466, %r1, 4;
	add.s64 	%rd467, %rd259, %rd466;
	add.s64 	%rd463, %rd467, 128;
	mov.b32 	%r758, 101;
	// begin inline asm
	st.release.gpu.u32 [%rd463], %r758;
	// end inline asm
	st.shared.u64 	[_ZN6thrust24THRUST_300001_SM_1000_NS8cuda_cub4core6detail5shmemE+328], %rd1182;
	st.shared.v2.f64 	[_ZN6thrust24THRUST_300001_SM_1000_NS8cuda_cub4core6detail5shmemE+336], {%fd1241, %fd1242};
	mov.b64 	%rd468, %fd1243;
	st.shared.v2.u64 	[_ZN6thrust24THRUST_300001_SM_1000_NS8cuda_cub4core6detail5shmemE+352], {%rd468, %rd456};
	st.shared.v2.f64 	[_ZN6thrust24THRUST_300001_SM_1000_NS8cuda_cub4core6detail5shmemE+368], {%fd512, %fd513};
	st.shared.f64 	[_ZN6thrust24THRUST_300001_SM_1000_NS8cuda_cub4core6detail5shmemE+384], %fd514;
$L__BB4_212:
	setp.ne.s32 	%p74, %r284, 0;
	@%p74 bra 	$L__BB4_214;
	st.shared.u64 	[_ZN6thrust24THRUST_300001_SM_1000_NS8cuda_cub4core6detail5shmemE+264], %rd1182;
	st.shared.v2.f64 	[_ZN6thrust24THRUST_300001_SM_1000_NS8cuda_cub4core6detail5shmemE+272], {%fd1241, %fd1242};
	st.shared.f64 	[_ZN6thrust24THRUST_300001_SM_1000_NS8cuda_cub4core6detail5shmemE+288], %fd1243;
	mov.u64 	%rd1196, %rd1182;
	mov.f64 	%fd1280, %fd1241;
	mov.f64 	%fd1281, %fd1242;
	mov.f64 	%fd1282, %fd1243;
$L__BB4_214:
	setp.eq.s32 	%p75, %r155, 0;
	bar.sync 	0;
	@%p75 bra 	$L__BB4_216;
	ld.shared.f64 	%fd515, [_ZN6thrust24THRUST_300001_SM_1000_NS8cuda_cub4core6detail5shmemE+288];
	ld.shared.v2.f64 	{%fd516, %fd517}, [_ZN6thrust24THRUST_300001_SM_1000_NS8cuda_cub4core6detail5shmemE+272];
	ld.shared.u64 	%rd469, [_ZN6thrust24THRUST_300001_SM_1000_NS8cuda_cub4core6detail5shmemE+264];
	add.s64 	%rd234, %rd469, %rd1196;
	setp.eq.s64 	%p76, %rd1196, 0;
	add.f64 	%fd518, %fd1280, %fd516;
	add.f64 	%fd519, %fd1281, %fd517;
	add.f64 	%fd520, %fd1282, %fd515;
	selp.f64 	%fd1280, %fd518, %fd1280, %p76;
	selp.f64 	%fd1281, %fd519, %fd1281, %p76;
	selp.f64 	%fd1282, %fd520, %fd1282, %p76;
	mov.u64 	%rd1196, %rd234;
$L__BB4_216:
	selp.u64 	%rd470, 1, 0, %p3;
	add.s64 	%rd236, %rd1196, %rd470;
	add.f64 	%fd521, %fd1280, %fd196;
	add.f64 	%fd522, %fd1281, %fd197;
	add.f64 	%fd523, %fd1282, %fd198;
	selp.f64 	%fd313, %fd196, %fd521, %p3;
	selp.f64 	%fd314, %fd197, %fd522, %p3;
	selp.f64 	%fd315, %fd198, %fd523, %p3;
	add.s64 	%rd237, %rd195, %rd1196;
	add.f64 	%fd524, %fd313, %fd199;
	add.f64 	%fd525, %fd314, %fd200;
	add.f64 	%fd526, %fd315, %fd201;
	selp.f64 	%fd316, %fd199, %fd524, %p4;
	selp.f64 	%fd317, %fd200, %fd525, %p4;
	selp.f64 	%fd318, %fd201, %fd526, %p4;
	ld.shared.v2.u64 	{%rd471, %rd238}, [_ZN6thrust24THRUST_300001_SM_1000_NS8cuda_cub4core6detail5shmemE+384];
	mov.b64 	%fd319, %rd471;
	ld.shared.u64 	%rd1203, [_ZN6thrust24THRUST_300001_SM_1000_NS8cuda_cub4core6detail5shmemE+360];
	ld.shared.v2.f64 	{%fd321, %fd320}, [_ZN6thrust24THRUST_300001_SM_1000_NS8cuda_cub4core6detail5shmemE+368];
	ld.shared.u64 	%rd240, [_ZN6thrust24THRUST_300001_SM_1000_NS8cuda_cub4core6detail5shmemE+328];
	setp.lt.s64 	%p77, %rd238, 257;
	@%p77 bra 	$L__BB4_230;
	bar.sync 	0;
	not.pred 	%p81, %p3;
	@%p81 bra 	$L__BB4_219;
	cvt.u32.u64 	%r759, %rd240;
	cvt.u32.u64 	%r760, %rd1196;
	sub.s32 	%r761, %r760, %r759;
	shl.b32 	%r762, %r761, 5;
	mov.u32 	%r763, _ZN6thrust24THRUST_300001_SM_1000_NS8cuda_cub4core6detail5shmemE;
	add.s32 	%r764, %r763, %r762;
	st.shared.u32 	[%r764], %r2310;
	st.shared.f64 	[%r764+8], %fd1280;
	st.shared.v2.f64 	[%r764+16], {%fd1281, %fd1282};
$L__BB4_219:
	not.pred 	%p82, %p4;
	@%p82 bra 	$L__BB4_221;
	cvt.u32.u64 	%r765, %rd240;
	cvt.u32.u64 	%r766, %rd236;
	sub.s32 	%r767, %r766, %r765;
	shl.b32 	%r768, %r767, 5;
	mov.u32 	%r769, _ZN6thrust24THRUST_300001_SM_1000_NS8cuda_cub4core6detail5shmemE;
	add.s32 	%r770, %r769, %r768;
	st.shared.u32 	[%r770], %r171;
	st.shared.f64 	[%r770+8], %fd313;
	st.shared.v2.f64 	[%r770+16], {%fd314, %fd315};
$L__BB4_221:
	not.pred 	%p83, %p5;
	@%p83 bra 	$L__BB4_223;
	cvt.u32.u64 	%r771, %rd240;
	cvt.u32.u64 	%r772, %rd237;
	sub.s32 	%r773, %r772, %r771;
	shl.b32 	%r774, %r773, 5;
	mov.u32 	%r775, _ZN6thrust24THRUST_300001_SM_1000_NS8cuda_cub4core6detail5shmemE;
	add.s32 	%r776, %r775, %r774;
	st.shared.u32 	[%r776], %r172;
	st.shared.f64 	[%r776+8], %fd316;
	st.shared.v2.f64 	[%r776+16], {%fd317, %fd318};
$L__BB4_223:
	bar.sync 	0;
	cvt.u64.u32 	%rd1202, %r155;
	setp.le.u64 	%p84, %rd238, %rd1202;
	@%p84 bra 	$L__BB4_236;
	not.b64 	%rd481, %rd1202;
	add.s64 	%rd242, %rd238, %rd481;
	shr.u64 	%rd482, %rd242, 8;
	add.s64 	%rd483, %rd482, 1;
	and.b64  	%rd1200, %rd483, 3;
	and.b64  	%rd484, %rd242, 768;
	setp.eq.s64 	%p85, %rd484, 768;
	@%p85 bra 	$L__BB4_227;
	shl.b32 	%r777, %r155, 5;
	mov.u32 	%r778, _ZN6thrust24THRUST_300001_SM_1000_NS8cuda_cub4core6detail5shmemE;
	add.s32 	%r779, %r777, %r778;
	add.s32 	%r2313, %r779, 8;
	add.s64 	%rd485, %rd240, %rd1202;
	mad.lo.s64 	%rd486, %rd485, 24, %rd7;
	add.s64 	%rd1199, %rd486, 16;
	shl.b64 	%rd487, %rd485, 2;
	add.s64 	%rd1198, %rd6, %rd487;
	shl.b64 	%rd488, %rd1200, 8;
	add.s64 	%rd1202, %rd488, %rd1202;
$L__BB4_226:
	.pragma "nounroll";
	ld.shared.u32 	%r780, [%r2313+-8];
	ld.shared.f64 	%fd527, [%r2313];
	ld.shared.v2.f64 	{%fd528, %fd529}, [%r2313+8];
	st.global.u32 	[%rd1198], %r780;
	st.global.f64 	[%rd1199+-16], %fd527;
	st.global.f64 	[%rd1199+-8], %fd528;
	st.global.f64 	[%rd1199], %fd529;
	add.s64 	%rd1200, %rd1200, -1;
	add.s32 	%r2313, %r2313, 8192;
	add.s64 	%rd1199, %rd1199, 6144;
	add.s64 	%rd1198, %rd1198, 1024;
	setp.ne.s64 	%p86, %rd1200, 0;
	@%p86 bra 	$L__BB4_226;
$L__BB4_227:
	setp.lt.u64 	%p87, %rd242, 768;
	@%p87 bra 	$L__BB4_236;
	mov.u32 	%r783, _ZN6thrust24THRUST_300001_SM_1000_NS8cuda_cub4core6detail5shmemE;
$L__BB4_229:
	cvt.u32.u64 	%r781, %rd1202;
	add.s64 	%rd489, %rd1202, %rd240;
	shl.b32 	%r782, %r781, 5;
	add.s32 	%r784, %r783, %r782;
	ld.shared.u32 	%r785, [%r784];
	ld.shared.f64 	%fd530, [%r784+8];
	ld.shared.v2.f64 	{%fd531, %fd532}, [%r784+16];
	shl.b64 	%rd490, %rd489, 2;
	add.s64 	%rd491, %rd6, %rd490;
	st.global.u32 	[%rd491], %r785;
	mad.lo.s64 	%rd492, %rd489, 24, %rd7;
	st.global.f64 	[%rd492], %fd530;
	st.global.f64 	[%rd492+8], %fd531;
	st.global.f64 	[%rd492+16], %fd532;
	and.b64  	%rd493, %rd1202, 4294967295;
	add.s64 	%rd494, %rd240, %rd493;
	ld.shared.u32 	%r786, [%r784+8192];
	ld.shared.f64 	%fd533, [%r784+8200];
	ld.shared.v2.f64 	{%fd534, %fd535}, [%r784+8208];
	shl.b64 	%rd495, %rd494, 2;
	add.s64 	%rd496, %rd6, %rd495;
	st.global.u32 	[%rd496+1024], %r786;
	mad.lo.s64 	%rd497, %rd494, 24, %rd7;
	st.global.f64 	[%rd497+6144], %fd533;
	st.global.f64 	[%rd497+6152], %fd534;
	st.global.f64 	[%rd497+6160], %fd535;
	ld.shared.u32 	%r787, [%r784+16384];
	ld.shared.f64 	%fd536, [%r784+16392];
	ld.shared.v2.f64 	{%fd537, %fd538}, [%r784+16400];
	st.global.u32 	[%rd496+2048], %r787;
	st.global.f64 	[%rd497+12288], %fd536;
	st.global.f64 	[%rd497+12296], %fd537;
	st.global.f64 	[%rd497+12304], %fd538;
	ld.shared.u32 	%r788, [%r784+24576];
	ld.shared.f64 	%fd539, [%r784+24584];
	ld.shared.v2.f64 	{%fd540, %fd541}, [%r784+24592];
	st.global.u32 	[%rd496+3072], %r788;
	st.global.f64 	[%rd497+18432], %fd539;
	st.global.f64 	[%rd497+18440], %fd540;
	st.global.f64 	[%rd497+18448], %fd541;
	add.s64 	%rd498, %rd1202, 1024;
	and.b64  	%rd1202, %rd498, 4294967295;
	setp.gt.u64 	%p88, %rd238, %rd1202;
	@%p88 bra 	$L__BB4_229;
	bra.uni 	$L__BB4_236;
$L__BB4_230:
	not.pred 	%p78, %p3;
	@%p78 bra 	$L__BB4_232;
	shl.b64 	%rd472, %rd1196, 2;
	add.s64 	%rd473, %rd6, %rd472;
	st.global.u32 	[%rd473], %r2310;
	mad.lo.s64 	%rd474, %rd1196, 24, %rd7;
	st.global.f64 	[%rd474], %fd1280;
	st.global.f64 	[%rd474+8], %fd1281;
	st.global.f64 	[%rd474+16], %fd1282;
$L__BB4_232:
	not.pred 	%p79, %p4;
	@%p79 bra 	$L__BB4_234;
	shl.b64 	%rd475, %rd236, 2;
	add.s64 	%rd476, %rd6, %rd475;
	st.global.u32 	[%rd476], %r171;
	mad.lo.s64 	%rd477, %rd236, 24, %rd7;
	st.global.f64 	[%rd477], %fd313;
	st.global.f64 	[%rd477+8], %fd314;
	st.global.f64 	[%rd477+16], %fd315;
$L__BB4_234:
	not.pred 	%p80, %p5;
	@%p80 bra 	$L__BB4_236;
	shl.b64 	%rd478, %rd237, 2;
	add.s64 	%rd479, %rd6, %rd478;
	st.global.u32 	[%rd479], %r172;
	mad.lo.s64 	%rd480, %rd237, 24, %rd7;
	st.global.f64 	[%rd480], %fd316;
	st.global.f64 	[%rd480+8], %fd317;
	st.global.f64 	[%rd480+16], %fd318;
$L__BB4_236:
	setp.ne.s32 	%p89, %r155, 255;
	@%p89 bra 	$L__BB4_240;
	setp.ne.s64 	%p90, %rd9, 768;
	@%p90 bra 	$L__BB4_239;
	shl.b64 	%rd499, %rd1203, 2;
	add.s64 	%rd500, %rd6, %rd499;
	st.global.u32 	[%rd500], %r173;
	mad.lo.s64 	%rd501, %rd1203, 24, %rd7;
	st.global.f64 	[%rd501], %fd321;
	st.global.f64 	[%rd501+8], %fd320;
	st.global.f64 	[%rd501+16], %fd319;
	add.s64 	%rd1203, %rd1203, 1;
$L__BB4_239:
	ld.param.u64 	%rd1122, [_ZN6thrust24THRUST_300001_SM_1000_NS8cuda_cub4core6detail13_kernel_agentINS1_15__reduce_by_key16ReduceByKeyAgentINS0_10device_ptrIiEENS7_I5VoxelEES8_SA_N4cuda3std3__48equal_toIiEENSD_4plusIS9_EEPllEEJS8_SA_S8_SA_SI_N3cub18CUB_300001_SM_100024ReduceByKeyScanTileStateIS9_lLb0EEESF_SH_llEEEvDpT0__param_4];
	cvta.to.global.u64 	%rd502, %rd1122;
	st.global.u64 	[%rd502], %rd1203;
$L__BB4_240:
	ret;

}
	// .globl	_ZN3cub18CUB_300001_SM_10006detail11EmptyKernelIvEEvv
.visible .entry _ZN3cub18CUB_300001_SM_10006detail11EmptyKernelIvEEvv()
{


	ret;

}


// ===== COMPILED SASS (sm_100) =====

	.target	sm_100

	.elftype	@"ET_EXEC"


//--------------------- .note.nv.tkinfo           --------------------------
	.section	.note.nv.tkinfo,"",@"SHT_NOTE"
	.sectionflags	@"SHF_NOTE_NV_TKINFO"
	.tkinfo
        /*0018*/ 	.word	0x00000002
        /*0030*/ 	.string	""
        /*0030*/ 	.string	"ptxas"
        /*0030*/ 	.string	"Cuda compilation tools, release 13.0, V13.0.88"
        /*0030*/ 	.string	"Build cuda_13.0.r13.0/compiler.36424714_0"
        /*0030*/ 	.string	"-arch sm_100 -m 64 "



//--------------------- .note.nv.cuinfo           --------------------------
	.section	.note.nv.cuinfo,"",@"SHT_NOTE"
	.sectionflags	@"SHF_NOTE_NV_CUINFO"
        /*0018*/ 	.short	0x0002
        /*001a*/ 	.short	0x0064
        /*001c*/ 	.short	0x0082
	.zero		2


//--------------------- .nv.info                  --------------------------
	.section	.nv.info,"",@"SHT_CUDA_INFO"
	.align	4


	//----- nvinfo : EIATTR_REGCOUNT
	.align		4
        /*0000*/ 	.byte	0x04, 0x2f
        /*0002*/ 	.short	(.L_46 - .L_45)
	.align		4
.L_45:
        /*0004*/ 	.word	index@(_Z13kernel_reducePiP5VoxelS_S1_)
        /*0008*/ 	.word	0x00000004


	//----- nvinfo : EIATTR_FRAME_SIZE
	.align		4
.L_46:
        /*000c*/ 	.byte	0x04, 0x11
        /*000e*/ 	.short	(.L_48 - .L_47)
	.align		4
.L_47:
        /*0010*/ 	.word	index@(_Z13kernel_reducePiP5VoxelS_S1_)
        /*0014*/ 	.word	0x00000000


	//----- nvinfo : EIATTR_REGCOUNT
	.align		4
.L_48:
        /*0018*/ 	.byte	0x04, 0x2f
        /*001a*/ 	.short	(.L_50 - .L_49)
	.align		4
.L_49:
        /*001c*/ 	.word	index@(_ZN6thrust24THRUST_300001_SM_1000_NS8cuda_cub4core6detail13_kernel_agentINS1_15__reduce_by_key9InitAgentIN3cub18CUB_300001_SM_100024ReduceByKeyScanTileStateI5VoxeliLb0EEEiPiEEJSB_iSC_EEEvDpT0_)
        /*0020*/ 	.word	0x0000000a


	//----- nvinfo : EIATTR_FRAME_SIZE
	.align		4
.L_50:
        /*0024*/ 	.byte	0x04, 0x11
        /*0026*/ 	.short	(.L_52 - .L_51)
	.align		4
.L_51:
        /*0028*/ 	.word	index@(_ZN6thrust24THRUST_300001_SM_1000_NS8cuda_cub4core6detail13_kernel_agentINS1_15__reduce_by_key9InitAgentIN3cub18CUB_300001_SM_100024ReduceByKeyScanTileStateI5VoxeliLb0EEEiPiEEJSB_iSC_EEEvDpT0_)
        /*002c*/ 	.word	0x00000000


	//----- nvinfo : EIATTR_REGCOUNT
	.align		4
.L_52:
        /*0030*/ 	.byte	0x04, 0x2f
        /*0032*/ 	.short	(.L_54 - .L_53)
	.align		4
.L_53:
        /*0034*/ 	.word	index@(_ZN6thrust24THRUST_300001_SM_1000_NS8cuda_cub4core6detail13_kernel_agentINS1_15__reduce_by_key16ReduceByKeyAgentINS0_10device_ptrIiEENS7_I5VoxelEES8_SA_N4cuda3std3__48equal_toIiEENSD_4plusIS9_EEPiiEEJS8_SA_S8_SA_SI_N3cub18CUB_300001_SM_100024ReduceByKeyScanTileStateIS9_iLb0EEESF_SH_iiEEEvDpT0_)
        /*0038*/ 	.word	0x00000050


	//----- nvinfo : EIATTR_FRAME_SIZE
	.align		4
.L_54:
        /*003c*/ 	.byte	0x04, 0x11
        /*003e*/ 	.short	(.L_56 - .L_55)
	.align		4
.L_55:
        /*0040*/ 	.word	index@(_ZN6thrust24THRUST_300001_SM_1000_NS8cuda_cub4core6detail13_kernel_agentINS1_15__reduce_by_key16ReduceByKeyAgentINS0_10device_ptrIiEENS7_I5VoxelEES8_SA_N4cuda3std3__48equal_toIiEENSD_4plusIS9_EEPiiEEJS8_SA_S8_SA_SI_N3cub18CUB_300001_SM_100024ReduceByKeyScanTileStateIS9_iLb0EEESF_SH_iiEEEvDpT0_)
        /*0044*/ 	.word	0x00000000


	//----- nvinfo : EIATTR_REGCOUNT
	.align		4
.L_56:
        /*0048*/ 	.byte	0x04, 0x2f
        /*004a*/ 	.short	(.L_58 - .L_57)
	.align		4
.L_57:
        /*004c*/ 	.word	index@(_ZN6thrust24THRUST_300001_SM_1000_NS8cuda_cub4core6detail13_kernel_agentINS1_15__reduce_by_key9InitAgentIN3cub18CUB_300001_SM_100024ReduceByKeyScanTileStateI5VoxellLb0EEElPlEEJSB_lSC_EEEvDpT0_)
        /*0050*/ 	.word	0x0000000a


	//----- nvinfo : EIATTR_FRAME_SIZE
	.align		4
.L_58:
        /*0054*/ 	.byte	0x04, 0x11
        /*0056*/ 	.short	(.L_60 - .L_59)
	.align		4
.L_59:
        /*0058*/ 	.word	index@(_ZN6thrust24THRUST_300001_SM_1000_NS8cuda_cub4core6detail13_kernel_agentINS1_15__reduce_by_key9InitAgentIN3cub18CUB_300001_SM_100024ReduceByKeyScanTileStateI5VoxellLb0EEElPlEEJSB_lSC_EEEvDpT0_)
        /*005c*/ 	.word	0x00000000


	//----- nvinfo : EIATTR_REGCOUNT
	.align		4
.L_60:
        /*0060*/ 	.byte	0x04, 0x2f
        /*0062*/ 	.short	(.L_62 - .L_61)
	.align		4
.L_61:
        /*0064*/ 	.word	index@(_ZN6thrust24THRUST_300001_SM_1000_NS8cuda_cub4core6detail13_kernel_agentINS1_15__reduce_by_key16ReduceByKeyAgentINS0_10device_ptrIiEENS7_I5VoxelEES8_SA_N4cuda3std3__48equal_toIiEENSD_4plusIS9_EEPllEEJS8_SA_S8_SA_SI_N3cub18CUB_300001_SM_100024ReduceByKeyScanTileStateIS9_lLb0EEESF_SH_llEEEvDpT0_)
        /*0068*/ 	.word	0x00000050


	//----- nvinfo : EIATTR_FRAME_SIZE
	.align		4
.L_62:
        /*006c*/ 	.byte	0x04, 0x11
        /*006e*/ 	.short	(.L_64 - .L_63)
	.align		4
.L_63:
        /*0070*/ 	.word	index@(_ZN6thrust24THRUST_300001_SM_1000_NS8cuda_cub4core6detail13_kernel_agentINS1_15__reduce_by_key16ReduceByKeyAgentINS0_10device_ptrIiEENS7_I5VoxelEES8_SA_N4cuda3std3__48equal_toIiEENSD_4plusIS9_EEPllEEJS8_SA_S8_SA_SI_N3cub18CUB_300001_SM_100024ReduceByKeyScanTileStateIS9_lLb0EEESF_SH_llEEEvDpT0_)
        /*0074*/ 	.word	0x00000000


	//----- nvinfo : EIATTR_REGCOUNT
	.align		4
.L_64:
        /*0078*/ 	.byte	0x04, 0x2f
        /*007a*/ 	.short	(.L_66 - .L_65)
	.align		4
.L_65:
        /*007c*/ 	.word	index@(_ZN3cub18CUB_300001_SM_10006detail11EmptyKernelIvEEvv)
        /*0080*/ 	.word	0x00000004


	//----- nvinfo : EIATTR_FRAME_SIZE
	.align		4
.L_66:
        /*0084*/ 	.byte	0x04, 0x11
        /*0086*/ 	.short	(.L_68 - .L_67)
	.align		4
.L_67:
        /*0088*/ 	.word	index@(_ZN3cub18CUB_300001_SM_10006detail11EmptyKernelIvEEvv)
        /*008c*/ 	.word	0x00000000


	//----- nvinfo : EIATTR_MIN_STACK_SIZE
	.align		4
.L_68:
        /*0090*/ 	.byte	0x04, 0x12
        /*0092*/ 	.short	(.L_70 - .L_69)
	.align		4
.L_69:
        /*0094*/ 	.word	index@(_ZN3cub18CUB_300001_SM_10006detail11EmptyKernelIvEEvv)
        /*0098*/ 	.word	0x00000000


	//----- nvinfo : EIATTR_MIN_STACK_SIZE
	.align		4
.L_70:
        /*009c*/ 	.byte	0x04, 0x12
        /*009e*/ 	.short	(.L_72 - .L_71)
	.align		4
.L_71:
        /*00a0*/ 	.word	index@(_ZN6thrust24THRUST_300001_SM_1000_NS8cuda_cub4core6detail13_kernel_agentINS1_15__reduce_by_key16ReduceByKeyAgentINS0_10device_ptrIiEENS7_I5VoxelEES8_SA_N4cuda3std3__48equal_toIiEENSD_4plusIS9_EEPllEEJS8_SA_S8_SA_SI_N3cub18CUB_300001_SM_100024ReduceByKeyScanTileStateIS9_lLb0EEESF_SH_llEEEvDpT0_)
        /*00a4*/ 	.word	0x00000000


	//----- nvinfo : EIATTR_MIN_STACK_SIZE
	.align		4
.L_72:
        /*00a8*/ 	.byte	0x04, 0x12
        /*00aa*/ 	.short	(.L_74 - .L_73)
	.align		4
.L_73:
        /*00ac*/ 	.word	index@(_ZN6thrust24THRUST_300001_SM_1000_NS8cuda_cub4core6detail13_kernel_agentINS1_15__reduce_by_key9InitAgentIN3cub18CUB_300001_SM_100024ReduceByKeyScanTileStateI5VoxellLb0EEElPlEEJSB_lSC_EEEvDpT0_)
        /*00b0*/ 	.word	0x00000000


	//----- nvinfo : EIATTR_MIN_STACK_SIZE
	.align		4
.L_74:
        /*00b4*/ 	.byte	0x04, 0x12
        /*00b6*/ 	.short	(.L_76 - .L_75)
	.align		4
.L_75:
        /*00b8*/ 	.word	index@(_ZN6thrust24THRUST_300001_SM_1000_NS8cuda_cub4core6detail13_kernel_agentINS1_15__reduce_by_key16ReduceByKeyAgentINS0_10device_ptrIiEENS7_I5VoxelEES8_SA_N4cuda3std3__48equal_toIiEENSD_4plusIS9_EEPiiEEJS8_SA_S8_SA_SI_N3cub18CUB_300001_SM_100024ReduceByKeyScanTileStateIS9_iLb0EEESF_SH_iiEEEvDpT0_)
        /*00bc*/ 	.word	0x00000000


	//----- nvinfo : EIATTR_MIN_STACK_SIZE
	.align		4
.L_76:
        /*00c0*/ 	.byte	0x04, 0x12
        /*00c2*/ 	.short	(.L_78 - .L_77)
	.align		4
.L_77:
        /*00c4*/ 	.word	index@(_ZN6thrust24THRUST_300001_SM_1000_NS8cuda_cub4core6detail13_kernel_agentINS1_15__reduce_by_key9InitAgentIN3cub18CUB_300001_SM_100024ReduceByKeyScanTileStateI5VoxeliLb0EEEiPiEEJSB_iSC_EEEvDpT0_)
        /*00c8*/ 	.word	0x00000000


	//----- nvinfo : EIATTR_MIN_STACK_SIZE
	.align		4
.L_78:
        /*00cc*/ 	.byte	0x04, 0x12
        /*00ce*/ 	.short	(.L_80 - .L_79)
	.align		4
.L_79:
        /*00d0*/ 	.word	index@(_Z13kernel_reducePiP5VoxelS_S1_)
        /*00d4*/ 	.word	0x00000000
.L_80:


//--------------------- .nv.compat                --------------------------
	.section	.nv.compat,"",@"SHT_CUDA_COMPAT_INFO"
	.align	4
        /*0000*/ 	.byte	0x02, 0x09, 0x00, 0x00, 0x02, 0x02, 0x01, 0x00, 0x02, 0x05, 0x05, 0x00, 0x03, 0x07, 0x01, 0x01
        /*0010*/ 	.byte	0x02, 0x03, 0x00, 0x00, 0x02, 0x06, 0x01, 0x00, 0x04, 0x0b, 0x08, 0x00, 0x01, 0x00, 0x00, 0x00
        /*0020*/ 	.byte	0x00, 0x00, 0x00, 0x00


//--------------------- .nv.info._ZN3cub18CUB_300001_SM_10006detail11EmptyKernelIvEEvv --------------------------
	.section	.nv.info._ZN3cub18CUB_300001_SM_10006detail11EmptyKernelIvEEvv,"",@"SHT_CUDA_INFO"
	.sectionflags	@""
	.align	4


	//----- nvinfo : EIATTR_CUDA_API_VERSION
	.align		4
        /*0000*/ 	.byte	0x04, 0x37
        /*0002*/ 	.short	(.L_82 - .L_81)
.L_81:
        /*0004*/ 	.word	0x00000082


	//----- nvinfo : EIATTR_SPARSE_MMA_MASK
	.align		4
.L_82:
        /*0008*/ 	.byte	0x03, 0x50
        /*000a*/ 	.short	0x0000


	//----- nvinfo : EIATTR_MAXREG_COUNT
	.align		4
        /*000c*/ 	.byte	0x03, 0x1b
        /*000e*/ 	.short	0x00ff


	//----- nvinfo : EIATTR_MERCURY_ISA_VERSION
	.align		4
        /*0010*/ 	.byte	0x03, 0x5f
        /*0012*/ 	.short	0x0101


	//----- nvinfo : EIATTR_VRC_CTA_INIT_COUNT
	.align		4
        /*0014*/ 	.byte	0x02, 0x4a
	.zero		1
	.zero		1


	//----- nvinfo : EIATTR_EXIT_INSTR_OFFSETS
	.align		4
        /*0018*/ 	.byte	0x04, 0x1c
        /*001a*/ 	.short	(.L_84 - .L_83)


	//   ....[0]....
.L_83:
        /*001c*/ 	.word	0x00000010


	//----- nvinfo : EIATTR_SW_WAR
	.align		4
.L_84:
        /*0020*/ 	.byte	0x04, 0x36
        /*0022*/ 	.short	(.L_86 - .L_85)
.L_85:
        /*0024*/ 	.word	0x00000008
.L_86:


//--------------------- .nv.info._ZN6thrust24THRUST_300001_SM_1000_NS8cuda_cub4core6detail13_kernel_agentINS1_15__reduce_by_key16ReduceByKeyAgentINS0_10device_ptrIiEENS7_I5VoxelEES8_SA_N4cuda3std3__48equal_toIiEENSD_4plusIS9_EEPllEEJS8_SA_S8_SA_SI_N3cub18CUB_300001_SM_100024ReduceByKeyScanTileStateIS9_lLb0EEESF_SH_llEEEvDpT0_ --------------------------
	.section	.nv.info._ZN6thrust24THRUST_300001_SM_1000_NS8cuda_cub4core6detail13_kernel_agentINS1_15__reduce_by_key16ReduceByKeyAgentINS0_10device_ptrIiEENS7_I5VoxelEES8_SA_N4cuda3std3__48equal_toIiEENSD_4plusIS9_EEPllEEJS8_SA_S8_SA_SI_N3cub18CUB_300001_SM_100024ReduceByKeyScanTileStateIS9_lLb0EEESF_SH_llEEEvDpT0_,"",@"SHT_CUDA_INFO"
	.sectionflags	@""
	.align	4


	//----- nvinfo : EIATTR_CUDA_API_VERSION
	.align		4
        /*0000*/ 	.byte	0x04, 0x37
        /*0002*/ 	.short	(.L_88 - .L_87)
.L_87:
        /*0004*/ 	.word	0x00000082


	//----- nvinfo : EIATTR_KPARAM_INFO
	.align		4
.L_88:
        /*0008*/ 	.byte	0x04, 0x17
        /*000a*/ 	.short	(.L_90 - .L_89)
.L_89:
        /*000c*/ 	.word	0x00000000
        /*0010*/ 	.short	0x0009
        /*0012*/ 	.short	0x0050
        /*0014*/ 	.byte	0x00, 0xf0, 0x21, 0x00


	//----- nvinfo : EIATTR_KPARAM_INFO
	.align		4
.L_90:
        /*0018*/ 	.byte	0x04, 0x17
        /*001a*/ 	.short	(.L_92 - .L_91)
.L_91:
        /*001c*/ 	.word	0x00000000
        /*0020*/ 	.short	0x0008
        /*0022*/ 	.short	0x0048
        /*0024*/ 	.byte	0x00, 0xf0, 0x21, 0x00


	//----- nvinfo : EIATTR_KPARAM_INFO
	.align		4
.L_92:
        /*0028*/ 	.byte	0x04, 0x17
        /*002a*/ 	.short	(.L_94 - .L_93)
.L_93:
        /*002c*/ 	.word	0x00000000
        /*0030*/ 	.short	0x0007
        /*0032*/ 	.short	0x0041
        /*0034*/ 	.byte	0x00, 0xf0, 0x05, 0x00


	//----- nvinfo : EIATTR_KPARAM_INFO
	.align		4
.L_94:
        /*0038*/ 	.byte	0x04, 0x17
        /*003a*/ 	.short	(.L_96 - .L_95)
.L_95:
        /*003c*/ 	.word	0x00000000
        /*0040*/ 	.short	0x0006
        /*0042*/ 	.short	0x0040
        /*0044*/ 	.byte	0x00, 0xf0, 0x05, 0x00


	//----- nvinfo : EIATTR_KPARAM_INFO
	.align		4
.L_96:
        /*0048*/ 	.byte	0x04, 0x17
        /*004a*/ 	.short	(.L_98 - .L_97)
.L_97:
        /*004c*/ 	.word	0x00000000
        /*0050*/ 	.short	0x0005
        /*0052*/ 	.short	0x0028
        /*0054*/ 	.byte	0x00, 0xf0, 0x61, 0x00


	//----- nvinfo : EIATTR_KPARAM_INFO
	.align		4
.L_98:
        /*0058*/ 	.byte	0x04, 0x17
        /*005a*/ 	.short	(.L_100 - .L_99)
.L_99:
        /*005c*/ 	.word	0x00000000
        /*0060*/ 	.short	0x0004
        /*0062*/ 	.short	0x0020
        /*0064*/ 	.byte	0x00, 0xf5, 0x21, 0x00


	//----- nvinfo : EIATTR_KPARAM_INFO
	.align		4
.L_100:
        /*0068*/ 	.byte	0x04, 0x17
        /*006a*/ 	.short	(.L_102 - .L_101)
.L_101:
        /*006c*/ 	.word	0x00000000
        /*0070*/ 	.short	0x0003
        /*0072*/ 	.short	0x0018
        /*0074*/ 	.byte	0x00, 0xf0, 0x21, 0x00


	//----- nvinfo : EIATTR_KPARAM_INFO
	.align		4
.L_102:
        /*0078*/ 	.byte	0x04, 0x17
        /*007a*/ 	.short	(.L_104 - .L_103)
.L_103:
        /*007c*/ 	.word	0x00000000
        /*0080*/ 	.short	0x0002
        /*0082*/ 	.short	0x0010
        /*0084*/ 	.byte	0x00, 0xf0, 0x21, 0x00


	//----- nvinfo : EIATTR_KPARAM_INFO
	.align		4
.L_104:
        /*0088*/ 	.byte	0x04, 0x17
        /*008a*/ 	.short	(.L_106 - .L_105)
.L_105:
        /*008c*/ 	.word	0x00000000
        /*0090*/ 	.short	0x0001
        /*0092*/ 	.short	0x0008
        /*0094*/ 	.byte	0x00, 0xf0, 0x21, 0x00


	//----- nvinfo : EIATTR_KPARAM_INFO
	.align		4
.L_106:
        /*0098*/ 	.byte	0x04, 0x17
        /*009a*/ 	.short	(.L_108 - .L_107)
.L_107:
        /*009c*/ 	.word	0x00000000
        /*00a0*/ 	.short	0x0000
        /*00a2*/ 	.short	0x0000
        /*00a4*/ 	.byte	0x00, 0xf0, 0x21, 0x00


	//----- nvinfo : EIATTR_SPARSE_MMA_MASK
	.align		4
.L_108:
        /*00a8*/ 	.byte	0x03, 0x50
        /*00aa*/ 	.short	0x0000


	//----- nvinfo : EIATTR_MAXREG_COUNT
	.align		4
        /*00ac*/ 	.byte	0x03, 0x1b
        /*00ae*/ 	.short	0x00ff


	//----- nvinfo : EIATTR_NUM_BARRIERS
	.align		4
        /*00b0*/ 	.byte	0x02, 0x4c
        /*00b2*/ 	.byte	0x01
	.zero		1


	//----- nvinfo : EIATTR_MERCURY_ISA_VERSION
	.align		4
        /*00b4*/ 	.byte	0x03, 0x5f
        /*00b6*/ 	.short	0x0101


	//----- nvinfo : EIATTR_COOP_GROUP_MASK_REGIDS
	.align		4
        /*00b8*/ 	.byte	0x04, 0x29
        /*00ba*/ 	.short	(.L_110 - .L_109)


	//   ....[0]....
.L_109:
        /*00bc*/ 	.word	0xffffffff


	//   ....[1]....
        /*00c0*/ 	.word	0xffffffff


	//   ....[2]....
        /*00c4*/ 	.word	0xffffffff


	//   ....[3]....
        /*00c8*/ 	.word	0xffffffff


	//   ....[4]....
        /*00cc*/ 	.word	0xffffffff


	//   ....[5]....
        /*00d0*/ 	.word	0xffffffff


	//   ....[6]....
        /*00d4*/ 	.word	0xffffffff


	//   ....[7]....
        /*00d8*/ 	.word	0xffffffff


	//   ....[8]....
        /*00dc*/ 	.word	0xffffffff


	//   ....[9]....
        /*00e0*/ 	.word	0xffffffff


	//   ....[10]....
        /*00e4*/ 	.word	0xffffffff


	//   ....[11]....
        /*00e8*/ 	.word	0xffffffff


	//   ....[12]....
        /*00ec*/ 	.word	0xffffffff


	//   ....[13]....
        /*00f0*/ 	.word	0xffffffff


	//   ....[14]....
        /*00f4*/ 	.word	0xffffffff


	//   ....[15]....
        /*00f8*/ 	.word	0xffffffff


	//   ....[16]....
        /*00fc*/ 	.word	0xffffffff


	//   ....[17]....
        /*0100*/ 	.word	0xffffffff


	//   ....[18]....
        /*0104*/ 	.word	0xffffffff


	//   ....[19]....
        /*0108*/ 	.word	0xffffffff


	//   ....[20]....
        /*010c*/ 	.word	0xffffffff


	//   ....[21]....
        /*0110*/ 	.word	0xffffffff


	//   ....[22]....
        /*0114*/ 	.word	0xffffffff


	//   ....[23]....
        /*0118*/ 	.word	0xffffffff


	//   ....[24]....
        /*011c*/ 	.word	0xffffffff


	//   ....[25]....
        /*0120*/ 	.word	0xffffffff


	//   ....[26]....
        /*0124*/ 	.word	0xffffffff


	//   ....[27]....
        /*0128*/ 	.word	0xffffffff


	//   ....[28]....
        /*012c*/ 	.word	0xffffffff


	//   ....[29]....
        /*0130*/ 	.word	0xffffffff


	//   ....[30]....
        /*0134*/ 	.word	0xffffffff


	//   ....[31]....
        /*0138*/ 	.word	0xffffffff


	//   ....[32]....
        /*013c*/ 	.word	0xffffffff


	//   ....[33]....
        /*0140*/ 	.word	0xffffffff


	//   ....[34]....
        /*0144*/ 	.word	0xffffffff


	//   ....[35]....
        /*0148*/ 	.word	0xffffffff


	//   ....[36]....
        /*014c*/ 	.word	0xffffffff


	//   ....[37]....
        /*0150*/ 	.word	0xffffffff


	//   ....[38]....
        /*0154*/ 	.word	0xffffffff


	//   ....[39]....
        /*0158*/ 	.word	0xffffffff


	//   ....[40]....
        /*015c*/ 	.word	0xffffffff


	//   ....[41]....
        /*0160*/ 	.word	0xffffffff


	//   ....[42]....
        /*0164*/ 	.word	0xffffffff


	//   ....[43]....
        /*0168*/ 	.word	0xffffffff


	//   ....[44]....
        /*016c*/ 	.word	0xffffffff


	//   ....[45]....
        /*0170*/ 	.word	0xffffffff


	//   ....[46]....
        /*0174*/ 	.word	0xffffffff


	//   ....[47]....
        /*0178*/ 	.word	0xffffffff


	//   ....[48]....
        /*017c*/ 	.word	0xffffffff


	//   ....[49]....
        /*0180*/ 	.word	0xffffffff


	//   ....[50]....
        /*0184*/ 	.word	0xffffffff


	//   ....[51]....
        /*0188*/ 	.word	0xffffffff


	//   ....[52]....
        /*018c*/ 	.word	0xffffffff


	//   ....[53]....
        /*0190*/ 	.word	0xffffffff


	//   ....[54]....
        /*0194*/ 	.word	0xffffffff


	//   ....[55]....
        /*0198*/ 	.word	0xffffffff


	//   ....[56]....
        /*019c*/ 	.word	0xffffffff


	//   ....[57]....
        /*01a0*/ 	.word	0xffffffff


	//   ....[58]....
        /*01a4*/ 	.word	0xffffffff


	//   ....[59]....
        /*01a8*/ 	.word	0xffffffff


	//   ....[60]....
        /*01ac*/ 	.word	0xffffffff


	//   ....[61]....
        /*01b0*/ 	.word	0xffffffff


	//   ....[62]....
        /*01b4*/ 	.word	0xffffffff


	//   ....[63]....
        /*01b8*/ 	.word	0xffffffff


	//   ....[64]....
        /*01bc*/ 	.word	0xffffffff


	//   ....[65]....
        /*01c0*/ 	.word	0xffffffff


	//   ....[66]....
        /*01c4*/ 	.word	0xffffffff


	//   ....[67]....
        /*01c8*/ 	.word	0xffffffff


	//   ....[68]....
        /*01cc*/ 	.word	0xffffffff


	//   ....[69]....
        /*01d0*/ 	.word	0xffffffff


	//   ....[70]....
        /*01d4*/ 	.word	0xffffffff


	//   ....[71]....
        /*01d8*/ 	.word	0xffffffff


	//   ....[72]....
        /*01dc*/ 	.word	0xffffffff


	//   ....[73]....
        /*01e0*/ 	.word	0xffffffff


	//   ....[74]....
        /*01e4*/ 	.word	0xffffffff


	//   ....[75]....
        /*01e8*/ 	.word	0xffffffff


	//   ....[76]....
        /*01ec*/ 	.word	0xffffffff


	//   ....[77]....
        /*01f0*/ 	.word	0xffffffff


	//   ....[78]....
        /*01f4*/ 	.word	0xffffffff


	//   ....[79]....
        /*01f8*/ 	.word	0xffffffff


	//   ....[80]....
        /*01fc*/ 	.word	0xffffffff


	//   ....[81]....
        /*0200*/ 	.word	0xffffffff


	//   ....[82]....
        /*0204*/ 	.word	0xffffffff


	//   ....[83]....
        /*0208*/ 	.word	0xffffffff


	//   ....[84]....
        /*020c*/ 	.word	0xffffffff


	//   ....[85]....
        /*0210*/ 	.word	0xffffffff


	//   ....[86]....
        /*0214*/ 	.word	0xffffffff


	//   ....[87]....
        /*0218*/ 	.word	0xffffffff


	//   ....[88]....
        /*021c*/ 	.word	0xffffffff


	//   ....[89]....
        /*0220*/ 	.word	0xffffffff


	//   ....[90]....
        /*0224*/ 	.word	0xffffffff


	//   ....[91]....
        /*0228*/ 	.word	0xffffffff


	//   ....[92]....
        /*022c*/ 	.word	0xffffffff


	//   ....[93]....
        /*0230*/ 	.word	0xffffffff


	//   ....[94]....
        /*0234*/ 	.word	0xffffffff


	//   ....[95]....
        /*0238*/ 	.word	0xffffffff


	//   ....[96]....
        /*023c*/ 	.word	0xffffffff


	//   ....[97]....
        /*0240*/ 	.word	0xffffffff


	//   ....[98]....
        /*0244*/ 	.word	0xffffffff


	//   ....[99]....
        /*0248*/ 	.word	0xffffffff


	//   ....[100]....
        /*024c*/ 	.word	0xffffffff


	//   ....[101]....
        /*0250*/ 	.word	0xffffffff


	//   ....[102]....
        /*0254*/ 	.word	0xffffffff


	//   ....[103]....
        /*0258*/ 	.word	0xffffffff


	//   ....[104]....
        /*025c*/ 	.word	0xffffffff


	//   ....[105]....
        /*0260*/ 	.word	0xffffffff


	//   ....[106]....
        /*0264*/ 	.word	0xffffffff


	//   ....[107]....
        /*0268*/ 	.word	0xffffffff


	//   ....[108]....
        /*026c*/ 	.word	0xffffffff


	//   ....[109]....
        /*0270*/ 	.word	0xffffffff


	//   ....[110]....
        /*0274*/ 	.word	0xffffffff


	//   ....[111]....
        /*0278*/ 	.word	0xffffffff


	//   ....[112]....
        /*027c*/ 	.word	0xffffffff


	//   ....[113]....
        /*0280*/ 	.word	0xffffffff


	//   ....[114]....
        /*0284*/ 	.word	0xffffffff


	//   ....[115]....
        /*0288*/ 	.word	0xffffffff


	//   ....[116]....
        /*028c*/ 	.word	0xffffffff


	//   ....[117]....
        /*0290*/ 	.word	0xffffffff


	//   ....[118]....
        /*0294*/ 	.word	0xffffffff


	//   ....[119]....
        /*0298*/ 	.word	0xffffffff


	//   ....[120]....
        /*029c*/ 	.word	0xffffffff


	//   ....[121]....
        /*02a0*/ 	.word	0xffffffff


	//   ....[122]....
        /*02a4*/ 	.word	0xffffffff


	//   ....[123]....
        /*02a8*/ 	.word	0xffffffff


	//   ....[124]....
        /*02ac*/ 	.word	0xffffffff


	//   ....[125]....
        /*02b0*/ 	.word	0xffffffff


	//   ....[126]....
        /*02b4*/ 	.word	0xffffffff


	//   ....[127]....
        /*02b8*/ 	.word	0xffffffff


	//   ....[128]....
        /*02bc*/ 	.word	0xffffffff


	//   ....[129]....
        /*02c0*/ 	.word	0xffffffff


	//   ....[130]....
        /*02c4*/ 	.word	0xffffffff


	//   ....[131]....
        /*02c8*/ 	.word	0xffffffff


	//   ....[132]....
        /*02cc*/ 	.word	0xffffffff


	//   ....[133]....
        /*02d0*/ 	.word	0xffffffff


	//   ....[134]....
        /*02d4*/ 	.word	0xffffffff


	//   ....[135]....
        /*02d8*/ 	.word	0xffffffff


	//   ....[136]....
        /*02dc*/ 	.word	0xffffffff


	//   ....[137]....
        /*02e0*/ 	.word	0xffffffff


	//   ....[138]....
        /*02e4*/ 	.word	0xffffffff


	//   ....[139]....
        /*02e8*/ 	.word	0xffffffff


	//   ....[140]....
        /*02ec*/ 	.word	0xffffffff


	//   ....[141]....
        /*02f0*/ 	.word	0xffffffff


	//   ....[142]....
        /*02f4*/ 	.word	0xffffffff


	//   ....[143]....
        /*02f8*/ 	.word	0xffffffff


	//   ....[144]....
        /*02fc*/ 	.word	0xffffffff


	//   ....[145]....
        /*0300*/ 	.word	0xffffffff


	//   ....[146]....
        /*0304*/ 	.word	0xffffffff


	//   ....[147]....
        /*0308*/ 	.word	0xffffffff


	//   ....[148]....
        /*030c*/ 	.word	0xffffffff


	//   ....[149]....
        /*0310*/ 	.word	0xffffffff


	//   ....[150]....
        /*0314*/ 	.word	0xffffffff


	//   ....[151]....
        /*0318*/ 	.word	0xffffffff


	//   ....[152]....
        /*031c*/ 	.word	0xffffffff


	//   ....[153]....
        /*0320*/ 	.word	0xffffffff


	//   ....[154]....
        /*0324*/ 	.word	0xffffffff


	//   ....[155]....
        /*0328*/ 	.word	0xffffffff


	//   ....[156]....
        /*032c*/ 	.word	0xffffffff


	//   ....[157]....
        /*0330*/ 	.word	0xffffffff


	//   ....[158]....
        /*0334*/ 	.word	0xffffffff


	//   ....[159]....
        /*0338*/ 	.word	0xffffffff


	//   ....[160]....
        /*033c*/ 	.word	0xffffffff


	//   ....[161]....
        /*0340*/ 	.word	0xffffffff


	//   ....[162]....
        /*0344*/ 	.word	0xffffffff


	//   ....[163]....
        /*0348*/ 	.word	0xffffffff


	//   ....[164]....
        /*034c*/ 	.word	0xffffffff


	//   ....[165]....
        /*0350*/ 	.word	0xffffffff


	//   ....[166]....
        /*0354*/ 	.word	0xffffffff


	//   ....[167]....
        /*0358*/ 	.word	0xffffffff


	//   ....[168]....
        /*035c*/ 	.word	0xffffffff


	//   ....[169]....
        /*0360*/ 	.word	0xffffffff


	//   ....[170]....
        /*0364*/ 	.word	0xffffffff


	//   ....[171]....
        /*0368*/ 	.word	0xffffffff


	//   ....[172]....
        /*036c*/ 	.word	0xffffffff


	//   ....[173]....
        /*0370*/ 	.word	0xffffffff


	//   ....[174]....
        /*0374*/ 	.word	0xffffffff


	//   ....[175]....
        /*0378*/ 	.word	0xffffffff


	//   ....[176]....
        /*037c*/ 	.word	0xffffffff


	//   ....[177]....
        /*0380*/ 	.word	0xffffffff


	//   ....[178]....
        /*0384*/ 	.word	0xffffffff


	//   ....[179]....
        /*0388*/ 	.word	0xffffffff


	//   ....[180]....
        /*038c*/ 	.word	0xffffffff


	//   ....[181]....
        /*0390*/ 	.word	0xffffffff


	//   ....[182]....
        /*0394*/ 	.word	0xffffffff


	//   ....[183]....
        /*0398*/ 	.word	0xffffffff


	//   ....[184]....
        /*039c*/ 	.word	0xffffffff


	//   ....[185]....
        /*03a0*/ 	.word	0xffffffff


	//   ....[186]....
        /*03a4*/ 	.word	0xffffffff


	//   ....[187]....
        /*03a8*/ 	.word	0xffffffff


	//   ....[188]....
        /*03ac*/ 	.word	0xffffffff


	//   ....[189]....
        /*03b0*/ 	.word	0xffffffff


	//   ....[190]....
        /*03b4*/ 	.word	0xffffffff


	//   ....[191]....
        /*03b8*/ 	.word	0xffffffff


	//   ....[192]....
        /*03bc*/ 	.word	0xffffffff


	//   ....[193]....
        /*03c0*/ 	.word	0xffffffff


	//   ....[194]....
        /*03c4*/ 	.word	0xffffffff


	//   ....[195]....
        /*03c8*/ 	.word	0xffffffff


	//   ....[196]....
        /*03cc*/ 	.word	0xffffffff


	//   ....[197]....
        /*03d0*/ 	.word	0xffffffff


	//   ....[198]....
        /*03d4*/ 	.word	0xffffffff


	//   ....[199]....
        /*03d8*/ 	.word	0xffffffff


	//   ....[200]....
        /*03dc*/ 	.word	0xffffffff


	//   ....[201]....
        /*03e0*/ 	.word	0xffffffff


	//   ....[202]....
        /*03e4*/ 	.word	0xffffffff


	//   ....[203]....
        /*03e8*/ 	.word	0xffffffff


	//   ....[204]....
        /*03ec*/ 	.word	0xffffffff


	//   ....[205]....
        /*03f0*/ 	.word	0xffffffff


	//   ....[206]....
        /*03f4*/ 	.word	0xffffffff


	//   ....[207]....
        /*03f8*/ 	.word	0xffffffff


	//   ....[208]....
        /*03fc*/ 	.word	0xffffffff


	//   ....[209]....
        /*0400*/ 	.word	0xffffffff


	//   ....[210]....
        /*0404*/ 	.word	0xffffffff


	//   ....[211]....
        /*0408*/ 	.word	0xffffffff


	//   ....[212]....
        /*040c*/ 	.word	0xffffffff


	//   ....[213]....
        /*0410*/ 	.word	0xffffffff


	//   ....[214]....
        /*0414*/ 	.word	0xffffffff


	//   ....[215]....
        /*0418*/ 	.word	0xffffffff


	//   ....[216]....
        /*041c*/ 	.word	0xffffffff


	//   ....[217]....
        /*0420*/ 	.word	0xffffffff


	//   ....[218]....
        /*0424*/ 	.word	0xffffffff


	//   ....[219]....
        /*0428*/ 	.word	0xffffffff


	//   ....[220]....
        /*042c*/ 	.word	0xffffffff


	//   ....[221]....
        /*0430*/ 	.word	0xffffffff


	//   ....[222]....
        /*0434*/ 	.word	0xffffffff


	//   ....[223]....
        /*0438*/ 	.word	0xffffffff


	//   ....[224]....
        /*043c*/ 	.word	0xffffffff


	//   ....[225]....
        /*0440*/ 	.word	0xffffffff


	//   ....[226]....
        /*0444*/ 	.word	0xffffffff


	//   ....[227]....
        /*0448*/ 	.word	0xffffffff


	//   ....[228]....
        /*044c*/ 	.word	0xffffffff


	//   ....[229]....
        /*0450*/ 	.word	0xffffffff


	//   ....[230]....
        /*0454*/ 	.word	0xffffffff


	//   ....[231]....
        /*0458*/ 	.word	0xffffffff


	//   ....[232]....
        /*045c*/ 	.word	0xffffffff


	//   ....[233]....
        /*0460*/ 	.word	0xffffffff


	//   ....[234]....
        /*0464*/ 	.word	0xffffffff


	//   ....[235]....
        /*0468*/ 	.word	0xffffffff


	//   ....[236]....
        /*046c*/ 	.word	0xffffffff


	//   ....[237]....
        /*0470*/ 	.word	0xffffffff


	//   ....[238]....
        /*0474*/ 	.word	0xffffffff


	//   ....[239]....
        /*0478*/ 	.word	0xffffffff


	//   ....[240]....
        /*047c*/ 	.word	0xffffffff


	//   ....[241]....
        /*0480*/ 	.word	0xffffffff


	//   ....[242]....
        /*0484*/ 	.word	0xffffffff


	//   ....[243]....
        /*0488*/ 	.word	0xffffffff


	//   ....[244]....
        /*048c*/ 	.word	0xffffffff


	//   ....[245]....
        /*0490*/ 	.word	0xffffffff


	//   ....[246]....
        /*0494*/ 	.word	0xffffffff


	//   ....[247]....
        /*0498*/ 	.word	0xffffffff


	//   ....[248]....
        /*049c*/ 	.word	0xffffffff


	//   ....[249]....
        /*04a0*/ 	.word	0xffffffff


	//   ....[250]....
        /*04a4*/ 	.word	0xffffffff


	//   ....[251]....
        /*04a8*/ 	.word	0xffffffff


	//   ....[252]....
        /*04ac*/ 	.word	0xffffffff


	//   ....[253]....
        /*04b0*/ 	.word	0xffffffff


	//   ....[254]....
        /*04b4*/ 	.word	0xffffffff


	//   ....[255]....
        /*04b8*/ 	.word	0xffffffff


	//   ....[0]....
        /*04bc*/ 	.word	0xffffffff


	//   ....[1]....
        /*04c0*/ 	.word	0xffffffff


	//   ....[2]....
        /*04c4*/ 	.word	0xffffffff


	//   ....[3]....
        /*04c8*/ 	.word	0xffffffff


	//   ....[4]....
        /*04cc*/ 	.word	0xffffffff


	//   ....[5]....
        /*04d0*/ 	.word	0xffffffff


	//   ....[6]....
        /*04d4*/ 	.word	0xffffffff


	//   ....[7]....
        /*04d8*/ 	.word	0xffffffff


	//   ....[8]....
        /*04dc*/ 	.word	0xffffffff


	//   ....[9]....
        /*04e0*/ 	.word	0xffffffff


	//   ....[10]....
        /*04e4*/ 	.word	0xffffffff


	//   ....[11]....
        /*04e8*/ 	.word	0xffffffff


	//   ....[12]....
        /*04ec*/ 	.word	0xffffffff


	//   ....[13]....
        /*04f0*/ 	.word	0xffffffff


	//   ....[14]....
        /*04f4*/ 	.word	0xffffffff


	//   ....[15]....
        /*04f8*/ 	.word	0xffffffff


	//   ....[16]....
        /*04fc*/ 	.word	0xffffffff


	//   ....[17]....
        /*0500*/ 	.word	0xffffffff


	//   ....[18]....
        /*0504*/ 	.word	0xffffffff


	//   ....[19]....
        /*0508*/ 	.word	0xffffffff


	//   ....[20]....
        /*050c*/ 	.word	0xffffffff


	//   ....[21]....
        /*0510*/ 	.word	0xffffffff


	//   ....[22]....
        /*0514*/ 	.word	0xffffffff


	//   ....[23]....
        /*0518*/ 	.word	0xffffffff


	//   ....[24]....
        /*051c*/ 	.word	0xffffffff


	//   ....[25]....
        /*0520*/ 	.word	0xffffffff


	//   ....[26]....
        /*0524*/ 	.word	0xffffffff


	//   ....[27]....
        /*0528*/ 	.word	0xffffffff


	//   ....[28]....
        /*052c*/ 	.word	0xffffffff


	//   ....[29]....
        /*0530*/ 	.word	0xffffffff


	//   ....[30]....
        /*0534*/ 	.word	0xffffffff


	//   ....[31]....
        /*0538*/ 	.word	0xffffffff


	//   ....[32]....
        /*053c*/ 	.word	0xffffffff


	//   ....[33]....
        /*0540*/ 	.word	0xffffffff


	//   ....[34]....
        /*0544*/ 	.word	0xffffffff


	//   ....[35]....
        /*0548*/ 	.word	0xffffffff


	//   ....[36]....
        /*054c*/ 	.word	0xffffffff


	//   ....[37]....
        /*0550*/ 	.word	0xffffffff


	//   ....[38]....
        /*0554*/ 	.word	0xffffffff


	//   ....[39]....
        /*0558*/ 	.word	0xffffffff


	//   ....[40]....
        /*055c*/ 	.word	0xffffffff


	//   ....[41]....
        /*0560*/ 	.word	0xffffffff


	//   ....[42]....
        /*0564*/ 	.word	0xffffffff


	//   ....[43]....
        /*0568*/ 	.word	0xffffffff


	//   ....[44]....
        /*056c*/ 	.word	0xffffffff


	//   ....[45]....
        /*0570*/ 	.word	0xffffffff


	//   ....[46]....
        /*0574*/ 	.word	0xffffffff


	//   ....[47]....
        /*0578*/ 	.word	0xffffffff


	//   ....[48]....
        /*057c*/ 	.word	0xffffffff


	//   ....[49]....
        /*0580*/ 	.word	0xffffffff


	//   ....[50]....
        /*0584*/ 	.word	0xffffffff


	//   ....[51]....
        /*0588*/ 	.word	0xffffffff


	//   ....[52]....
        /*058c*/ 	.word	0xffffffff


	//   ....[53]....
        /*0590*/ 	.word	0xffffffff


	//   ....[54]....
        /*0594*/ 	.word	0xffffffff


	//   ....[55]....
        /*0598*/ 	.word	0xffffffff


	//   ....[56]....
        /*059c*/ 	.word	0xffffffff


	//   ....[57]....
        /*05a0*/ 	.word	0xffffffff


	//   ....[58]....
        /*05a4*/ 	.word	0xffffffff


	//   ....[59]....
        /*05a8*/ 	.word	0xffffffff


	//   ....[60]....
        /*05ac*/ 	.word	0xffffffff


	//   ....[61]....
        /*05b0*/ 	.word	0xffffffff


	//   ....[62]....
        /*05b4*/ 	.word	0xffffffff


	//   ....[63]....
        /*05b8*/ 	.word	0xffffffff


	//   ....[64]....
        /*05bc*/ 	.word	0xffffffff


	//   ....[65]....
        /*05c0*/ 	.word	0xffffffff


	//   ....[66]....
        /*05c4*/ 	.word	0xffffffff


	//   ....[67]....
        /*05c8*/ 	.word	0xffffffff


	//   ....[68]....
        /*05cc*/ 	.word	0xffffffff


	//   ....[69]....
        /*05d0*/ 	.word	0xffffffff


	//   ....[70]....
        /*05d4*/ 	.word	0xffffffff


	//   ....[71]....
        /*05d8*/ 	.word	0xffffffff


	//   ....[72]....
        /*05dc*/ 	.word	0xffffffff


	//   ....[73]....
        /*05e0*/ 	.word	0xffffffff


	//   ....[74]....
        /*05e4*/ 	.word	0xffffffff


	//   ....[75]....
        /*05e8*/ 	.word	0xffffffff


	//   ....[76]....
        /*05ec*/ 	.word	0xffffffff


	//   ....[77]....
        /*05f0*/ 	.word	0xffffffff


	//   ....[78]....
        /*05f4*/ 	.word	0xffffffff


	//   ....[79]....
        /*05f8*/ 	.word	0xffffffff


	//   ....[80]....
        /*05fc*/ 	.word	0xffffffff


	//   ....[81]....
        /*0600*/ 	.word	0xffffffff


	//   ....[82]....
        /*0604*/ 	.word	0xffffffff


	//   ....[83]....
        /*0608*/ 	.word	0xffffffff


	//   ....[84]....
        /*060c*/ 	.word	0xffffffff


	//   ....[85]....
        /*0610*/ 	.word	0xffffffff


	//   ....[86]....
        /*0614*/ 	.word	0xffffffff


	//   ....[87]....
        /*0618*/ 	.word	0xffffffff


	//   ....[88]....
        /*061c*/ 	.word	0xffffffff


	//   ....[89]....
        /*0620*/ 	.word	0xffffffff


	//   ....[90]....
        /*0624*/ 	.word	0xffffffff


	//   ....[91]....
        /*0628*/ 	.word	0xffffffff


	//   ....[92]....
        /*062c*/ 	.word	0xffffffff


	//   ....[93]....
        /*0630*/ 	.word	0xffffffff


	//   ....[94]....
        /*0634*/ 	.word	0xffffffff


	//   ....[95]....
        /*0638*/ 	.word	0xffffffff


	//   ....[96]....
        /*063c*/ 	.word	0xffffffff


	//   ....[97]....
        /*0640*/ 	.word	0xffffffff


	//   ....[98]....
        /*0644*/ 	.word	0xffffffff


	//   ....[99]....
        /*0648*/ 	.word	0xffffffff


	//   ....[100]....
        /*064c*/ 	.word	0xffffffff


	//   ....[101]....
        /*0650*/ 	.word	0xffffffff


	//   ....[102]....
        /*0654*/ 	.word	0xffffffff


	//   ....[103]....
        /*0658*/ 	.word	0xffffffff


	//   ....[104]....
        /*065c*/ 	.word	0xffffffff


	//   ....[105]....
        /*0660*/ 	.word	0xffffffff


	//   ....[106]....
        /*0664*/ 	.word	0xffffffff


	//   ....[107]....
        /*0668*/ 	.word	0xffffffff


	//   ....[108]....
        /*066c*/ 	.word	0xffffffff


	//   ....[109]....
        /*0670*/ 	.word	0xffffffff


	//   ....[110]....
        /*0674*/ 	.word	0xffffffff


	//   ....[111]....
        /*0678*/ 	.word	0xffffffff


	//   ....[112]....
        /*067c*/ 	.word	0xffffffff


	//   ....[113]....
        /*0680*/ 	.word	0xffffffff


	//   ....[114]....
        /*0684*/ 	.word	0xffffffff


	//   ....[115]....
        /*0688*/ 	.word	0xffffffff


	//   ....[116]....
        /*068c*/ 	.word	0x05000015


	//   ....[117]....
        /*0690*/ 	.word	0x05000015


	//   ....[118]....
        /*0694*/ 	.word	0x05000015


	//   ....[119]....
        /*0698*/ 	.word	0x05000015


	//   ....[120]....
        /*069c*/ 	.word	0x05000015


	//   ....[121]....
        /*06a0*/ 	.word	0x05000015


	//   ....[122]....
        /*06a4*/ 	.word	0x05000015


	//   ....[123]....
        /*06a8*/ 	.word	0x05000015


	//   ....[124]....
        /*06ac*/ 	.word	0x05000015


	//   ....[125]....
        /*06b0*/ 	.word	0x05000015


	//   ....[126]....
        /*06b4*/ 	.word	0x05000015


	//   ....[127]....
        /*06b8*/ 	.word	0x05000015


	//   ....[128]....
        /*06bc*/ 	.word	0x05000015


	//   ....[129]....
        /*06c0*/ 	.word	0x05000015


	//   ....[130]....
        /*06c4*/ 	.word	0x05000015


	//   ....[131]....
        /*06c8*/ 	.word	0x05000015


	//   ....[132]....
        /*06cc*/ 	.word	0x05000015


	//   ....[133]....
        /*06d0*/ 	.word	0x05000015


	//   ....[134]....
        /*06d4*/ 	.word	0x05000015


	//   ....[135]....
        /*06d8*/ 	.word	0x05000015


	//   ....[136]....
        /*06dc*/ 	.word	0x05000015


	//   ....[137]....
        /*06e0*/ 	.word	0x05000015


	//   ....[138]....
        /*06e4*/ 	.word	0x05000015


	//   ....[139]....
        /*06e8*/ 	.word	0x05000015


	//   ....[140]....
        /*06ec*/ 	.word	0x05000015


	//   ....[141]....
        /*06f0*/ 	.word	0x05000015


	//   ....[142]....
        /*06f4*/ 	.word	0x05000015


	//   ....[143]....
        /*06f8*/ 	.word	0x05000015


	//   ....[144]....
        /*06fc*/ 	.word	0x05000015


	//   ....[145]....
        /*0700*/ 	.word	0x05000015


	//   ....[146]....
        /*0704*/ 	.word	0x05000015


	//   ....[147]....
        /*0708*/ 	.word	0x05000015


	//   ....[148]....
        /*070c*/ 	.word	0x05000015


	//   ....[149]....
        /*0710*/ 	.word	0x05000015


	//   ....[150]....
        /*0714*/ 	.word	0x05000015


	//   ....[151]....
        /*0718*/ 	.word	0x05000015


	//   ....[152]....
        /*071c*/ 	.word	0x05000015


	//   ....[153]....
        /*0720*/ 	.word	0x05000015


	//   ....[154]....
        /*0724*/ 	.word	0x05000015


	//   ....[155]....
        /*0728*/ 	.word	0x05000015


	//   ....[156]....
        /*072c*/ 	.word	0x05000015


	//   ....[157]....
        /*0730*/ 	.word	0x05000015


	//   ....[158]....
        /*0734*/ 	.word	0x05000015


	//   ....[159]....
        /*0738*/ 	.word	0x05000015


	//   ....[160]....
        /*073c*/ 	.word	0x05000015


	//   ....[161]....
        /*0740*/ 	.word	0x05000015


	//   ....[162]....
        /*0744*/ 	.word	0x05000015


	//   ....[163]....
        /*0748*/ 	.word	0x05000015


	//   ....[164]....
        /*074c*/ 	.word	0x05000015


	//   ....[165]....
        /*0750*/ 	.word	0x05000015


	//   ....[166]....
        /*0754*/ 	.word	0x05000015


	//   ....[167]....
        /*0758*/ 	.word	0x05000015


	//   ....[168]....
        /*075c*/ 	.word	0x05000015


	//   ....[169]....
        /*0760*/ 	.word	0x05000015


	//   ....[170]....
        /*0764*/ 	.word	0x05000015


	//   ....[171]....
        /*0768*/ 	.word	0x05000015


	//   ....[172]....
        /*076c*/ 	.word	0x05000015


	//   ....[173]....
        /*0770*/ 	.word	0x05000015


	//   ....[174]....
        /*0774*/ 	.word	0x05000015


	//   ....[175]....
        /*0778*/ 	.word	0x05000015


	//   ....[176]....
        /*077c*/ 	.word	0x05000015


	//   ....[177]....
        /*0780*/ 	.word	0x05000015


	//   ....[178]....
        /*0784*/ 	.word	0x05000015


	//   ....[179]....
        /*0788*/ 	.word	0x05000015


	//   ....[180]....
        /*078c*/ 	.word	0x05000015


	//   ....[181]....
        /*0790*/ 	.word	0x05000015


	//   ....[182]....
        /*0794*/ 	.word	0x05000015


	//   ....[183]....
        /*0798*/ 	.word	0x05000015


	//   ....[184]....
        /*079c*/ 	.word	0x05000015


	//   ....[185]....
        /*07a0*/ 	.word	0x05000015


	//   ....[186]....
        /*07a4*/ 	.word	0x05000015


	//   ....[187]....
        /*07a8*/ 	.word	0x05000015


	//   ....[188]....
        /*07ac*/ 	.word	0x05000015


	//   ....[189]....
        /*07b0*/ 	.word	0x05000015


	//   ....[190]....
        /*07b4*/ 	.word	0x05000015


	//   ....[191]....
        /*07b8*/ 	.word	0x05000015


	//   ....[192]....
        /*07bc*/ 	.word	0x05000015


	//   ....[193]....
        /*07c0*/ 	.word	0x05000015


	//   ....[194]....
        /*07c4*/ 	.word	0x05000015


	//   ....[195]....
        /*07c8*/ 	.word	0x05000015


	//   ....[196]....
        /*07cc*/ 	.word	0x05000015


	//   ....[197]....
        /*07d0*/ 	.word	0x05000015


	//   ....[198]....
        /*07d4*/ 	.word	0x05000015


	//   ....[199]....
        /*07d8*/ 	.word	0x05000015


	//   ....[200]....
        /*07dc*/ 	.word	0x05000015


	//   ....[201]....
        /*07e0*/ 	.word	0x05000015


	//   ....[202]....
        /*07e4*/ 	.word	0x05000015


	//   ....[203]....
        /*07e8*/ 	.word	0x05000015


	//   ....[204]....
        /*07ec*/ 	.word	0x05000015


	//   ....[205]....
        /*07f0*/ 	.word	0x05000015


	//   ....[206]....
        /*07f4*/ 	.word	0x05000015


	//   ....[207]....
        /*07f8*/ 	.word	0x05000015


	//   ....[208]....
        /*07fc*/ 	.word	0x05000015


	//   ....[209]....
        /*0800*/ 	.word	0x05000015


	//   ....[210]....
        /*0804*/ 	.word	0x05000015


	//   ....[211]....
        /*0808*/ 	.word	0x05000015


	//   ....[212]....
        /*080c*/ 	.word	0x05000015


	//   ....[213]....
        /*0810*/ 	.word	0x05000015


	//   ....[214]....
        /*0814*/ 	.word	0x05000015


	//   ....[215]....
        /*0818*/ 	.word	0x05000015


	//   ....[216]....
        /*081c*/ 	.word	0x05000015


	//   ....[217]....
        /*0820*/ 	.word	0x05000015


	//   ....[218]....
        /*0824*/ 	.word	0x05000015


	//   ....[219]....
        /*0828*/ 	.word	0x05000015


	//   ....[220]....
        /*082c*/ 	.word	0x05000015


	//   ....[221]....
        /*0830*/ 	.word	0x05000015


	//   ....[222]....
        /*0834*/ 	.word	0x05000015


	//   ....[223]....
        /*0838*/ 	.word	0x05000015


	//   ....[224]....
        /*083c*/ 	.word	0x05000015


	//   ....[225]....
        /*0840*/ 	.word	0x05000015


	//   ....[226]....
        /*0844*/ 	.word	0x05000015


	//   ....[227]....
        /*0848*/ 	.word	0x05000015


	//   ....[228]....
        /*084c*/ 	.word	0x05000015


	//   ....[229]....
        /*0850*/ 	.word	0x05000015


	//   ....[230]....
        /*0854*/ 	.word	0x05000015


	//   ....[231]....
        /*0858*/ 	.word	0x05000015


	//   ....[232]....
        /*085c*/ 	.word	0x05000015


	//   ....[233]....
        /*0860*/ 	.word	0x05000015


	//   ....[234]....
        /*0864*/ 	.word	0x05000015


	//   ....[235]....
        /*0868*/ 	.word	0x05000015


	//   ....[236]....
        /*086c*/ 	.word	0x05000015


	//   ....[237]....
        /*0870*/ 	.word	0x05000015


	//   ....[238]....
        /*0874*/ 	.word	0x05000015


	//   ....[239]....
        /*0878*/ 	.word	0x05000015


	//   ....[240]....
        /*087c*/ 	.word	0x05000015


	//   ....[241]....
        /*0880*/ 	.word	0x05000015


	//   ....[242]....
        /*0884*/ 	.word	0x05000015


	//   ....[243]....
        /*0888*/ 	.word	0x05000015


	//   ....[244]....
        /*088c*/ 	.word	0x05000015


	//   ....[245]....
        /*0890*/ 	.word	0x05000015


	//   ....[246]....
        /*0894*/ 	.word	0x05000015


	//   ....[247]....
        /*0898*/ 	.word	0x05000015


	//   ....[248]....
        /*089c*/ 	.word	0x05000015


	//   ....[249]....
        /*08a0*/ 	.word	0x05000015


	//   ....[250]....
        /*08a4*/ 	.word	0x05000015


	//   ....[251]....
        /*08a8*/ 	.word	0x05000015


	//   ....[252]....
        /*08ac*/ 	.word	0x05000015


	//   ....[253]....
        /*08b0*/ 	.word	0x05000015


	//   ....[254]....
        /*08b4*/ 	.word	0x05000015


	//   ....[255]....
        /*08b8*/ 	.word	0x05000015


	//   ....[0]....
        /*08bc*/ 	.word	0x05000015


	//   ....[1]....
        /*08c0*/ 	.word	0x05000015


	//   ....[2]....
        /*08c4*/ 	.word	0x05000015


	//   ....[3]....
        /*08c8*/ 	.word	0x05000015


	//   ....[4]....
        /*08cc*/ 	.word	0x05000015


	//   ....[5]....
        /*08d0*/ 	.word	0x05000015


	//   ....[6]....
        /*08d4*/ 	.word	0x05000015


	//   ....[7]....
        /*08d8*/ 	.word	0x05000015


	//   ....[8]....
        /*08dc*/ 	.word	0x05000015


	//   ....[9]....
        /*08e0*/ 	.word	0x05000015


	//   ....[10]....
        /*08e4*/ 	.word	0x05000015


	//   ....[11]....
        /*08e8*/ 	.word	0x05000015


	//   ....[12]....
        /*08ec*/ 	.word	0x05000015


	//   ....[13]....
        /*08f0*/ 	.word	0x05000015


	//   ....[14]....
        /*08f4*/ 	.word	0x05000015


	//   ....[15]....
        /*08f8*/ 	.word	0x05000015


	//   ....[16]....
        /*08fc*/ 	.word	0x05000015


	//   ....[17]....
        /*0900*/ 	.word	0x05000015


	//   ....[18]....
        /*0904*/ 	.word	0x05000015


	//   ....[19]....
        /*0908*/ 	.word	0x05000015


	//   ....[20]....
        /*090c*/ 	.word	0x05000015


	//   ....[21]....
        /*0910*/ 	.word	0x05000015


	//   ....[22]....
        /*0914*/ 	.word	0x05000015


	//   ....[23]....
        /*0918*/ 	.word	0x05000015


	//   ....[24]....
        /*091c*/ 	.word	0x05000015


	//   ....[25]....
        /*0920*/ 	.word	0x05000015


	//   ....[26]....
        /*0924*/ 	.word	0x05000015


	//   ....[27]....
        /*0928*/ 	.word	0x05000015


	//   ....[28]....
        /*092c*/ 	.word	0x05000015


	//   ....[29]....
        /*0930*/ 	.word	0x05000015


	//   ....[30]....
        /*0934*/ 	.word	0x05000015


	//   ....[31]....
        /*0938*/ 	.word	0x05000015


	//----- nvinfo : EIATTR_COOP_GROUP_INSTR_OFFSETS
	.align		4
.L_110:
        /*093c*/ 	.byte	0x04, 0x28
        /*093e*/ 	.short	(.L_112 - .L_111)


	//   ....[0]....
.L_111:
        /*0940*/ 	.word	0x00000360


	//   ....[1]....
        /*0944*/ 	.word	0x00000490


	//   ....[2]....
        /*0948*/ 	.word	0x00000660


	//   ....[3]....
        /*094c*/ 	.word	0x000006d0


	//   ....[4]....
        /*0950*/ 	.word	0x000006f0


	//   ....[5]....
        /*0954*/ 	.word	0x00000710


	//   ....[6]....
        /*0958*/ 	.word	0x00000720


	//   ....[7]....
        /*095c*/ 	.word	0x00000730


	//   ....[8]....
        /*0960*/ 	.word	0x000007d0


	//   ....[9]....
        /*0964*/ 	.word	0x00000800


	//   ....[10]....
        /*0968*/ 	.word	0x00000840


	//   ....[11]....
        /*096c*/ 	.word	0x00000880


	//   ....[12]....
        /*0970*/ 	.word	0x000008b0


	//   ....[13]....
        /*0974*/ 	.word	0x000008e0


	//   ....[14]....
        /*0978*/ 	.word	0x00000900


	//   ....[15]....
        /*097c*/ 	.word	0x00000930


	//   ....[16]....
        /*0980*/ 	.word	0x00000960


	//   ....[17]....
        /*0984*/ 	.word	0x000009d0


	//   ....[18]....
        /*0988*/ 	.word	0x00000a00


	//   ....[19]....
        /*098c*/ 	.word	0x00000a30


	//   ....[20]....
        /*0990*/ 	.word	0x00000a60


	//   ....[21]....
        /*0994*/ 	.word	0x00000a90


	//   ....[22]....
        /*0998*/ 	.word	0x00000ab0


	//   ....[23]....
        /*099c*/ 	.word	0x00000ae0


	//   ....[24]....
        /*09a0*/ 	.word	0x00000b10


	//   ....[25]....
        /*09a4*/ 	.word	0x00000ba0


	//   ....[26]....
        /*09a8*/ 	.word	0x00000bd0


	//   ....[27]....
        /*09ac*/ 	.word	0x00000c00


	//   ....[28]....
        /*09b0*/ 	.word	0x00000c40


	//   ....[29]....
        /*09b4*/ 	.word	0x00000c50


	//   ....[30]....
        /*09b8*/ 	.word	0x00000c80


	//   ....[31]....
        /*09bc*/ 	.word	0x00000cb0


	//   ....[32]....
        /*09c0*/ 	.word	0x00000ce0


	//   ....[33]....
        /*09c4*/ 	.word	0x00000d10


	//   ....[34]....
        /*09c8*/ 	.word	0x00000da0


	//   ....[35]....
        /*09cc*/ 	.word	0x00000e00


	//   ....[36]....
        /*09d0*/ 	.word	0x00000e40


	//   ....[37]....
        /*09d4*/ 	.word	0x00000e70


	//   ....[38]....
        /*09d8*/ 	.word	0x00000eb0


	//   ....[39]....
        /*09dc*/ 	.word	0x00000ee0


	//   ....[40]....
        /*09e0*/ 	.word	0x00000f10


	//   ....[41]....
        /*09e4*/ 	.word	0x00000f20


	//   ....[42]....
        /*09e8*/ 	.word	0x00001100


	//   ....[43]....
        /*09ec*/ 	.word	0x00001160


	//   ....[44]....
        /*09f0*/ 	.word	0x00001170


	//   ....[45]....
        /*09f4*/ 	.word	0x00001180


	//   ....[46]....
        /*09f8*/ 	.word	0x00001190


	//   ....[47]....
        /*09fc*/ 	.word	0x00001210


	//   ....[48]....
        /*0a00*/ 	.word	0x000019c0


	//   ....[49]....
        /*0a04*/ 	.word	0x00001a20


	//   ....[50]....
        /*0a08*/ 	.word	0x00002fa0


	//   ....[51]....
        /*0a0c*/ 	.word	0x000030b0


	//   ....[52]....
        /*0a10*/ 	.word	0x00003280


	//   ....[53]....
        /*0a14*/ 	.word	0x000032e0


	//   ....[54]....
        /*0a18*/ 	.word	0x00003300


	//   ....[55]....
        /*0a1c*/ 	.word	0x00003320


	//   ....[56]....
        /*0a20*/ 	.word	0x00003330


	//   ....[57]....
        /*0a24*/ 	.word	0x00003340


	//   ....[58]....
        /*0a28*/ 	.word	0x000033f0


	//   ....[59]....
        /*0a2c*/ 	.word	0x00003410


	//   ....[60]....
        /*0a30*/ 	.word	0x00003460


	//   ....[61]....
        /*0a34*/ 	.word	0x00003490


	//   ....[62]....
        /*0a38*/ 	.word	0x000034b0


	//   ....[63]....
        /*0a3c*/ 	.word	0x000034e0


	//   ....[64]....
        /*0a40*/ 	.word	0x00003500


	//   ....[65]....
        /*0a44*/ 	.word	0x00003530


	//   ....[66]....
        /*0a48*/ 	.word	0x00003560


	//   ....[67]....
        /*0a4c*/ 	.word	0x00003580


	//   ....[68]....
        /*0a50*/ 	.word	0x000035e0


	//   ....[69]....
        /*0a54*/ 	.word	0x00003610


	//   ....[70]....
        /*0a58*/ 	.word	0x00003640


	//   ....[71]....
        /*0a5c*/ 	.word	0x00003670


	//   ....[72]....
        /*0a60*/ 	.word	0x00003690


	//   ....[73]....
        /*0a64*/ 	.word	0x000036c0


	//   ....[74]....
        /*0a68*/ 	.word	0x000036e0


	//   ....[75]....
        /*0a6c*/ 	.word	0x00003700


	//   ....[76]....
        /*0a70*/ 	.word	0x00003760


	//   ....[77]....
        /*0a74*/ 	.word	0x00003790


	//   ....[78]....
        /*0a78*/ 	.word	0x000037c0


	//   ....[79]....
        /*0a7c*/ 	.word	0x000037f0


	//   ....[80]....
        /*0a80*/ 	.word	0x00003820


	//   ....[81]....
        /*0a84*/ 	.word	0x00003860


	//   ....[82]....
        /*0a88*/ 	.word	0x00003870


	//   ....[83]....
        /*0a8c*/ 	.word	0x00003890


	//   ....[84]....
        /*0a90*/ 	.word	0x00003920


	//   ....[85]....
        /*0a94*/ 	.word	0x00003950


	//   ....[86]....
        /*0a98*/ 	.word	0x00003990


	//   ....[87]....
        /*0a9c*/ 	.word	0x000039c0


	//   ....[88]....
        /*0aa0*/ 	.word	0x000039e0


	//   ....[89]....
        /*0aa4*/ 	.word	0x00003a00


	//   ....[90]....
        /*0aa8*/ 	.word	0x00003a10


	//   ....[91]....
        /*0aac*/ 	.word	0x00003a30


	//   ....[92]....
        /*0ab0*/ 	.word	0x00003bf0


	//   ....[93]....
        /*0ab4*/ 	.word	0x00003c40


	//   ....[94]....
        /*0ab8*/ 	.word	0x000042e0


	//   ....[95]....
        /*0abc*/ 	.word	0x00004310


	//   ....[96]....
        /*0ac0*/ 	.word	0x00004520


	//   ....[97]....
        /*0ac4*/ 	.word	0x00004550


	//   ....[98]....
        /*0ac8*/ 	.word	0x00004580


	//   ....[99]....
        /*0acc*/ 	.word	0x000045b0


	//   ....[100]....
        /*0ad0*/ 	.word	0x00004bc0


	//   ....[101]....
        /*0ad4*/ 	.word	0x00004d70


	//   ....[102]....
        /*0ad8*/ 	.word	0x00004dc0


	//   ....[103]....
        /*0adc*/ 	.word	0x00004dd0


	//   ....[104]....
        /*0ae0*/ 	.word	0x00004de0


	//   ....[105]....
        /*0ae4*/ 	.word	0x00004df0


	//   ....[106]....
        /*0ae8*/ 	.word	0x00004e00


	//   ....[107]....
        /*0aec*/ 	.word	0x00004e10


	//   ....[108]....
        /*0af0*/ 	.word	0x00004e20


	//   ....[109]....
        /*0af4*/ 	.word	0x00004e30


	//   ....[110]....
        /*0af8*/ 	.word	0x00004fb0


	//   ....[111]....
        /*0afc*/ 	.word	0x00004fc0


	//   ....[112]....
        /*0b00*/ 	.word	0x00004fd0


	//   ....[113]....
        /*0b04*/ 	.word	0x00004fe0


	//   ....[114]....
        /*0b08*/ 	.word	0x00004ff0


	//   ....[115]....
        /*0b0c*/ 	.word	0x00005000


	//   ....[116]....
        /*0b10*/ 	.word	0x00005010


	//   ....[117]....
        /*0b14*/ 	.word	0x00005020


	//   ....[118]....
        /*0b18*/ 	.word	0x000051b0


	//   ....[119]....
        /*0b1c*/ 	.word	0x000051c0


	//   ....[120]....
        /*0b20*/ 	.word	0x000051d0


	//   ....[121]....
        /*0b24*/ 	.word	0x000051e0


	//   ....[122]....
        /*0b28*/ 	.word	0x000051f0


	//   ....[123]....
        /*0b2c*/ 	.word	0x00005200


	//   ....[124]....
        /*0b30*/ 	.word	0x00005210


	//   ....[125]....
        /*0b34*/ 	.word	0x00005220


	//   ....[126]....
        /*0b38*/ 	.word	0x000053b0


	//   ....[127]....
        /*0b3c*/ 	.word	0x000053c0


	//   ....[128]....
        /*0b40*/ 	.word	0x000053d0


	//   ....[129]....
        /*0b44*/ 	.word	0x000053e0


	//   ....[130]....
        /*0b48*/ 	.word	0x000053f0


	//   ....[131]....
        /*0b4c*/ 	.word	0x00005400


	//   ....[132]....
        /*0b50*/ 	.word	0x00005410


	//   ....[133]....
        /*0b54*/ 	.word	0x00005420


	//   ....[134]....
        /*0b58*/ 	.word	0x000055d0


	//   ....[135]....
        /*0b5c*/ 	.word	0x000055e0


	//   ....[136]....
        /*0b60*/ 	.word	0x000055f0


	//   ....[137]....
        /*0b64*/ 	.word	0x00005600


	//   ....[138]....
        /*0b68*/ 	.word	0x00005610


	//   ....[139]....
        /*0b6c*/ 	.word	0x00005620


	//   ....[140]....
        /*0b70*/ 	.word	0x00005630


	//   ....[141]....
        /*0b74*/ 	.word	0x00005640


	//   ....[142]....
        /*0b78*/ 	.word	0x00005800


	//   ....[143]....
        /*0b7c*/ 	.word	0x000058e0


	//   ....[144]....
        /*0b80*/ 	.word	0x00005a80


	//   ....[145]....
        /*0b84*/ 	.word	0x00005ad0


	//   ....[146]....
        /*0b88*/ 	.word	0x00005ae0


	//   ....[147]....
        /*0b8c*/ 	.word	0x00005af0


	//   ....[148]....
        /*0b90*/ 	.word	0x00005b00


	//   ....[149]....
        /*0b94*/ 	.word	0x00005b10


	//   ....[150]....
        /*0b98*/ 	.word	0x00005b20


	//   ....[151]....
        /*0b9c*/ 	.word	0x00005b30


	//   ....[152]....
        /*0ba0*/ 	.word	0x00005b40


	//   ....[153]....
        /*0ba4*/ 	.word	0x00005d20


	//   ....[154]....
        /*0ba8*/ 	.word	0x00005d30


	//   ....[155]....
        /*0bac*/ 	.word	0x00005d40


	//   ....[156]....
        /*0bb0*/ 	.word	0x00005d50


	//   ....[157]....
        /*0bb4*/ 	.word	0x00005d60


	//   ....[158]....
        /*0bb8*/ 	.word	0x00005d70


	//   ....[159]....
        /*0bbc*/ 	.word	0x00005d80


	//   ....[160]....
        /*0bc0*/ 	.word	0x00005d90


	//   ....[161]....
        /*0bc4*/ 	.word	0x00005f10


	//   ....[162]....
        /*0bc8*/ 	.word	0x00005f20


	//   ....[163]....
        /*0bcc*/ 	.word	0x00005f30


	//   ....[164]....
        /*0bd0*/ 	.word	0x00005f40


	//   ....[165]....
        /*0bd4*/ 	.word	0x00005f50


	//   ....[166]....
        /*0bd8*/ 	.word	0x00005f60


	//   ....[167]....
        /*0bdc*/ 	.word	0x00005f70


	//   ....[168]....
        /*0be0*/ 	.word	0x00005f80


	//   ....[169]....
        /*0be4*/ 	.word	0x00006100


	//   ....[170]....
        /*0be8*/ 	.word	0x00006110


	//   ....[171]....
        /*0bec*/ 	.word	0x00006120


	//   ....[172]....
        /*0bf0*/ 	.word	0x00006130


	//   ....[173]....
        /*0bf4*/ 	.word	0x00006140


	//   ....[174]....
        /*0bf8*/ 	.word	0x00006150


	//   ....[175]....
        /*0bfc*/ 	.word	0x00006160


	//   ....[176]....
        /*0c00*/ 	.word	0x00006170


	//   ....[177]....
        /*0c04*/ 	.word	0x000062f0


	//   ....[178]....
        /*0c08*/ 	.word	0x00006300


	//   ....[179]....
        /*0c0c*/ 	.word	0x00006310


	//   ....[180]....
        /*0c10*/ 	.word	0x00006320


	//   ....[181]....
        /*0c14*/ 	.word	0x00006330


	//   ....[182]....
        /*0c18*/ 	.word	0x00006340


	//   ....[183]....
        /*0c1c*/ 	.word	0x00006350


	//   ....[184]....
        /*0c20*/ 	.word	0x00006360


	//   ....[185]....
        /*0c24*/ 	.word	0x000065f0


	//   ....[186]....
        /*0c28*/ 	.word	0x00007ce0


	//   ....[187]....
        /*0c2c*/ 	.word	0x00007dc0


	//   ....[188]....
        /*0c30*/ 	.word	0x00008040


	//   ....[189]....
        /*0c34*/ 	.word	0x00008050


	//   ....[190]....
        /*0c38*/ 	.word	0x00008090


	//   ....[191]....
        /*0c3c*/ 	.word	0x000080a0


	//   ....[192]....
        /*0c40*/ 	.word	0x000080f0


	//   ....[193]....
        /*0c44*/ 	.word	0x00008120


	//   ....[194]....
        /*0c48*/ 	.word	0x00008210


	//   ....[195]....
        /*0c4c*/ 	.word	0x00008250


	//   ....[196]....
        /*0c50*/ 	.word	0x000082b0


	//   ....[197]....
        /*0c54*/ 	.word	0x000082c0


	//   ....[198]....
        /*0c58*/ 	.word	0x000082e0


	//   ....[199]....
        /*0c5c*/ 	.word	0x00008300


	//   ....[200]....
        /*0c60*/ 	.word	0x00008320


	//   ....[201]....
        /*0c64*/ 	.word	0x00008330


	//   ....[202]....
        /*0c68*/ 	.word	0x00008390


	//   ....[203]....
        /*0c6c*/ 	.word	0x000083f0


	//   ....[204]....
        /*0c70*/ 	.word	0x00008470


	//   ....[205]....
        /*0c74*/ 	.word	0x00008490


	//   ....[206]....
        /*0c78*/ 	.word	0x000084b0


	//   ....[207]....
        /*0c7c*/ 	.word	0x000084d0


	//   ....[208]....
        /*0c80*/ 	.word	0x00008500


	//   ....[209]....
        /*0c84*/ 	.word	0x00008530


	//   ....[210]....
        /*0c88*/ 	.word	0x00008560


	//   ....[211]....
        /*0c8c*/ 	.word	0x000085a0


	//   ....[212]....
        /*0c90*/ 	.word	0x00008650


	//   ....[213]....
        /*0c94*/ 	.word	0x00008670


	//   ....[214]....
        /*0c98*/ 	.word	0x000086a0


	//   ....[215]....
        /*0c9c*/ 	.word	0x000086c0


	//   ....[216]....
        /*0ca0*/ 	.word	0x00008710


	//   ....[217]....
        /*0ca4*/ 	.word	0x00008720


	//   ....[218]....
        /*0ca8*/ 	.word	0x00008730


	//   ....[219]....
        /*0cac*/ 	.word	0x00008760


	//   ....[220]....
        /*0cb0*/ 	.word	0x00008840


	//   ....[221]....
        /*0cb4*/ 	.word	0x00008860


	//   ....[222]....
        /*0cb8*/ 	.word	0x000088a0


	//   ....[223]....
        /*0cbc*/ 	.word	0x000088c0


	//   ....[224]....
        /*0cc0*/ 	.word	0x000088f0


	//   ....[225]....
        /*0cc4*/ 	.word	0x00008910


	//   ....[226]....
        /*0cc8*/ 	.word	0x00008930


	//   ....[227]....
        /*0ccc*/ 	.word	0x00008940


	//   ....[228]....
        /*0cd0*/ 	.word	0x000094d0


	//   ....[229]....
        /*0cd4*/ 	.word	0x000094f0


	//   ....[230]....
        /*0cd8*/ 	.word	0x00009510


	//   ....[231]....
        /*0cdc*/ 	.word	0x00009530


	//   ....[232]....
        /*0ce0*/ 	.word	0x00009610


	//   ....[233]....
        /*0ce4*/ 	.word	0x00009650


	//   ....[234]....
        /*0ce8*/ 	.word	0x00009690


	//   ....[235]....
        /*0cec*/ 	.word	0x000096c0


	//   ....[236]....
        /*0cf0*/ 	.word	0x0000ad40


	//   ....[237]....
        /*0cf4*/ 	.word	0x0000ae20


	//   ....[238]....
        /*0cf8*/ 	.word	0x0000b0b0


	//   ....[239]....
        /*0cfc*/ 	.word	0x0000b0d0


	//   ....[240]....
        /*0d00*/ 	.word	0x0000b150


	//   ....[241]....
        /*0d04*/ 	.word	0x0000b180


	//   ....[242]....
        /*0d08*/ 	.word	0x0000b190


	//   ....[243]....
        /*0d0c*/ 	.word	0x0000b1a0


	//   ....[244]....
        /*0d10*/ 	.word	0x0000b1d0


	//   ....[245]....
        /*0d14*/ 	.word	0x0000b200


	//   ....[246]....
        /*0d18*/ 	.word	0x0000b2f0


	//   ....[247]....
        /*0d1c*/ 	.word	0x0000b300


	//   ....[248]....
        /*0d20*/ 	.word	0x0000b320


	//   ....[249]....
        /*0d24*/ 	.word	0x0000b330


	//   ....[250]....
        /*0d28*/ 	.word	0x0000b340


	//   ....[251]....
        /*0d2c*/ 	.word	0x0000b350


	//   ....[252]....
        /*0d30*/ 	.word	0x0000b360


	//   ....[253]....
        /*0d34*/ 	.word	0x0000b370


	//   ....[254]....
        /*0d38*/ 	.word	0x0000b4b0


	//   ....[255]....
        /*0d3c*/ 	.word	0x0000b4c0


	//   ....[0]....
        /*0d40*/ 	.word	0x0000b4d0


	//   ....[1]....
        /*0d44*/ 	.word	0x0000b4e0


	//   ....[2]....
        /*0d48*/ 	.word	0x0000b4f0


	//   ....[3]....
        /*0d4c*/ 	.word	0x0000b500


	//   ....[4]....
        /*0d50*/ 	.word	0x0000b510


	//   ....[5]....
        /*0d54*/ 	.word	0x0000b520


	//   ....[6]....
        /*0d58*/ 	.word	0x0000b5f0


	//   ....[7]....
        /*0d5c*/ 	.word	0x0000b640


	//   ....[8]....
        /*0d60*/ 	.word	0x0000b680


	//   ....[9]....
        /*0d64*/ 	.word	0x0000b690


	//   ....[10]....
        /*0d68*/ 	.word	0x0000b6a0


	//   ....[11]....
        /*0d6c*/ 	.word	0x0000b6b0


	//   ....[12]....
        /*0d70*/ 	.word	0x0000b6c0


	//   ....[13]....
        /*0d74*/ 	.word	0x0000b6d0


	//   ....[14]....
        /*0d78*/ 	.word	0x0000b770


	//   ....[15]....
        /*0d7c*/ 	.word	0x0000b7c0


	//   ....[16]....
        /*0d80*/ 	.word	0x0000b830


	//   ....[17]....
        /*0d84*/ 	.word	0x0000b840


	//   ....[18]....
        /*0d88*/ 	.word	0x0000b850


	//   ....[19]....
        /*0d8c*/ 	.word	0x0000b860


	//   ....[20]....
        /*0d90*/ 	.word	0x0000b870


	//   ....[21]....
        /*0d94*/ 	.word	0x0000b880


	//   ....[22]....
        /*0d98*/ 	.word	0x0000c330


	//   ....[23]....
        /*0d9c*/ 	.word	0x0000c360


	//   ....[24]....
        /*0da0*/ 	.word	0x0000c380


	//   ....[25]....
        /*0da4*/ 	.word	0x0000c3a0


	//   ....[26]....
        /*0da8*/ 	.word	0x0000c3f0


	//   ....[27]....
        /*0dac*/ 	.word	0x0000c420


	//   ....[28]....
        /*0db0*/ 	.word	0x0000c500


	//   ....[29]....
        /*0db4*/ 	.word	0x0000c550


	//   ....[30]....
        /*0db8*/ 	.word	0x0000ca30


	//   ....[31]....
        /*0dbc*/ 	.word	0x0000cbe0


	//   ....[32]....
        /*0dc0*/ 	.word	0x0000cc30


	//   ....[33]....
        /*0dc4*/ 	.word	0x0000cc40


	//   ....[34]....
        /*0dc8*/ 	.word	0x0000cc50


	//   ....[35]....
        /*0dcc*/ 	.word	0x0000cc60


	//   ....[36]....
        /*0dd0*/ 	.word	0x0000cc70


	//   ....[37]....
        /*0dd4*/ 	.word	0x0000cc80


	//   ....[38]....
        /*0dd8*/ 	.word	0x0000cc90


	//   ....[39]....
        /*0ddc*/ 	.word	0x0000cca0


	//   ....[40]....
        /*0de0*/ 	.word	0x0000ce20


	//   ....[41]....
        /*0de4*/ 	.word	0x0000ce30


	//   ....[42]....
        /*0de8*/ 	.word	0x0000ce40


	//   ....[43]....
        /*0dec*/ 	.word	0x0000ce50


	//   ....[44]....
        /*0df0*/ 	.word	0x0000ce60


	//   ....[45]....
        /*0df4*/ 	.word	0x0000ce70


	//   ....[46]....
        /*0df8*/ 	.word	0x0000ce80


	//   ....[47]....
        /*0dfc*/ 	.word	0x0000ce90


	//   ....[48]....
        /*0e00*/ 	.word	0x0000d020


	//   ....[49]....
        /*0e04*/ 	.word	0x0000d030


	//   ....[50]....
        /*0e08*/ 	.word	0x0000d040


	//   ....[51]....
        /*0e0c*/ 	.word	0x0000d050


	//   ....[52]....
        /*0e10*/ 	.word	0x0000d060


	//   ....[53]....
        /*0e14*/ 	.word	0x0000d070


	//   ....[54]....
        /*0e18*/ 	.word	0x0000d080


	//   ....[55]....
        /*0e1c*/ 	.word	0x0000d090


	//   ....[56]....
        /*0e20*/ 	.word	0x0000d220


	//   ....[57]....
        /*0e24*/ 	.word	0x0000d230


	//   ....[58]....
        /*0e28*/ 	.word	0x0000d240


	//   ....[59]....
        /*0e2c*/ 	.word	0x0000d250


	//   ....[60]....
        /*0e30*/ 	.word	0x0000d260


	//   ....[61]....
        /*0e34*/ 	.word	0x0000d270


	//   ....[62]....
        /*0e38*/ 	.word	0x0000d280


	//   ....[63]....
        /*0e3c*/ 	.word	0x0000d290


	//   ....[64]....
        /*0e40*/ 	.word	0x0000d420


	//   ....[65]....
        /*0e44*/ 	.word	0x0000d430


	//   ....[66]....
        /*0e48*/ 	.word	0x0000d440


	//   ....[67]....
        /*0e4c*/ 	.word	0x0000d450


	//   ....[68]....
        /*0e50*/ 	.word	0x0000d460


	//   ....[69]....
        /*0e54*/ 	.word	0x0000d470


	//   ....[70]....
        /*0e58*/ 	.word	0x0000d480


	//   ....[71]....
        /*0e5c*/ 	.word	0x0000d490


	//   ....[72]....
        /*0e60*/ 	.word	0x0000d650


	//   ....[73]....
        /*0e64*/ 	.word	0x0000d730


	//   ....[74]....
        /*0e68*/ 	.word	0x0000d8d0


	//   ....[75]....
        /*0e6c*/ 	.word	0x0000d920


	//   ....[76]....
        /*0e70*/ 	.word	0x0000d930


	//   ....[77]....
        /*0e74*/ 	.word	0x0000d940


	//   ....[78]....
        /*0e78*/ 	.word	0x0000d950


	//   ....[79]....
        /*0e7c*/ 	.word	0x0000d960


	//   ....[80]....
        /*0e80*/ 	.word	0x0000d970


	//   ....[81]....
        /*0e84*/ 	.word	0x0000d980


	//   ....[82]....
        /*0e88*/ 	.word	0x0000d990


	//   ....[83]....
        /*0e8c*/ 	.word	0x0000db20


	//   ....[84]....
        /*0e90*/ 	.word	0x0000db30


	//   ....[85]....
        /*0e94*/ 	.word	0x0000db40


	//   ....[86]....
        /*0e98*/ 	.word	0x0000db50


	//   ....[87]....
        /*0e9c*/ 	.word	0x0000db60


	//   ....[88]....
        /*0ea0*/ 	.word	0x0000db70


	//   ....[89]....
        /*0ea4*/ 	.word	0x0000db80


	//   ....[90]....
        /*0ea8*/ 	.word	0x0000db90


	//   ....[91]....
        /*0eac*/ 	.word	0x0000dd00


	//   ....[92]....
        /*0eb0*/ 	.word	0x0000dd10


	//   ....[93]....
        /*0eb4*/ 	.word	0x0000dd20


	//   ....[94]....
        /*0eb8*/ 	.word	0x0000dd30


	//   ....[95]....
        /*0ebc*/ 	.word	0x0000dd40


	//   ....[96]....
        /*0ec0*/ 	.word	0x0000dd50


	//   ....[97]....
        /*0ec4*/ 	.word	0x0000dd60


	//   ....[98]....
        /*0ec8*/ 	.word	0x0000dd70


	//   ....[99]....
        /*0ecc*/ 	.word	0x0000dee0


	//   ....[100]....
        /*0ed0*/ 	.word	0x0000def0


	//   ....[101]....
        /*0ed4*/ 	.word	0x0000df00


	//   ....[102]....
        /*0ed8*/ 	.word	0x0000df10


	//   ....[103]....
        /*0edc*/ 	.word	0x0000df20


	//   ....[104]....
        /*0ee0*/ 	.word	0x0000df30


	//   ....[105]....
        /*0ee4*/ 	.word	0x0000df40


	//   ....[106]....
        /*0ee8*/ 	.word	0x0000df50


	//   ....[107]....
        /*0eec*/ 	.word	0x0000e0c0


	//   ....[108]....
        /*0ef0*/ 	.word	0x0000e0d0


	//   ....[109]....
        /*0ef4*/ 	.word	0x0000e0e0


	//   ....[110]....
        /*0ef8*/ 	.word	0x0000e0f0


	//   ....[111]....
        /*0efc*/ 	.word	0x0000e100


	//   ....[112]....
        /*0f00*/ 	.word	0x0000e110


	//   ....[113]....
        /*0f04*/ 	.word	0x0000e120


	//   ....[114]....
        /*0f08*/ 	.word	0x0000e130


	//   ....[115]....
        /*0f0c*/ 	.word	0x0000e3b0


	//   ....[116]....
        /*0f10*/ 	.word	0x0000f7d0


	//   ....[117]....
        /*0f14*/ 	.word	0x0000f870


	//   ....[118]....
        /*0f18*/ 	.word	0x0000f930


	//   ....[119]....
        /*0f1c*/ 	.word	0x0000f980


	//   ....[120]....
        /*0f20*/ 	.word	0x0000f9d0


	//   ....[121]....
        /*0f24*/ 	.word	0x0000fa20


	//   ....[122]....
        /*0f28*/ 	.word	0x0000fa70


	//   ....[123]....
        /*0f2c*/ 	.word	0x0000fac0


	//   ....[124]....
        /*0f30*/ 	.word	0x0000fb10


	//   ....[125]....
        /*0f34*/ 	.word	0x0000fb60


	//   ....[126]....
        /*0f38*/ 	.word	0x0000fbf0


	//   ....[127]....
        /*0f3c*/ 	.word	0x0000fc80


	//   ....[128]....
        /*0f40*/ 	.word	0x0000fcd0


	//   ....[129]....
        /*0f44*/ 	.word	0x0000fd20


	//   ....[130]....
        /*0f48*/ 	.word	0x0000fd70


	//   ....[131]....
        /*0f4c*/ 	.word	0x0000fdc0


	//   ....[132]....
        /*0f50*/ 	.word	0x0000fe10


	//   ....[133]....
        /*0f54*/ 	.word	0x0000fe60


	//   ....[134]....
        /*0f58*/ 	.word	0x0000fef0


	//   ....[135]....
        /*0f5c*/ 	.word	0x0000ff80


	//   ....[136]....
        /*0f60*/ 	.word	0x0000ffd0


	//   ....[137]....
        /*0f64*/ 	.word	0x00010020


	//   ....[138]....
        /*0f68*/ 	.word	0x00010070


	//   ....[139]....
        /*0f6c*/ 	.word	0x000100c0


	//   ....[140]....
        /*0f70*/ 	.word	0x00010110


	//   ....[141]....
        /*0f74*/ 	.word	0x00010160


	//   ....[142]....
        /*0f78*/ 	.word	0x000101f0


	//   ....[143]....
        /*0f7c*/ 	.word	0x00010280


	//   ....[144]....
        /*0f80*/ 	.word	0x000102d0


	//   ....[145]....
        /*0f84*/ 	.word	0x00010320


	//   ....[146]....
        /*0f88*/ 	.word	0x00010370


	//   ....[147]....
        /*0f8c*/ 	.word	0x000103c0


	//   ....[148]....
        /*0f90*/ 	.word	0x00010410


	//   ....[149]....
        /*0f94*/ 	.word	0x00010460


	//   ....[150]....
        /*0f98*/ 	.word	0x000104f0


	//   ....[151]....
        /*0f9c*/ 	.word	0x00010580


	//   ....[152]....
        /*0fa0*/ 	.word	0x000105d0


	//   ....[153]....
        /*0fa4*/ 	.word	0x00010620


	//   ....[154]....
        /*0fa8*/ 	.word	0x00010670


	//   ....[155]....
        /*0fac*/ 	.word	0x000106c0


	//   ....[156]....
        /*0fb0*/ 	.word	0x00010710


	//   ....[157]....
        /*0fb4*/ 	.word	0x00010760


	//   ....[158]....
        /*0fb8*/ 	.word	0x000107d0


	//   ....[159]....
        /*0fbc*/ 	.word	0x00010860


	//   ....[160]....
        /*0fc0*/ 	.word	0x000108f0


	//   ....[161]....
        /*0fc4*/ 	.word	0x000109a0


	//   ....[162]....
        /*0fc8*/ 	.word	0x000109f0


	//   ....[163]....
        /*0fcc*/ 	.word	0x00010a40


	//   ....[164]....
        /*0fd0*/ 	.word	0x00010a90


	//   ....[165]....
        /*0fd4*/ 	.word	0x00010ae0


	//   ....[166]....
        /*0fd8*/ 	.word	0x00010b30


	//   ....[167]....
        /*0fdc*/ 	.word	0x00010b80


	//   ....[168]....
        /*0fe0*/ 	.word	0x00010bd0


	//   ....[169]....
        /*0fe4*/ 	.word	0x00010c50


	//   ....[170]....
        /*0fe8*/ 	.word	0x00010cd0


	//   ....[171]....
        /*0fec*/ 	.word	0x00010d20


	//   ....[172]....
        /*0ff0*/ 	.word	0x00010d70


	//   ....[173]....
        /*0ff4*/ 	.word	0x00010dc0


	//   ....[174]....
        /*0ff8*/ 	.word	0x00010e10


	//   ....[175]....
        /*0ffc*/ 	.word	0x00010e60


	//   ....[176]....
        /*1000*/ 	.word	0x00010eb0


	//   ....[177]....
        /*1004*/ 	.word	0x00010f30


	//   ....[178]....
        /*1008*/ 	.word	0x00010fb0


	//   ....[179]....
        /*100c*/ 	.word	0x00011000


	//   ....[180]....
        /*1010*/ 	.word	0x00011050


	//   ....[181]....
        /*1014*/ 	.word	0x000110a0


	//   ....[182]....
        /*1018*/ 	.word	0x000110f0


	//   ....[183]....
        /*101c*/ 	.word	0x00011140


	//   ....[184]....
        /*1020*/ 	.word	0x00011190


	//   ....[185]....
        /*1024*/ 	.word	0x00011210


	//   ....[186]....
        /*1028*/ 	.word	0x00011290


	//   ....[187]....
        /*102c*/ 	.word	0x000112e0


	//   ....[188]....
        /*1030*/ 	.word	0x00011330


	//   ....[189]....
        /*1034*/ 	.word	0x00011380


	//   ....[190]....
        /*1038*/ 	.word	0x000113d0


	//   ....[191]....
        /*103c*/ 	.word	0x00011420


	//   ....[192]....
        /*1040*/ 	.word	0x00011470


	//   ....[193]....
        /*1044*/ 	.word	0x000114f0


	//   ....[194]....
        /*1048*/ 	.word	0x00011570


	//   ....[195]....
        /*104c*/ 	.word	0x000115c0


	//   ....[196]....
        /*1050*/ 	.word	0x00011610


	//   ....[197]....
        /*1054*/ 	.word	0x00011660


	//   ....[198]....
        /*1058*/ 	.word	0x000116b0


	//   ....[199]....
        /*105c*/ 	.word	0x00011700


	//   ....[200]....
        /*1060*/ 	.word	0x00011750


	//   ....[201]....
        /*1064*/ 	.word	0x000117d0


	//   ....[202]....
        /*1068*/ 	.word	0x00011860


	//   ....[203]....
        /*106c*/ 	.word	0x000118f0


	//   ....[204]....
        /*1070*/ 	.word	0x000119a0


	//   ....[205]....
        /*1074*/ 	.word	0x000119f0


	//   ....[206]....
        /*1078*/ 	.word	0x00011a40


	//   ....[207]....
        /*107c*/ 	.word	0x00011a90


	//   ....[208]....
        /*1080*/ 	.word	0x00011ae0


	//   ....[209]....
        /*1084*/ 	.word	0x00011b30


	//   ....[210]....
        /*1088*/ 	.word	0x00011b80


	//   ....[211]....
        /*108c*/ 	.word	0x00011bd0


	//   ....[212]....
        /*1090*/ 	.word	0x00011c50


	//   ....[213]....
        /*1094*/ 	.word	0x00011cd0


	//   ....[214]....
        /*1098*/ 	.word	0x00011d20


	//   ....[215]....
        /*109c*/ 	.word	0x00011d70


	//   ....[216]....
        /*10a0*/ 	.word	0x00011dc0


	//   ....[217]....
        /*10a4*/ 	.word	0x00011e10


	//   ....[218]....
        /*10a8*/ 	.word	0x00011e60


	//   ....[219]....
        /*10ac*/ 	.word	0x00011eb0


	//   ....[220]....
        /*10b0*/ 	.word	0x00011f30


	//   ....[221]....
        /*10b4*/ 	.word	0x00011fb0


	//   ....[222]....
        /*10b8*/ 	.word	0x00012000


	//   ....[223]....
        /*10bc*/ 	.word	0x00012050


	//   ....[224]....
        /*10c0*/ 	.word	0x000120a0


	//   ....[225]....
        /*10c4*/ 	.word	0x000120f0


	//   ....[226]....
        /*10c8*/ 	.word	0x00012140


	//   ....[227]....
        /*10cc*/ 	.word	0x00012190


	//   ....[228]....
        /*10d0*/ 	.word	0x00012210


	//   ....[229]....
        /*10d4*/ 	.word	0x00012290


	//   ....[230]....
        /*10d8*/ 	.word	0x000122e0


	//   ....[231]....
        /*10dc*/ 	.word	0x00012330


	//   ....[232]....
        /*10e0*/ 	.word	0x00012380


	//   ....[233]....
        /*10e4*/ 	.word	0x000123d0


	//   ....[234]....
        /*10e8*/ 	.word	0x00012420


	//   ....[235]....
        /*10ec*/ 	.word	0x00012470


	//   ....[236]....
        /*10f0*/ 	.word	0x000124f0


	//   ....[237]....
        /*10f4*/ 	.word	0x00012570


	//   ....[238]....
        /*10f8*/ 	.word	0x000125c0


	//   ....[239]....
        /*10fc*/ 	.word	0x00012610


	//   ....[240]....
        /*1100*/ 	.word	0x00012660


	//   ....[241]....
        /*1104*/ 	.word	0x000126b0


	//   ....[242]....
        /*1108*/ 	.word	0x00012700


	//   ....[243]....
        /*110c*/ 	.word	0x00012750


	//   ....[244]....
        /*1110*/ 	.word	0x000127b0


	//   ....[245]....
        /*1114*/ 	.word	0x00012830


	//   ....[246]....
        /*1118*/ 	.word	0x000128b0


	//   ....[247]....
        /*111c*/ 	.word	0x00012960


	//   ....[248]....
        /*1120*/ 	.word	0x000129b0


	//   ....[249]....
        /*1124*/ 	.word	0x00012a00


	//   ....[250]....
        /*1128*/ 	.word	0x00012a50


	//   ....[251]....
        /*112c*/ 	.word	0x00012aa0


	//   ....[252]....
        /*1130*/ 	.word	0x00012af0


	//   ....[253]....
        /*1134*/ 	.word	0x00012b40


	//   ....[254]....
        /*1138*/ 	.word	0x00012b90


	//   ....[255]....
        /*113c*/ 	.word	0x00012c10


	//   ....[0]....
        /*1140*/ 	.word	0x00012c90


	//   ....[1]....
        /*1144*/ 	.word	0x00012ce0


	//   ....[2]....
        /*1148*/ 	.word	0x00012d30


	//   ....[3]....
        /*114c*/ 	.word	0x00012d80


	//   ....[4]....
        /*1150*/ 	.word	0x00012dd0


	//   ....[5]....
        /*1154*/ 	.word	0x00012e20


	//   ....[6]....
        /*1158*/ 	.word	0x00012e70


	//   ....[7]....
        /*115c*/ 	.word	0x00012ef0


	//   ....[8]....
        /*1160*/ 	.word	0x00012f70


	//   ....[9]....
        /*1164*/ 	.word	0x00012fc0


	//   ....[10]....
        /*1168*/ 	.word	0x00013010


	//   ....[11]....
        /*116c*/ 	.word	0x00013060


	//   ....[12]....
        /*1170*/ 	.word	0x000130b0


	//   ....[13]....
        /*1174*/ 	.word	0x00013100


	//   ....[14]....
        /*1178*/ 	.word	0x00013150


	//   ....[15]....
        /*117c*/ 	.word	0x000131d0


	//   ....[16]....
        /*1180*/ 	.word	0x00013250


	//   ....[17]....
        /*1184*/ 	.word	0x000132a0


	//   ....[18]....
        /*1188*/ 	.word	0x000132f0


	//   ....[19]....
        /*118c*/ 	.word	0x00013340


	//   ....[20]....
        /*1190*/ 	.word	0x00013390


	//   ....[21]....
        /*1194*/ 	.word	0x000133e0


	//   ....[22]....
        /*1198*/ 	.word	0x00013430


	//   ....[23]....
        /*119c*/ 	.word	0x000134b0


	//   ....[24]....
        /*11a0*/ 	.word	0x00013530


	//   ....[25]....
        /*11a4*/ 	.word	0x00013580


	//   ....[26]....
        /*11a8*/ 	.word	0x000135d0


	//   ....[27]....
        /*11ac*/ 	.word	0x00013620


	//   ....[28]....
        /*11b0*/ 	.word	0x00013670


	//   ....[29]....
        /*11b4*/ 	.word	0x000136c0


	//   ....[30]....
        /*11b8*/ 	.word	0x00013710


	//   ....[31]....
        /*11bc*/ 	.word	0x00013770


	//----- nvinfo : EIATTR_VRC_CTA_INIT_COUNT
	.align		4
.L_112:
        /*11c0*/ 	.byte	0x02, 0x4a
	.zero		1
	.zero		1


	//----- nvinfo : EIATTR_EXIT_INSTR_OFFSETS
	.align		4
        /*11c4*/ 	.byte	0x04, 0x1c
        /*11c6*/ 	.short	(.L_114 - .L_113)


	//   ....[0]....
.L_113:
        /*11c8*/ 	.word	0x000022e0


	//   ....[1]....
        /*11cc*/ 	.word	0x000026a0


	//   ....[2]....
        /*11d0*/ 	.word	0x000029b0


	//   ....[3]....
        /*11d4*/ 	.word	0x00002bc0


	//   ....[4]....
        /*11d8*/ 	.word	0x00002c80


	//   ....[5]....
        /*11dc*/ 	.word	0x00006ed0


	//   ....[6]....
        /*11e0*/ 	.word	0x00007250


	//   ....[7]....
        /*11e4*/ 	.word	0x00007550


	//   ....[8]....
        /*11e8*/ 	.word	0x00007750


	//   ....[9]....
        /*11ec*/ 	.word	0x00007810


	//   ....[10]....
        /*11f0*/ 	.word	0x00007850


	//   ....[11]....
        /*11f4*/ 	.word	0x0000a750


	//   ....[12]....
        /*11f8*/ 	.word	0x0000a880


	//   ....[13]....
        /*11fc*/ 	.word	0x0000f650


	//   ....[14]....
        /*1200*/ 	.word	0x0000f780


	//----- nvinfo : EIATTR_MAX_THREADS
	.align		4
.L_114:
        /*1204*/ 	.byte	0x04, 0x05
        /*1206*/ 	.short	(.L_116 - .L_115)
.L_115:
        /*1208*/ 	.word	0x00000100
        /*120c*/ 	.word	0x00000001
        /*1210*/ 	.word	0x00000001


	//----- nvinfo : EIATTR_CRS_STACK_SIZE
	.align		4
.L_116:
        /*1214*/ 	.byte	0x04, 0x1e
        /*1216*/ 	.short	(.L_118 - .L_117)
.L_117:
        /*1218*/ 	.word	0x00000000


	//----- nvinfo : EIATTR_CBANK_PARAM_SIZE
	.align		4
.L_118:
        /*121c*/ 	.byte	0x03, 0x19
        /*121e*/ 	.short	0x0058


	//----- nvinfo : EIATTR_PARAM_CBANK
	.align		4
        /*1220*/ 	.byte	0x04, 0x0a
        /*1222*/ 	.short	(.L_120 - .L_119)
	.align		4
.L_119:
        /*1224*/ 	.word	index@(.nv.constant0._ZN6thrust24THRUST_300001_SM_1000_NS8cuda_cub4core6detail13_kernel_agentINS1_15__reduce_by_key16ReduceByKeyAgentINS0_10device_ptrIiEENS7_I5VoxelEES8_SA_N4cuda3std3__48equal_toIiEENSD_4plusIS9_EEPllEEJS8_SA_S8_SA_SI_N3cub18CUB_300001_SM_100024ReduceByKeyScanTileStateIS9_lLb0EEESF_SH_llEEEvDpT0_)
        /*1228*/ 	.short	0x0380
        /*122a*/ 	.short	0x0058


	//----- nvinfo : EIATTR_SW_WAR
	.align		4
.L_120:
        /*122c*/ 	.byte	0x04, 0x36
        /*122e*/ 	.short	(.L_122 - .L_121)
.L_121:
        /*1230*/ 	.word	0x00000008
.L_122:


//--------------------- .nv.info._ZN6thrust24THRUST_300001_SM_1000_NS8cuda_cub4core6detail13_kernel_agentINS1_15__reduce_by_key9InitAgentIN3cub18CUB_300001_SM_100024ReduceByKeyScanTileStateI5VoxellLb0EEElPlEEJSB_lSC_EEEvDpT0_ --------------------------
	.section	.nv.info._ZN6thrust24THRUST_300001_SM_1000_NS8cuda_cub4core6detail13_kernel_agentINS1_15__reduce_by_key9InitAgentIN3cub18CUB_300001_SM_100024ReduceByKeyScanTileStateI5VoxellLb0EEElPlEEJSB_lSC_EEEvDpT0_,"",@"SHT_CUDA_INFO"
	.sectionflags	@""
	.align	4


	//----- nvinfo : EIATTR_CUDA_API_VERSION
	.align		4
        /*0000*/ 	.byte	0x04, 0x37
        /*0002*/ 	.short	(.L_124 - .L_123)
.L_123:
        /*0004*/ 	.word	0x00000082


	//----- nvinfo : EIATTR_KPARAM_INFO
	.align		4
.L_124:
        /*0008*/ 	.byte	0x04, 0x17
        /*000a*/ 	.short	(.L_126 - .L_125)
.L_125:
        /*000c*/ 	.word	0x00000000
        /*0010*/ 	.short	0x0002
        /*0012*/ 	.short	0x0020
        /*0014*/ 	.byte	0x00, 0xf5, 0x21, 0x00


	//----- nvinfo : EIATTR_KPARAM_INFO
	.align		4
.L_126:
        /*0018*/ 	.byte	0x04, 0x17
        /*001a*/ 	.short	(.L_128 - .L_127)
.L_127:
        /*001c*/ 	.word	0x00000000
        /*0020*/ 	.short	0x0001
        /*0022*/ 	.short	0x0018
        /*0024*/ 	.byte	0x00, 0xf0, 0x21, 0x00


	//----- nvinfo : EIATTR_KPARAM_INFO
	.align		4
.L_128:
        /*0028*/ 	.byte	0x04, 0x17
        /*002a*/ 	.short	(.L_130 - .L_129)
.L_129:
        /*002c*/ 	.word	0x00000000
        /*0030*/ 	.short	0x0000
        /*0032*/ 	.short	0x0000
        /*0034*/ 	.byte	0x00, 0xf0, 0x61, 0x00


	//----- nvinfo : EIATTR_SPARSE_MMA_MASK
	.align		4
.L_130:
        /*0038*/ 	.byte	0x03, 0x50
        /*003a*/ 	.short	0x0000


	//----- nvinfo : EIATTR_MAXREG_COUNT
	.align		4
        /*003c*/ 	.byte	0x03, 0x1b
        /*003e*/ 	.short	0x00ff


	//----- nvinfo : EIATTR_MERCURY_ISA_VERSION
	.align		4
        /*0040*/ 	.byte	0x03, 0x5f
        /*0042*/ 	.short	0x0101


	//----- nvinfo : EIATTR_VRC_CTA_INIT_COUNT
	.align		4
        /*0044*/ 	.byte	0x02, 0x4a
	.zero		1
	.zero		1


	//----- nvinfo : EIATTR_EXIT_INSTR_OFFSETS
	.align		4
        /*0048*/ 	.byte	0x04, 0x1c
        /*004a*/ 	.short	(.L_132 - .L_131)


	//   ....[0]....
.L_131:
        /*004c*/ 	.word	0x00000120


	//   ....[1]....
        /*0050*/ 	.word	0x00000150


	//----- nvinfo : EIATTR_MAX_THREADS
	.align		4
.L_132:
        /*0054*/ 	.byte	0x04, 0x05
        /*0056*/ 	.short	(.L_134 - .L_133)
.L_133:
        /*0058*/ 	.word	0x00000080
        /*005c*/ 	.word	0x00000001
        /*0060*/ 	.word	0x00000001


	//----- nvinfo : EIATTR_CBANK_PARAM_SIZE
	.align		4
.L_134:
        /*0064*/ 	.byte	0x03, 0x19
        /*0066*/ 	.short	0x0028


	//----- nvinfo : EIATTR_PARAM_CBANK
	.align		4
        /*0068*/ 	.byte	0x04, 0x0a
        /*006a*/ 	.short	(.L_136 - .L_135)
	.align		4
.L_135:
        /*006c*/ 	.word	index@(.nv.constant0._ZN6thrust24THRUST_300001_SM_1000_NS8cuda_cub4core6detail13_kernel_agentINS1_15__reduce_by_key9InitAgentIN3cub18CUB_300001_SM_100024ReduceByKeyScanTileStateI5VoxellLb0EEElPlEEJSB_lSC_EEEvDpT0_)
        /*0070*/ 	.short	0x0380
        /*0072*/ 	.short	0x0028


	//----- nvinfo : EIATTR_SW_WAR
	.align		4
.L_136:
        /*0074*/ 	.byte	0x04, 0x36
        /*0076*/ 	.short	(.L_138 - .L_137)
.L_137:
        /*0078*/ 	.word	0x00000008
.L_138:


//--------------------- .nv.info._ZN6thrust24THRUST_300001_SM_1000_NS8cuda_cub4core6detail13_kernel_agentINS1_15__reduce_by_key16ReduceByKeyAgentINS0_10device_ptrIiEENS7_I5VoxelEES8_SA_N4cuda3std3__48equal_toIiEENSD_4plusIS9_EEPiiEEJS8_SA_S8_SA_SI_N3cub18CUB_300001_SM_100024ReduceByKeyScanTileStateIS9_iLb0EEESF_SH_iiEEEvDpT0_ --------------------------
	.section	.nv.info._ZN6thrust24THRUST_300001_SM_1000_NS8cuda_cub4core6detail13_kernel_agentINS1_15__reduce_by_key16ReduceByKeyAgentINS0_10device_ptrIiEENS7_I5VoxelEES8_SA_N4cuda3std3__48equal_toIiEENSD_4plusIS9_EEPiiEEJS8_SA_S8_SA_SI_N3cub18CUB_300001_SM_100024ReduceByKeyScanTileStateIS9_iLb0EEESF_SH_iiEEEvDpT0_,"",@"SHT_CUDA_INFO"
	.sectionflags	@""
	.align	4


	//----- nvinfo : EIATTR_CUDA_API_VERSION
	.align		4
        /*0000*/ 	.byte	0x04, 0x37
        /*0002*/ 	.short	(.L_140 - .L_139)
.L_139:
        /*0004*/ 	.word	0x00000082


	//----- nvinfo : EIATTR_KPARAM_INFO
	.align		4
.L_140:
        /*0008*/ 	.byte	0x04, 0x17
        /*000a*/ 	.short	(.L_142 - .L_141)
.L_141:
        /*000c*/ 	.word	0x00000000
        /*0010*/ 	.short	0x0009
        /*0012*/ 	.short	0x0048
        /*0014*/ 	.byte	0x00, 0xf0, 0x11, 0x00


	//----- nvinfo : EIATTR_KPARAM_INFO
	.align		4
.L_142:
        /*0018*/ 	.byte	0x04, 0x17
        /*001a*/ 	.short	(.L_144 - .L_143)
.L_143:
        /*001c*/ 	.word	0x00000000
        /*0020*/ 	.short	0x0008
        /*0022*/ 	.short	0x0044
        /*0024*/ 	.byte	0x00, 0xf0, 0x11, 0x00


	//----- nvinfo : EIATTR_KPARAM_INFO
	.align		4
.L_144:
        /*0028*/ 	.byte	0x04, 0x17
        /*002a*/ 	.short	(.L_146 - .L_145)
.L_145:
        /*002c*/ 	.word	0x00000000
        /*0030*/ 	.short	0x0007
        /*0032*/ 	.short	0x0041
        /*0034*/ 	.byte	0x00, 0xf0, 0x05, 0x00


	//----- nvinfo : EIATTR_KPARAM_INFO
	.align		4
.L_146:
        /*0038*/ 	.byte	0x04, 0x17
        /*003a*/ 	.short	(.L_148 - .L_147)
.L_147:
        /*003c*/ 	.word	0x00000000
        /*0040*/ 	.short	0x0006
        /*0042*/ 	.short	0x0040
        /*0044*/ 	.byte	0x00, 0xf0, 0x05, 0x00


	//----- nvinfo : EIATTR_KPARAM_INFO
	.align		4
.L_148:
        /*0048*/ 	.byte	0x04, 0x17
        /*004a*/ 	.short	(.L_150 - .L_149)
.L_149:
        /*004c*/ 	.word	0x00000000
        /*0050*/ 	.short	0x0005
        /*0052*/ 	.short	0x0028
        /*0054*/ 	.byte	0x00, 0xf0, 0x61, 0x00


	//----- nvinfo : EIATTR_KPARAM_INFO
	.align		4
.L_150:
        /*0058*/ 	.byte	0x04, 0x17
        /*005a*/ 	.short	(.L_152 - .L_151)
.L_151:
        /*005c*/ 	.word	0x00000000
        /*0060*/ 	.short	0x0004
        /*0062*/ 	.short	0x0020
        /*0064*/ 	.byte	0x00, 0xf5, 0x21, 0x00


	//----- nvinfo : EIATTR_KPARAM_INFO
	.align		4
.L_152:
        /*0068*/ 	.byte	0x04, 0x17
        /*006a*/ 	.short	(.L_154 - .L_153)
.L_153:
        /*006c*/ 	.word	0x00000000
        /*0070*/ 	.short	0x0003
        /*0072*/ 	.short	0x0018
        /*0074*/ 	.byte	0x00, 0xf0, 0x21, 0x00


	//----- nvinfo : EIATTR_KPARAM_INFO
	.align		4
.L_154:
        /*0078*/ 	.byte	0x04, 0x17
        /*007a*/ 	.short	(.L_156 - .L_155)
.L_155:
        /*007c*/ 	.word	0x00000000
        /*0080*/ 	.short	0x0002
        /*0082*/ 	.short	0x0010
        /*0084*/ 	.byte	0x00, 0xf0, 0x21, 0x00


	//----- nvinfo : EIATTR_KPARAM_INFO
	.align		4
.L_156:
        /*0088*/ 	.byte	0x04, 0x17
        /*008a*/ 	.short	(.L_158 - .L_157)
.L_157:
        /*008c*/ 	.word	0x00000000
        /*0090*/ 	.short	0x0001
        /*0092*/ 	.short	0x0008
        /*0094*/ 	.byte	0x00, 0xf0, 0x21, 0x00


	//----- nvinfo : EIATTR_KPARAM_INFO
	.align		4
.L_158:
        /*0098*/ 	.byte	0x04, 0x17
        /*009a*/ 	.short	(.L_160 - .L_159)
.L_159:
        /*009c*/ 	.word	0x00000000
        /*00a0*/ 	.short	0x0000
        /*00a2*/ 	.short	0x0000
        /*00a4*/ 	.byte	0x00, 0xf0, 0x21, 0x00


	//----- nvinfo : EIATTR_SPARSE_MMA_MASK
	.align		4
.L_160:
        /*00a8*/ 	.byte	0x03, 0x50
        /*00aa*/ 	.short	0x0000


	//----- nvinfo : EIATTR_MAXREG_COUNT
	.align		4
        /*00ac*/ 	.byte	0x03, 0x1b
        /*00ae*/ 	.short	0x00ff


	//----- nvinfo : EIATTR_NUM_BARRIERS
	.align		4
        /*00b0*/ 	.byte	0x02, 0x4c
        /*00b2*/ 	.byte	0x01
	.zero		1


	//----- nvinfo : EIATTR_MERCURY_ISA_VERSION
	.align		4
        /*00b4*/ 	.byte	0x03, 0x5f
        /*00b6*/ 	.short	0x0101


	//----- nvinfo : EIATTR_COOP_GROUP_MASK_REGIDS
	.align		4
        /*00b8*/ 	.byte	0x04, 0x29
        /*00ba*/ 	.short	(.L_162 - .L_161)


	//   ....[0]....
.L_161:
        /*00bc*/ 	.word	0xffffffff


	//   ....[1]....
        /*00c0*/ 	.word	0xffffffff


	//   ....[2]....
        /*00c4*/ 	.word	0xffffffff


	//   ....[3]....
        /*00c8*/ 	.word	0xffffffff


	//   ....[4]....
        /*00cc*/ 	.word	0xffffffff


	//   ....[5]....
        /*00d0*/ 	.word	0xffffffff


	//   ....[6]....
        /*00d4*/ 	.word	0xffffffff


	//   ....[7]....
        /*00d8*/ 	.word	0xffffffff


	//   ....[8]....
        /*00dc*/ 	.word	0xffffffff


	//   ....[9]....
        /*00e0*/ 	.word	0xffffffff


	//   ....[10]....
        /*00e4*/ 	.word	0xffffffff


	//   ....[11]....
        /*00e8*/ 	.word	0xffffffff


	//   ....[12]....
        /*00ec*/ 	.word	0xffffffff


	//   ....[13]....
        /*00f0*/ 	.word	0xffffffff


	//   ....[14]....
        /*00f4*/ 	.word	0xffffffff


	//   ....[15]....
        /*00f8*/ 	.word	0xffffffff


	//   ....[16]....
        /*00fc*/ 	.word	0xffffffff


	//   ....[17]....
        /*0100*/ 	.word	0xffffffff


	//   ....[18]....
        /*0104*/ 	.word	0xffffffff


	//   ....[19]....
        /*0108*/ 	.word	0xffffffff


	//   ....[20]....
        /*010c*/ 	.word	0xffffffff


	//   ....[21]....
        /*0110*/ 	.word	0xffffffff


	//   ....[22]....
        /*0114*/ 	.word	0xffffffff


	//   ....[23]....
        /*0118*/ 	.word	0xffffffff


	//   ....[24]....
        /*011c*/ 	.word	0xffffffff


	//   ....[25]....
        /*0120*/ 	.word	0xffffffff


	//   ....[26]....
        /*0124*/ 	.word	0xffffffff


	//   ....[27]....
        /*0128*/ 	.word	0xffffffff


	//   ....[28]....
        /*012c*/ 	.word	0xffffffff


	//   ....[29]....
        /*0130*/ 	.word	0xffffffff


	//   ....[30]....
        /*0134*/ 	.word	0xffffffff


	//   ....[31]....
        /*0138*/ 	.word	0xffffffff


	//   ....[32]....
        /*013c*/ 	.word	0xffffffff


	//   ....[33]....
        /*0140*/ 	.word	0xffffffff


	//   ....[34]....
        /*0144*/ 	.word	0xffffffff


	//   ....[35]....
        /*0148*/ 	.word	0xffffffff


	//   ....[36]....
        /*014c*/ 	.word	0xffffffff


	//   ....[37]....
        /*0150*/ 	.word	0xffffffff


	//   ....[38]....
        /*0154*/ 	.word	0xffffffff


	//   ....[39]....
        /*0158*/ 	.word	0xffffffff


	//   ....[40]....
        /*015c*/ 	.word	0xffffffff


	//   ....[41]....
        /*0160*/ 	.word	0xffffffff


	//   ....[42]....
        /*0164*/ 	.word	0xffffffff


	//   ....[43]....
        /*0168*/ 	.word	0xffffffff


	//   ....[44]....
        /*016c*/ 	.word	0xffffffff


	//   ....[45]....
        /*0170*/ 	.word	0xffffffff


	//   ....[46]....
        /*0174*/ 	.word	0xffffffff


	//   ....[47]....
        /*0178*/ 	.word	0xffffffff


	//   ....[48]....
        /*017c*/ 	.word	0xffffffff


	//   ....[49]....
        /*0180*/ 	.word	0xffffffff


	//   ....[50]....
        /*0184*/ 	.word	0xffffffff


	//   ....[51]....
        /*0188*/ 	.word	0xffffffff


	//   ....[52]....
        /*018c*/ 	.word	0xffffffff


	//   ....[53]....
        /*0190*/ 	.word	0xffffffff


	//   ....[54]....
        /*0194*/ 	.word	0xffffffff


	//   ....[55]....
        /*0198*/ 	.word	0xffffffff


	//   ....[56]....
        /*019c*/ 	.word	0xffffffff


	//   ....[57]....
        /*01a0*/ 	.word	0xffffffff


	//   ....[58]....
        /*01a4*/ 	.word	0xffffffff


	//   ....[59]....
        /*01a8*/ 	.word	0xffffffff


	//   ....[60]....
        /*01ac*/ 	.word	0xffffffff


	//   ....[61]....
        /*01b0*/ 	.word	0xffffffff


	//   ....[62]....
        /*01b4*/ 	.word	0xffffffff


	//   ....[63]....
        /*01b8*/ 	.word	0xffffffff


	//   ....[64]....
        /*01bc*/ 	.word	0xffffffff


	//   ....[65]....
        /*01c0*/ 	.word	0xffffffff


	//   ....[66]....
        /*01c4*/ 	.word	0xffffffff


	//   ....[67]....
        /*01c8*/ 	.word	0xffffffff


	//   ....[68]....
        /*01cc*/ 	.word	0xffffffff


	//   ....[69]....
        /*01d0*/ 	.word	0xffffffff


	//   ....[70]....
        /*01d4*/ 	.word	0xffffffff


	//   ....[71]....
        /*01d8*/ 	.word	0xffffffff


	//   ....[72]....
        /*01dc*/ 	.word	0xffffffff


	//   ....[73]....
        /*01e0*/ 	.word	0xffffffff


	//   ....[74]....
        /*01e4*/ 	.word	0xffffffff


	//   ....[75]....
        /*01e8*/ 	.word	0xffffffff


	//   ....[76]....
        /*01ec*/ 	.word	0xffffffff


	//   ....[77]....
        /*01f0*/ 	.word	0xffffffff


	//   ....[78]....
        /*01f4*/ 	.word	0xffffffff


	//   ....[79]....
        /*01f8*/ 	.word	0xffffffff


	//   ....[80]....
        /*01fc*/ 	.word	0xffffffff


	//   ....[81]....
        /*0200*/ 	.word	0xffffffff


	//   ....[82]....
        /*0204*/ 	.word	0xffffffff


	//   ....[83]....
        /*0208*/ 	.word	0xffffffff


	//   ....[84]....
        /*020c*/ 	.word	0xffffffff


	//   ....[85]....
        /*0210*/ 	.word	0xffffffff


	//   ....[86]....
        /*0214*/ 	.word	0xffffffff


	//   ....[87]....
        /*0218*/ 	.word	0xffffffff


	//   ....[88]....
        /*021c*/ 	.word	0xffffffff


	//   ....[89]....
        /*0220*/ 	.word	0xffffffff


	//   ....[90]....
        /*0224*/ 	.word	0xffffffff


	//   ....[91]....
        /*0228*/ 	.word	0xffffffff


	//   ....[92]....
        /*022c*/ 	.word	0xffffffff


	//   ....[93]....
        /*0230*/ 	.word	0xffffffff


	//   ....[94]....
        /*0234*/ 	.word	0xffffffff


	//   ....[95]....
        /*0238*/ 	.word	0xffffffff


	//   ....[96]....
        /*023c*/ 	.word	0xffffffff


	//   ....[97]....
        /*0240*/ 	.word	0xffffffff


	//   ....[98]....
        /*0244*/ 	.word	0xffffffff


	//   ....[99]....
        /*0248*/ 	.word	0xffffffff


	//   ....[100]....
        /*024c*/ 	.word	0xffffffff


	//   ....[101]....
        /*0250*/ 	.word	0xffffffff


	//   ....[102]....
        /*0254*/ 	.word	0xffffffff


	//   ....[103]....
        /*0258*/ 	.word	0xffffffff


	//   ....[104]....
        /*025c*/ 	.word	0xffffffff


	//   ....[105]....
        /*0260*/ 	.word	0xffffffff


	//   ....[106]....
        /*0264*/ 	.word	0xffffffff


	//   ....[107]....
        /*0268*/ 	.word	0xffffffff


	//   ....[108]....
        /*026c*/ 	.word	0xffffffff


	//   ....[109]....
        /*0270*/ 	.word	0xffffffff


	//   ....[110]....
        /*0274*/ 	.word	0xffffffff


	//   ....[111]....
        /*0278*/ 	.word	0xffffffff


	//   ....[112]....
        /*027c*/ 	.word	0xffffffff


	//   ....[113]....
        /*0280*/ 	.word	0xffffffff


	//   ....[114]....
        /*0284*/ 	.word	0xffffffff


	//   ....[115]....
        /*0288*/ 	.word	0xffffffff


	//   ....[116]....
        /*028c*/ 	.word	0xffffffff


	//   ....[117]....
        /*0290*/ 	.word	0xffffffff


	//   ....[118]....
        /*0294*/ 	.word	0xffffffff


	//   ....[119]....
        /*0298*/ 	.word	0xffffffff


	//   ....[120]....
        /*029c*/ 	.word	0xffffffff


	//   ....[121]....
        /*02a0*/ 	.word	0xffffffff


	//   ....[122]....
        /*02a4*/ 	.word	0xffffffff


	//   ....[123]....
        /*02a8*/ 	.word	0xffffffff


	//   ....[124]....
        /*02ac*/ 	.word	0xffffffff


	//   ....[125]....
        /*02b0*/ 	.word	0xffffffff


	//   ....[126]....
        /*02b4*/ 	.word	0xffffffff


	//   ....[127]....
        /*02b8*/ 	.word	0xffffffff


	//   ....[128]....
        /*02bc*/ 	.word	0xffffffff


	//   ....[129]....
        /*02c0*/ 	.word	0xffffffff


	//   ....[130]....
        /*02c4*/ 	.word	0xffffffff


	//   ....[131]....
        /*02c8*/ 	.word	0xffffffff


	//   ....[132]....
        /*02cc*/ 	.word	0xffffffff


	//   ....[133]....
        /*02d0*/ 	.word	0xffffffff


	//   ....[134]....
        /*02d4*/ 	.word	0xffffffff


	//   ....[135]....
        /*02d8*/ 	.word	0xffffffff


	//   ....[136]....
        /*02dc*/ 	.word	0xffffffff


	//   ....[137]....
        /*02e0*/ 	.word	0xffffffff


	//   ....[138]....
        /*02e4*/ 	.word	0xffffffff


	//   ....[139]....
        /*02e8*/ 	.word	0xffffffff


	//   ....[140]....
        /*02ec*/ 	.word	0xffffffff


	//   ....[141]....
        /*02f0*/ 	.word	0xffffffff


	//   ....[142]....
        /*02f4*/ 	.word	0xffffffff


	//   ....[143]....
        /*02f8*/ 	.word	0xffffffff


	//   ....[144]....
        /*02fc*/ 	.word	0xffffffff


	//   ....[145]....
        /*0300*/ 	.word	0xffffffff


	//   ....[146]....
        /*0304*/ 	.word	0xffffffff


	//   ....[147]....
        /*0308*/ 	.word	0xffffffff


	//   ....[148]....
        /*030c*/ 	.word	0xffffffff


	//   ....[149]....
        /*0310*/ 	.word	0xffffffff


	//   ....[150]....
        /*0314*/ 	.word	0xffffffff


	//   ....[151]....
        /*0318*/ 	.word	0xffffffff


	//   ....[152]....
        /*031c*/ 	.word	0xffffffff


	//   ....[153]....
        /*0320*/ 	.word	0xffffffff


	//   ....[154]....
        /*0324*/ 	.word	0xffffffff


	//   ....[155]....
        /*0328*/ 	.word	0xffffffff


	//   ....[156]....
        /*032c*/ 	.word	0xffffffff


	//   ....[157]....
        /*0330*/ 	.word	0xffffffff


	//   ....[158]....
        /*0334*/ 	.word	0xffffffff


	//   ....[159]....
        /*0338*/ 	.word	0xffffffff


	//   ....[160]....
        /*033c*/ 	.word	0xffffffff


	//   ....[161]....
        /*0340*/ 	.word	0xffffffff


	//   ....[162]....
        /*0344*/ 	.word	0xffffffff


	//   ....[163]....
        /*0348*/ 	.word	0xffffffff


	//   ....[164]....
        /*034c*/ 	.word	0xffffffff


	//   ....[165]....
        /*0350*/ 	.word	0xffffffff


	//   ....[166]....
        /*0354*/ 	.word	0xffffffff


	//   ....[167]....
        /*0358*/ 	.word	0xffffffff


	//   ....[168]....
        /*035c*/ 	.word	0xffffffff


	//   ....[169]....
        /*0360*/ 	.word	0xffffffff


	//   ....[170]....
        /*0364*/ 	.word	0xffffffff


	//   ....[171]....
        /*0368*/ 	.word	0xffffffff


	//   ....[172]....
        /*036c*/ 	.word	0xffffffff


	//   ....[173]....
        /*0370*/ 	.word	0xffffffff


	//   ....[174]....
        /*0374*/ 	.word	0xffffffff


	//   ....[175]....
        /*0378*/ 	.word	0xffffffff


	//   ....[176]....
        /*037c*/ 	.word	0xffffffff


	//   ....[177]....
        /*0380*/ 	.word	0xffffffff


	//   ....[178]....
        /*0384*/ 	.word	0xffffffff


	//   ....[179]....
        /*0388*/ 	.word	0xffffffff


	//   ....[180]....
        /*038c*/ 	.word	0xffffffff


	//   ....[181]....
        /*0390*/ 	.word	0xffffffff


	//   ....[182]....
        /*0394*/ 	.word	0xffffffff


	//   ....[183]....
        /*0398*/ 	.word	0xffffffff


	//   ....[184]....
        /*039c*/ 	.word	0xffffffff


	//   ....[185]....
        /*03a0*/ 	.word	0xffffffff


	//   ....[186]....
        /*03a4*/ 	.word	0xffffffff


	//   ....[187]....
        /*03a8*/ 	.word	0xffffffff


	//   ....[188]....
        /*03ac*/ 	.word	0xffffffff


	//   ....[189]....
        /*03b0*/ 	.word	0xffffffff


	//   ....[190]....
        /*03b4*/ 	.word	0xffffffff


	//   ....[191]....
        /*03b8*/ 	.word	0xffffffff


	//   ....[192]....
        /*03bc*/ 	.word	0xffffffff


	//   ....[193]....
        /*03c0*/ 	.word	0xffffffff


	//   ....[194]....
        /*03c4*/ 	.word	0xffffffff


	//   ....[195]....
        /*03c8*/ 	.word	0xffffffff


	//   ....[196]....
        /*03cc*/ 	.word	0xffffffff


	//   ....[197]....
        /*03d0*/ 	.word	0xffffffff


	//   ....[198]....
        /*03d4*/ 	.word	0xffffffff


	//   ....[199]....
        /*03d8*/ 	.word	0xffffffff


	//   ....[200]....
        /*03dc*/ 	.word	0xffffffff


	//   ....[201]....
        /*03e0*/ 	.word	0xffffffff


	//   ....[202]....
        /*03e4*/ 	.word	0xffffffff


	//   ....[203]....
        /*03e8*/ 	.word	0xffffffff


	//   ....[204]....
        /*03ec*/ 	.word	0xffffffff


	//   ....[205]....
        /*03f0*/ 	.word	0xffffffff


	//   ....[206]....
        /*03f4*/ 	.word	0xffffffff


	//   ....[207]....
        /*03f8*/ 	.word	0xffffffff


	//   ....[208]....
        /*03fc*/ 	.word	0xffffffff


	//   ....[209]....
        /*0400*/ 	.word	0xffffffff


	//   ....[210]....
        /*0404*/ 	.word	0xffffffff


	//   ....[211]....
        /*0408*/ 	.word	0xffffffff


	//   ....[212]....
        /*040c*/ 	.word	0xffffffff


	//   ....[213]....
        /*0410*/ 	.word	0xffffffff


	//   ....[214]....
        /*0414*/ 	.word	0xffffffff


	//   ....[215]....
        /*0418*/ 	.word	0xffffffff


	//   ....[216]....
        /*041c*/ 	.word	0xffffffff


	//   ....[217]....
        /*0420*/ 	.word	0xffffffff


	//   ....[218]....
        /*0424*/ 	.word	0xffffffff


	//   ....[219]....
        /*0428*/ 	.word	0xffffffff


	//   ....[220]....
        /*042c*/ 	.word	0xffffffff


	//   ....[221]....
        /*0430*/ 	.word	0xffffffff


	//   ....[222]....
        /*0434*/ 	.word	0xffffffff


	//   ....[223]....
        /*0438*/ 	.word	0xffffffff


	//   ....[224]....
        /*043c*/ 	.word	0xffffffff


	//   ....[225]....
        /*0440*/ 	.word	0xffffffff


	//   ....[226]....
        /*0444*/ 	.word	0xffffffff


	//   ....[227]....
        /*0448*/ 	.word	0xffffffff


	//   ....[228]....
        /*044c*/ 	.word	0xffffffff


	//   ....[229]....
        /*0450*/ 	.word	0xffffffff


	//   ....[230]....
        /*0454*/ 	.word	0xffffffff


	//   ....[231]....
        /*0458*/ 	.word	0xffffffff


	//   ....[232]....
        /*045c*/ 	.word	0xffffffff


	//   ....[233]....
        /*0460*/ 	.word	0xffffffff


	//   ....[234]....
        /*0464*/ 	.word	0xffffffff


	//   ....[235]....
        /*0468*/ 	.word	0xffffffff


	//   ....[236]....
        /*046c*/ 	.word	0xffffffff


	//   ....[237]....
        /*0470*/ 	.word	0xffffffff


	//   ....[238]....
        /*0474*/ 	.word	0xffffffff


	//   ....[239]....
        /*0478*/ 	.word	0xffffffff


	//   ....[240]....
        /*047c*/ 	.word	0xffffffff


	//   ....[241]....
        /*0480*/ 	.word	0xffffffff


	//   ....[242]....
        /*0484*/ 	.word	0xffffffff


	//   ....[243]....
        /*0488*/ 	.word	0xffffffff


	//   ....[244]....
        /*048c*/ 	.word	0xffffffff


	//   ....[245]....
        /*0490*/ 	.word	0xffffffff


	//   ....[246]....
        /*0494*/ 	.word	0xffffffff


	//   ....[247]....
        /*0498*/ 	.word	0xffffffff


	//   ....[248]....
        /*049c*/ 	.word	0xffffffff


	//   ....[249]....
        /*04a0*/ 	.word	0xffffffff


	//   ....[250]....
        /*04a4*/ 	.word	0xffffffff


	//   ....[251]....
        /*04a8*/ 	.word	0xffffffff


	//   ....[252]....
        /*04ac*/ 	.word	0xffffffff


	//   ....[253]....
        /*04b0*/ 	.word	0xffffffff


	//   ....[254]....
        /*04b4*/ 	.word	0xffffffff


	//   ....[255]....
        /*04b8*/ 	.word	0xffffffff


	//   ....[0]....
        /*04bc*/ 	.word	0xffffffff


	//   ....[1]....
        /*04c0*/ 	.word	0xffffffff


	//   ....[2]....
        /*04c4*/ 	.word	0xffffffff


	//   ....[3]....
        /*04c8*/ 	.word	0xffffffff


	//   ....[4]....
        /*04cc*/ 	.word	0xffffffff


	//   ....[5]....
        /*04d0*/ 	.word	0xffffffff


	//   ....[6]....
        /*04d4*/ 	.word	0xffffffff


	//   ....[7]....
        /*04d8*/ 	.word	0xffffffff


	//   ....[8]....
        /*04dc*/ 	.word	0xffffffff


	//   ....[9]....
        /*04e0*/ 	.word	0xffffffff


	//   ....[10]....
        /*04e4*/ 	.word	0xffffffff


	//   ....[11]....
        /*04e8*/ 	.word	0xffffffff


	//   ....[12]....
        /*04ec*/ 	.word	0xffffffff


	//   ....[13]....
        /*04f0*/ 	.word	0xffffffff


	//   ....[14]....
        /*04f4*/ 	.word	0xffffffff


	//   ....[15]....
        /*04f8*/ 	.word	0xffffffff


	//   ....[16]....
        /*04fc*/ 	.word	0xffffffff


	//   ....[17]....
        /*0500*/ 	.word	0xffffffff


	//   ....[18]....
        /*0504*/ 	.word	0xffffffff


	//   ....[19]....
        /*0508*/ 	.word	0xffffffff


	//   ....[20]....
        /*050c*/ 	.word	0xffffffff


	//   ....[21]....
        /*0510*/ 	.word	0xffffffff


	//   ....[22]....
        /*0514*/ 	.word	0xffffffff


	//   ....[23]....
        /*0518*/ 	.word	0xffffffff


	//   ....[24]....
        /*051c*/ 	.word	0xffffffff


	//   ....[25]....
        /*0520*/ 	.word	0xffffffff


	//   ....[26]....
        /*0524*/ 	.word	0xffffffff


	//   ....[27]....
        /*0528*/ 	.word	0xffffffff


	//   ....[28]....
        /*052c*/ 	.word	0xffffffff


	//   ....[29]....
        /*0530*/ 	.word	0xffffffff


	//   ....[30]....
        /*0534*/ 	.word	0xffffffff


	//   ....[31]....
        /*0538*/ 	.word	0xffffffff


	//   ....[32]....
        /*053c*/ 	.word	0xffffffff


	//   ....[33]....
        /*0540*/ 	.word	0xffffffff


	//   ....[34]....
        /*0544*/ 	.word	0xffffffff


	//   ....[35]....
        /*0548*/ 	.word	0xffffffff


	//   ....[36]....
        /*054c*/ 	.word	0xffffffff


	//   ....[37]....
        /*0550*/ 	.word	0xffffffff


	//   ....[38]....
        /*0554*/ 	.word	0xffffffff


	//   ....[39]....
        /*0558*/ 	.word	0xffffffff


	//   ....[40]....
        /*055c*/ 	.word	0xffffffff


	//   ....[41]....
        /*0560*/ 	.word	0xffffffff


	//   ....[42]....
        /*0564*/ 	.word	0xffffffff


	//   ....[43]....
        /*0568*/ 	.word	0xffffffff


	//   ....[44]....
        /*056c*/ 	.word	0xffffffff


	//   ....[45]....
        /*0570*/ 	.word	0xffffffff


	//   ....[46]....
        /*0574*/ 	.word	0xffffffff


	//   ....[47]....
        /*0578*/ 	.word	0xffffffff


	//   ....[48]....
        /*057c*/ 	.word	0xffffffff


	//   ....[49]....
        /*0580*/ 	.word	0xffffffff


	//   ....[50]....
        /*0584*/ 	.word	0xffffffff


	//   ....[51]....
        /*0588*/ 	.word	0xffffffff


	//   ....[52]....
        /*058c*/ 	.word	0xffffffff


	//   ....[53]....
        /*0590*/ 	.word	0xffffffff


	//   ....[54]....
        /*0594*/ 	.word	0xffffffff


	//   ....[55]....
        /*0598*/ 	.word	0xffffffff


	//   ....[56]....
        /*059c*/ 	.word	0xffffffff


	//   ....[57]....
        /*05a0*/ 	.word	0xffffffff


	//   ....[58]....
        /*05a4*/ 	.word	0xffffffff


	//   ....[59]....
        /*05a8*/ 	.word	0xffffffff


	//   ....[60]....
        /*05ac*/ 	.word	0xffffffff


	//   ....[61]....
        /*05b0*/ 	.word	0xffffffff


	//   ....[62]....
        /*05b4*/ 	.word	0xffffffff


	//   ....[63]....
        /*05b8*/ 	.word	0xffffffff


	//   ....[64]....
        /*05bc*/ 	.word	0xffffffff


	//   ....[65]....
        /*05c0*/ 	.word	0xffffffff


	//   ....[66]....
        /*05c4*/ 	.word	0xffffffff


	//   ....[67]....
        /*05c8*/ 	.word	0xffffffff


	//   ....[68]....
        /*05cc*/ 	.word	0xffffffff


	//   ....[69]....
        /*05d0*/ 	.word	0xffffffff


	//   ....[70]....
        /*05d4*/ 	.word	0xffffffff


	//   ....[71]....
        /*05d8*/ 	.word	0xffffffff


	//   ....[72]....
        /*05dc*/ 	.word	0x05000032


	//   ....[73]....
        /*05e0*/ 	.word	0x05000032


	//   ....[74]....
        /*05e4*/ 	.word	0x05000032


	//   ....[75]....
        /*05e8*/ 	.word	0x05000032


	//   ....[76]....
        /*05ec*/ 	.word	0x05000032


	//   ....[77]....
        /*05f0*/ 	.word	0x05000032


	//   ....[78]....
        /*05f4*/ 	.word	0x05000032


	//   ....[79]....
        /*05f8*/ 	.word	0x05000032


	//   ....[80]....
        /*05fc*/ 	.word	0x05000032


	//   ....[81]....
        /*0600*/ 	.word	0x05000032


	//   ....[82]....
        /*0604*/ 	.word	0x05000032


	//   ....[83]....
        /*0608*/ 	.word	0x05000032


	//   ....[84]....
        /*060c*/ 	.word	0x05000032


	//   ....[85]....
        /*0610*/ 	.word	0x05000032


	//   ....[86]....
        /*0614*/ 	.word	0x05000032


	//   ....[87]....
        /*0618*/ 	.word	0x05000032


	//   ....[88]....
        /*061c*/ 	.word	0x05000032


	//   ....[89]....
        /*0620*/ 	.word	0x05000032


	//   ....[90]....
        /*0624*/ 	.word	0x05000032


	//   ....[91]....
        /*0628*/ 	.word	0x05000032


	//   ....[92]....
        /*062c*/ 	.word	0x05000032


	//   ....[93]....
        /*0630*/ 	.word	0x05000032


	//   ....[94]....
        /*0634*/ 	.word	0x05000032


	//   ....[95]....
        /*0638*/ 	.word	0x05000032


	//   ....[96]....
        /*063c*/ 	.word	0x05000032


	//   ....[97]....
        /*0640*/ 	.word	0x05000032


	//   ....[98]....
        /*0644*/ 	.word	0x05000032


	//   ....[99]....
        /*0648*/ 	.word	0x05000032


	//   ....[100]....
        /*064c*/ 	.word	0x05000032


	//   ....[101]....
        /*0650*/ 	.word	0x05000032


	//   ....[102]....
        /*0654*/ 	.word	0x05000032


	//   ....[103]....
        /*0658*/ 	.word	0x05000032


	//   ....[104]....
        /*065c*/ 	.word	0x05000032


	//   ....[105]....
        /*0660*/ 	.word	0x05000032


	//   ....[106]....
        /*0664*/ 	.word	0x05000032


	//   ....[107]....
        /*0668*/ 	.word	0x05000032


	//   ....[108]....
        /*066c*/ 	.word	0x05000032


	//   ....[109]....
        /*0670*/ 	.word	0x05000032


	//   ....[110]....
        /*0674*/ 	.word	0x05000032


	//   ....[111]....
        /*0678*/ 	.word	0x05000032


	//   ....[112]....
        /*067c*/ 	.word	0x05000032


	//   ....[113]....
        /*0680*/ 	.word	0x05000032


	//   ....[114]....
        /*0684*/ 	.word	0x05000032


	//   ....[115]....
        /*0688*/ 	.word	0x05000032


	//   ....[116]....
        /*068c*/ 	.word	0x05000032


	//   ....[117]....
        /*0690*/ 	.word	0x05000032


	//   ....[118]....
        /*0694*/ 	.word	0x05000032


	//   ....[119]....
        /*0698*/ 	.word	0x05000032


	//   ....[120]....
        /*069c*/ 	.word	0x05000032


	//   ....[121]....
        /*06a0*/ 	.word	0x05000032


	//   ....[122]....
        /*06a4*/ 	.word	0x05000032


	//   ....[123]....
        /*06a8*/ 	.word	0x05000032


	//   ....[124]....
        /*06ac*/ 	.word	0x05000032


	//   ....[125]....
        /*06b0*/ 	.word	0x05000032


	//   ....[126]....
        /*06b4*/ 	.word	0x05000032


	//   ....[127]....
        /*06b8*/ 	.word	0x05000032


	//   ....[128]....
        /*06bc*/ 	.word	0x05000032


	//   ....[129]....
        /*06c0*/ 	.word	0x05000032


	//   ....[130]....
        /*06c4*/ 	.word	0x05000032


	//   ....[131]....
        /*06c8*/ 	.word	0x05000032


	//   ....[132]....
        /*06cc*/ 	.word	0x05000032


	//   ....[133]....
        /*06d0*/ 	.word	0x05000032


	//   ....[134]....
        /*06d4*/ 	.word	0x05000032


	//   ....[135]....
        /*06d8*/ 	.word	0x05000032


	//   ....[136]....
        /*06dc*/ 	.word	0x05000032


	//   ....[137]....
        /*06e0*/ 	.word	0x05000032


	//   ....[138]....
        /*06e4*/ 	.word	0x05000032


	//   ....[139]....
        /*06e8*/ 	.word	0x05000032


	//   ....[140]....
        /*06ec*/ 	.word	0x05000032


	//   ....[141]....
        /*06f0*/ 	.word	0x05000032


	//   ....[142]....
        /*06f4*/ 	.word	0x05000032


	//   ....[143]....
        /*06f8*/ 	.word	0x05000032


	//   ....[144]....
        /*06fc*/ 	.word	0x05000032


	//   ....[145]....
        /*0700*/ 	.word	0x05000032


	//   ....[146]....
        /*0704*/ 	.word	0x05000032


	//   ....[147]....
        /*0708*/ 	.word	0x05000032


	//   ....[148]....
        /*070c*/ 	.word	0x05000032


	//   ....[149]....
        /*0710*/ 	.word	0x05000032


	//   ....[150]....
        /*0714*/ 	.word	0x05000032


	//   ....[151]....
        /*0718*/ 	.word	0x05000032


	//   ....[152]....
        /*071c*/ 	.word	0x05000032


	//   ....[153]....
        /*0720*/ 	.word	0x05000032


	//   ....[154]....
        /*0724*/ 	.word	0x05000032


	//   ....[155]....
        /*0728*/ 	.word	0x05000032


	//   ....[156]....
        /*072c*/ 	.word	0x05000032


	//   ....[157]....
        /*0730*/ 	.word	0x05000032


	//   ....[158]....
        /*0734*/ 	.word	0x05000032


	//   ....[159]....
        /*0738*/ 	.word	0x05000032


	//   ....[160]....
        /*073c*/ 	.word	0x05000032


	//   ....[161]....
        /*0740*/ 	.word	0x05000032


	//   ....[162]....
        /*0744*/ 	.word	0x05000032


	//   ....[163]....
        /*0748*/ 	.word	0x05000032


	//   ....[164]....
        /*074c*/ 	.word	0x05000032


	//   ....[165]....
        /*0750*/ 	.word	0x05000032


	//   ....[166]....
        /*0754*/ 	.word	0x05000032


	//   ....[167]....
        /*0758*/ 	.word	0x05000032


	//   ....[168]....
        /*075c*/ 	.word	0x05000032


	//   ....[169]....
        /*0760*/ 	.word	0x05000032


	//   ....[170]....
        /*0764*/ 	.word	0x05000032


	//   ....[171]....
        /*0768*/ 	.word	0x05000032


	//   ....[172]....
        /*076c*/ 	.word	0x05000032


	//   ....[173]....
        /*0770*/ 	.word	0x05000032


	//   ....[174]....
        /*0774*/ 	.word	0x05000032


	//   ....[175]....
        /*0778*/ 	.word	0x05000032


	//   ....[176]....
        /*077c*/ 	.word	0x05000032


	//   ....[177]....
        /*0780*/ 	.word	0x05000032


	//   ....[178]....
        /*0784*/ 	.word	0x05000032


	//   ....[179]....
        /*0788*/ 	.word	0x05000032


	//   ....[180]....
        /*078c*/ 	.word	0x05000032


	//   ....[181]....
        /*0790*/ 	.word	0x05000032


	//   ....[182]....
        /*0794*/ 	.word	0x05000032


	//   ....[183]....
        /*0798*/ 	.word	0x05000032


	//   ....[184]....
        /*079c*/ 	.word	0x05000032


	//   ....[185]....
        /*07a0*/ 	.word	0x05000032


	//   ....[186]....
        /*07a4*/ 	.word	0x05000032


	//   ....[187]....
        /*07a8*/ 	.word	0x05000032


	//   ....[188]....
        /*07ac*/ 	.word	0x05000032


	//   ....[189]....
        /*07b0*/ 	.word	0x05000032


	//   ....[190]....
        /*07b4*/ 	.word	0x05000032


	//   ....[191]....
        /*07b8*/ 	.word	0x05000032


	//   ....[192]....
        /*07bc*/ 	.word	0x05000032


	//   ....[193]....
        /*07c0*/ 	.word	0x05000032


	//   ....[194]....
        /*07c4*/ 	.word	0x05000032


	//   ....[195]....
        /*07c8*/ 	.word	0x05000032


	//   ....[196]....
        /*07cc*/ 	.word	0x05000032


	//   ....[197]....
        /*07d0*/ 	.word	0x05000032


	//   ....[198]....
        /*07d4*/ 	.word	0x05000032


	//   ....[199]....
        /*07d8*/ 	.word	0x05000032


	//   ....[200]....
        /*07dc*/ 	.word	0x05000032


	//   ....[201]....
        /*07e0*/ 	.word	0x05000032


	//   ....[202]....
        /*07e4*/ 	.word	0x05000032


	//   ....[203]....
        /*07e8*/ 	.word	0x05000032


	//   ....[204]....
        /*07ec*/ 	.word	0x05000032


	//   ....[205]....
        /*07f0*/ 	.word	0x05000032


	//   ....[206]....
        /*07f4*/ 	.word	0x05000032


	//   ....[207]....
        /*07f8*/ 	.word	0x05000032


	//   ....[208]....
        /*07fc*/ 	.word	0x05000032


	//   ....[209]....
        /*0800*/ 	.word	0x05000032


	//   ....[210]....
        /*0804*/ 	.word	0x05000032


	//   ....[211]....
        /*0808*/ 	.word	0x05000032


	//   ....[212]....
        /*080c*/ 	.word	0x05000032


	//   ....[213]....
        /*0810*/ 	.word	0x05000032


	//   ....[214]....
        /*0814*/ 	.word	0x05000032


	//   ....[215]....
        /*0818*/ 	.word	0x05000032


	//   ....[216]....
        /*081c*/ 	.word	0x05000032


	//   ....[217]....
        /*0820*/ 	.word	0x05000032


	//   ....[218]....
        /*0824*/ 	.word	0x05000032


	//   ....[219]....
        /*0828*/ 	.word	0x05000032


	//   ....[220]....
        /*082c*/ 	.word	0x05000032


	//   ....[221]....
        /*0830*/ 	.word	0x05000032


	//   ....[222]....
        /*0834*/ 	.word	0x05000032


	//   ....[223]....
        /*0838*/ 	.word	0x05000032


	//   ....[224]....
        /*083c*/ 	.word	0x05000032


	//   ....[225]....
        /*0840*/ 	.word	0x05000032


	//   ....[226]....
        /*0844*/ 	.word	0x05000032


	//   ....[227]....
        /*0848*/ 	.word	0x05000032


	//   ....[228]....
        /*084c*/ 	.word	0x05000032


	//   ....[229]....
        /*0850*/ 	.word	0x05000032


	//   ....[230]....
        /*0854*/ 	.word	0x05000032


	//   ....[231]....
        /*0858*/ 	.word	0x05000032


	//   ....[232]....
        /*085c*/ 	.word	0x05000032


	//   ....[233]....
        /*0860*/ 	.word	0x05000032


	//   ....[234]....
        /*0864*/ 	.word	0x05000032


	//   ....[235]....
        /*0868*/ 	.word	0x05000032


	//   ....[236]....
        /*086c*/ 	.word	0x05000032


	//   ....[237]....
        /*0870*/ 	.word	0x05000032


	//   ....[238]....
        /*0874*/ 	.word	0x05000032


	//   ....[239]....
        /*0878*/ 	.word	0x05000032


	//   ....[240]....
        /*087c*/ 	.word	0x05000032


	//   ....[241]....
        /*0880*/ 	.word	0x05000032


	//   ....[242]....
        /*0884*/ 	.word	0x05000032


	//   ....[243]....
        /*0888*/ 	.word	0x05000032


	//----- nvinfo : EIATTR_COOP_GROUP_INSTR_OFFSETS
	.align		4
.L_162:
        /*088c*/ 	.byte	0x04, 0x28
        /*088e*/ 	.short	(.L_164 - .L_163)


	//   ....[0]....
.L_163:
        /*0890*/ 	.word	0x00000320


	//   ....[1]....
        /*0894*/ 	.word	0x00000430


	//   ....[2]....
        /*0898*/ 	.word	0x00000600


	//   ....[3]....
        /*089c*/ 	.word	0x00000670


	//   ....[4]....
        /*08a0*/ 	.word	0x00000690


	//   ....[5]....
        /*08a4*/ 	.word	0x000006a0


	//   ....[6]....
        /*08a8*/ 	.word	0x000006b0


	//   ....[7]....
        /*08ac*/ 	.word	0x000006c0


	//   ....[8]....
        /*08b0*/ 	.word	0x00000770


	//   ....[9]....
        /*08b4*/ 	.word	0x000007c0


	//   ....[10]....
        /*08b8*/ 	.word	0x00000800


	//   ....[11]....
        /*08bc*/ 	.word	0x00000830


	//   ....[12]....
        /*08c0*/ 	.word	0x00000840


	//   ....[13]....
        /*08c4*/ 	.word	0x00000860


	//   ....[14]....
        /*08c8*/ 	.word	0x00000890


	//   ....[15]....
        /*08cc*/ 	.word	0x000008d0


	//   ....[16]....
        /*08d0*/ 	.word	0x00000920


	//   ....[17]....
        /*08d4*/ 	.word	0x00000960


	//   ....[18]....
        /*08d8*/ 	.word	0x00000980


	//   ....[19]....
        /*08dc*/ 	.word	0x000009b0


	//   ....[20]....
        /*08e0*/ 	.word	0x000009e0


	//   ....[21]....
        /*08e4*/ 	.word	0x00000a00


	//   ....[22]....
        /*08e8*/ 	.word	0x00000a50


	//   ....[23]....
        /*08ec*/ 	.word	0x00000aa0


	//   ....[24]....
        /*08f0*/ 	.word	0x00000ae0


	//   ....[25]....
        /*08f4*/ 	.word	0x00000b00


	//   ....[26]....
        /*08f8*/ 	.word	0x00000b30


	//   ....[27]....
        /*08fc*/ 	.word	0x00000b60


	//   ....[28]....
        /*0900*/ 	.word	0x00000b80


	//   ....[29]....
        /*0904*/ 	.word	0x00000bb0


	//   ....[30]....
        /*0908*/ 	.word	0x00000c00


	//   ....[31]....
        /*090c*/ 	.word	0x00000c40


	//   ....[32]....
        /*0910*/ 	.word	0x00000c80


	//   ....[33]....
        /*0914*/ 	.word	0x00000cb0


	//   ....[34]....
        /*0918*/ 	.word	0x00000cf0


	//   ....[35]....
        /*091c*/ 	.word	0x00000d10


	//   ....[36]....
        /*0920*/ 	.word	0x00000d20


	//   ....[37]....
        /*0924*/ 	.word	0x00000ea0


	//   ....[38]....
        /*0928*/ 	.word	0x000013d0


	//   ....[39]....
        /*092c*/ 	.word	0x00001550


	//   ....[40]....
        /*0930*/ 	.word	0x00001580


	//   ....[41]....
        /*0934*/ 	.word	0x00001650


	//   ....[42]....
        /*0938*/ 	.word	0x00001690


	//   ....[43]....
        /*093c*/ 	.word	0x000017c0


	//   ....[44]....
        /*0940*/ 	.word	0x00003560


	//   ....[45]....
        /*0944*/ 	.word	0x00003670


	//   ....[46]....
        /*0948*/ 	.word	0x00003830


	//   ....[47]....
        /*094c*/ 	.word	0x000038a0


	//   ....[48]....
        /*0950*/ 	.word	0x000038b0


	//   ....[49]....
        /*0954*/ 	.word	0x000038c0


	//   ....[50]....
        /*0958*/ 	.word	0x000038d0


	//   ....[51]....
        /*095c*/ 	.word	0x000038e0


	//   ....[52]....
        /*0960*/ 	.word	0x000039c0


	//   ....[53]....
        /*0964*/ 	.word	0x00003a10


	//   ....[54]....
        /*0968*/ 	.word	0x00003a40


	//   ....[55]....
        /*096c*/ 	.word	0x00003a70


	//   ....[56]....
        /*0970*/ 	.word	0x00003a80


	//   ....[57]....
        /*0974*/ 	.word	0x00003ab0


	//   ....[58]....
        /*0978*/ 	.word	0x00003ae0


	//   ....[59]....
        /*097c*/ 	.word	0x00003b60


	//   ....[60]....
        /*0980*/ 	.word	0x00003b90


	//   ....[61]....
        /*0984*/ 	.word	0x00003bb0


	//   ....[62]....
        /*0988*/ 	.word	0x00003bd0


	//   ....[63]....
        /*098c*/ 	.word	0x00003c00


	//   ....[64]....
        /*0990*/ 	.word	0x00003c10


	//   ....[65]....
        /*0994*/ 	.word	0x00003c30


	//   ....[66]....
        /*0998*/ 	.word	0x00003c80


	//   ....[67]....
        /*099c*/ 	.word	0x00003d10


	//   ....[68]....
        /*09a0*/ 	.word	0x00003d30


	//   ....[69]....
        /*09a4*/ 	.word	0x00003d70


	//   ....[70]....
        /*09a8*/ 	.word	0x00003da0


	//   ....[71]....
        /*09ac*/ 	.word	0x00003dc0


	//   ....[72]....
        /*09b0*/ 	.word	0x00003df0


	//   ....[73]....
        /*09b4*/ 	.word	0x00003e10


	//   ....[74]....
        /*09b8*/ 	.word	0x00003e80


	//   ....[75]....
        /*09bc*/ 	.word	0x00003ea0


	//   ....[76]....
        /*09c0*/ 	.word	0x00003f10


	//   ....[77]....
        /*09c4*/ 	.word	0x00003f50


	//   ....[78]....
        /*09c8*/ 	.word	0x00003f70


	//   ....[79]....
        /*09cc*/ 	.word	0x00003f80


	//   ....[80]....
        /*09d0*/ 	.word	0x00003fa0


	//   ....[81]....
        /*09d4*/ 	.word	0x00004160


	//   ....[82]....
        /*09d8*/ 	.word	0x00004170


	//   ....[83]....
        /*09dc*/ 	.word	0x000047f0


	//   ....[84]....
        /*09e0*/ 	.word	0x00004820


	//   ....[85]....
        /*09e4*/ 	.word	0x00004940


	//   ....[86]....
        /*09e8*/ 	.word	0x000049d0


	//   ....[87]....
        /*09ec*/ 	.word	0x00004a00


	//   ....[88]....
        /*09f0*/ 	.word	0x00004f90


	//   ....[89]....
        /*09f4*/ 	.word	0x00005140


	//   ....[90]....
        /*09f8*/ 	.word	0x00005190


	//   ....[91]....
        /*09fc*/ 	.word	0x000051e0


	//   ....[92]....
        /*0a00*/ 	.word	0x000051f0


	//   ....[93]....
        /*0a04*/ 	.word	0x00005200


	//   ....[94]....
        /*0a08*/ 	.word	0x00005210


	//   ....[95]....
        /*0a0c*/ 	.word	0x00005220


	//   ....[96]....
        /*0a10*/ 	.word	0x00005230


	//   ....[97]....
        /*0a14*/ 	.word	0x00005370


	//   ....[98]....
        /*0a18*/ 	.word	0x000053c0


	//   ....[99]....
        /*0a1c*/ 	.word	0x000053d0


	//   ....[100]....
        /*0a20*/ 	.word	0x000053e0


	//   ....[101]....
        /*0a24*/ 	.word	0x000053f0


	//   ....[102]....
        /*0a28*/ 	.word	0x00005400


	//   ....[103]....
        /*0a2c*/ 	.word	0x00005410


	//   ....[104]....
        /*0a30*/ 	.word	0x00005560


	//   ....[105]....
        /*0a34*/ 	.word	0x000055b0


	//   ....[106]....
        /*0a38*/ 	.word	0x000055c0


	//   ....[107]....
        /*0a3c*/ 	.word	0x000055d0


	//   ....[108]....
        /*0a40*/ 	.word	0x000055e0


	//   ....[109]....
        /*0a44*/ 	.word	0x000055f0


	//   ....[110]....
        /*0a48*/ 	.word	0x00005600


	//   ....[111]....
        /*0a4c*/ 	.word	0x00005750


	//   ....[112]....
        /*0a50*/ 	.word	0x000057a0


	//   ....[113]....
        /*0a54*/ 	.word	0x000057b0


	//   ....[114]....
        /*0a58*/ 	.word	0x000057c0


	//   ....[115]....
        /*0a5c*/ 	.word	0x000057d0


	//   ....[116]....
        /*0a60*/ 	.word	0x000057e0


	//   ....[117]....
        /*0a64*/ 	.word	0x000057f0


	//   ....[118]....
        /*0a68*/ 	.word	0x00005940


	//   ....[119]....
        /*0a6c*/ 	.word	0x00005990


	//   ....[120]....
        /*0a70*/ 	.word	0x000059a0


	//   ....[121]....
        /*0a74*/ 	.word	0x000059b0


	//   ....[122]....
        /*0a78*/ 	.word	0x000059c0


	//   ....[123]....
        /*0a7c*/ 	.word	0x000059d0


	//   ....[124]....
        /*0a80*/ 	.word	0x000059e0


	//   ....[125]....
        /*0a84*/ 	.word	0x00005be0


	//   ....[126]....
        /*0a88*/ 	.word	0x00005cb0


	//   ....[127]....
        /*0a8c*/ 	.word	0x00005e40


	//   ....[128]....
        /*0a90*/ 	.word	0x00005e90


	//   ....[129]....
        /*0a94*/ 	.word	0x00005ee0


	//   ....[130]....
        /*0a98*/ 	.word	0x00005ef0


	//   ....[131]....
        /*0a9c*/ 	.word	0x00005f00


	//   ....[132]....
        /*0aa0*/ 	.word	0x00005f10


	//   ....[133]....
        /*0aa4*/ 	.word	0x00005f20


	//   ....[134]....
        /*0aa8*/ 	.word	0x00005f30


	//   ....[135]....
        /*0aac*/ 	.word	0x000060b0


	//   ....[136]....
        /*0ab0*/ 	.word	0x00006100


	//   ....[137]....
        /*0ab4*/ 	.word	0x00006110


	//   ....[138]....
        /*0ab8*/ 	.word	0x00006120


	//   ....[139]....
        /*0abc*/ 	.word	0x00006130


	//   ....[140]....
        /*0ac0*/ 	.word	0x00006140


	//   ....[141]....
        /*0ac4*/ 	.word	0x00006150


	//   ....[142]....
        /*0ac8*/ 	.word	0x000062d0


	//   ....[143]....
        /*0acc*/ 	.word	0x00006320


	//   ....[144]....
        /*0ad0*/ 	.word	0x00006330


	//   ....[145]....
        /*0ad4*/ 	.word	0x00006340


	//   ....[146]....
        /*0ad8*/ 	.word	0x00006350


	//   ....[147]....
        /*0adc*/ 	.word	0x00006360


	//   ....[148]....
        /*0ae0*/ 	.word	0x00006370


	//   ....[149]....
        /*0ae4*/ 	.word	0x000064f0


	//   ....[150]....
        /*0ae8*/ 	.word	0x00006540


	//   ....[151]....
        /*0aec*/ 	.word	0x00006550


	//   ....[152]....
        /*0af0*/ 	.word	0x00006560


	//   ....[153]....
        /*0af4*/ 	.word	0x00006570


	//   ....[154]....
        /*0af8*/ 	.word	0x00006580


	//   ....[155]....
        /*0afc*/ 	.word	0x00006590


	//   ....[156]....
        /*0b00*/ 	.word	0x00006720


	//   ....[157]....
        /*0b04*/ 	.word	0x00006770


	//   ....[158]....
        /*0b08*/ 	.word	0x00006780


	//   ....[159]....
        /*0b0c*/ 	.word	0x00006790


	//   ....[160]....
        /*0b10*/ 	.word	0x000067a0


	//   ....[161]....
        /*0b14*/ 	.word	0x000067b0


	//   ....[162]....
        /*0b18*/ 	.word	0x000067c0


	//   ....[163]....
        /*0b1c*/ 	.word	0x00006a20


	//   ....[164]....
        /*0b20*/ 	.word	0x00008ae0


	//   ....[165]....
        /*0b24*/ 	.word	0x00008bc0


	//   ....[166]....
        /*0b28*/ 	.word	0x00008e10


	//   ....[167]....
        /*0b2c*/ 	.word	0x00008e40


	//   ....[168]....
        /*0b30*/ 	.word	0x00008e50


	//   ....[169]....
        /*0b34*/ 	.word	0x00008e60


	//   ....[170]....
        /*0b38*/ 	.word	0x00008e80


	//   ....[171]....
        /*0b3c*/ 	.word	0x00008e90


	//   ....[172]....
        /*0b40*/ 	.word	0x00008f60


	//   ....[173]....
        /*0b44*/ 	.word	0x00008fb0


	//   ....[174]....
        /*0b48*/ 	.word	0x00008fe0


	//   ....[175]....
        /*0b4c*/ 	.word	0x00008ff0


	//   ....[176]....
        /*0b50*/ 	.word	0x00009000


	//   ....[177]....
        /*0b54*/ 	.word	0x00009010


	//   ....[178]....
        /*0b58*/ 	.word	0x00009020


	//   ....[179]....
        /*0b5c*/ 	.word	0x00009070


	//   ....[180]....
        /*0b60*/ 	.word	0x000090f0


	//   ....[181]....
        /*0b64*/ 	.word	0x00009110


	//   ....[182]....
        /*0b68*/ 	.word	0x00009130


	//   ....[183]....
        /*0b6c*/ 	.word	0x00009140


	//   ....[184]....
        /*0b70*/ 	.word	0x00009150


	//   ....[185]....
        /*0b74*/ 	.word	0x00009160


	//   ....[186]....
        /*0b78*/ 	.word	0x000091a0


	//   ....[187]....
        /*0b7c*/ 	.word	0x00009230


	//   ....[188]....
        /*0b80*/ 	.word	0x00009260


	//   ....[189]....
        /*0b84*/ 	.word	0x00009280


	//   ....[190]....
        /*0b88*/ 	.word	0x00009290


	//   ....[191]....
        /*0b8c*/ 	.word	0x000092a0


	//   ....[192]....
        /*0b90*/ 	.word	0x000092b0


	//   ....[193]....
        /*0b94*/ 	.word	0x000092d0


	//   ....[194]....
        /*0b98*/ 	.word	0x00009370


	//   ....[195]....
        /*0b9c*/ 	.word	0x000093a0


	//   ....[196]....
        /*0ba0*/ 	.word	0x000093d0


	//   ....[197]....
        /*0ba4*/ 	.word	0x000093e0


	//   ....[198]....
        /*0ba8*/ 	.word	0x000093f0


	//   ....[199]....
        /*0bac*/ 	.word	0x00009400


	//   ....[200]....
        /*0bb0*/ 	.word	0x00009410


	//   ....[201]....
        /*0bb4*/ 	.word	0x00009d30


	//   ....[202]....
        /*0bb8*/ 	.word	0x00009d40


	//   ....[203]....
        /*0bbc*/ 	.word	0x00009d50


	//   ....[204]....
        /*0bc0*/ 	.word	0x00009d60


	//   ....[205]....
        /*0bc4*/ 	.word	0x00009d90


	//   ....[206]....
        /*0bc8*/ 	.word	0x00009e70


	//   ....[207]....
        /*0bcc*/ 	.word	0x00009eb0


	//   ....[208]....
        /*0bd0*/ 	.word	0x0000be60


	//   ....[209]....
        /*0bd4*/ 	.word	0x0000bf40


	//   ....[210]....
        /*0bd8*/ 	.word	0x0000c1a0


	//   ....[211]....
        /*0bdc*/ 	.word	0x0000c1d0


	//   ....[212]....
        /*0be0*/ 	.word	0x0000c1f0


	//   ....[213]....
        /*0be4*/ 	.word	0x0000c210


	//   ....[214]....
        /*0be8*/ 	.word	0x0000c230


	//   ....[215]....
        /*0bec*/ 	.word	0x0000c240


	//   ....[216]....
        /*0bf0*/ 	.word	0x0000c2d0


	//   ....[217]....
        /*0bf4*/ 	.word	0x0000c340


	//   ....[218]....
        /*0bf8*/ 	.word	0x0000c360


	//   ....[219]....
        /*0bfc*/ 	.word	0x0000c390


	//   ....[220]....
        /*0c00*/ 	.word	0x0000c3a0


	//   ....[221]....
        /*0c04*/ 	.word	0x0000c3c0


	//   ....[222]....
        /*0c08*/ 	.word	0x0000c3d0


	//   ....[223]....
        /*0c0c*/ 	.word	0x0000c440


	//   ....[224]....
        /*0c10*/ 	.word	0x0000c4a0


	//   ....[225]....
        /*0c14*/ 	.word	0x0000c4d0


	//   ....[226]....
        /*0c18*/ 	.word	0x0000c4f0


	//   ....[227]....
        /*0c1c*/ 	.word	0x0000c510


	//   ....[228]....
        /*0c20*/ 	.word	0x0000c530


	//   ....[229]....
        /*0c24*/ 	.word	0x0000c540


	//   ....[230]....
        /*0c28*/ 	.word	0x0000c5b0


	//   ....[231]....
        /*0c2c*/ 	.word	0x0000c620


	//   ....[232]....
        /*0c30*/ 	.word	0x0000c650


	//   ....[233]....
        /*0c34*/ 	.word	0x0000c680


	//   ....[234]....
        /*0c38*/ 	.word	0x0000c690


	//   ....[235]....
        /*0c3c*/ 	.word	0x0000c6a0


	//   ....[236]....
        /*0c40*/ 	.word	0x0000c6b0


	//   ....[237]....
        /*0c44*/ 	.word	0x0000c6e0


	//   ....[238]....
        /*0c48*/ 	.word	0x0000c790


	//   ....[239]....
        /*0c4c*/ 	.word	0x0000c7c0


	//   ....[240]....
        /*0c50*/ 	.word	0x0000c7f0


	//   ....[241]....
        /*0c54*/ 	.word	0x0000c810


	//   ....[242]....
        /*0c58*/ 	.word	0x0000c820


	//   ....[243]....
        /*0c5c*/ 	.word	0x0000c830


	//   ....[244]....
        /*0c60*/ 	.word	0x0000c840


	//   ....[245]....
        /*0c64*/ 	.word	0x0000d220


	//   ....[246]....
        /*0c68*/ 	.word	0x0000d250


	//   ....[247]....
        /*0c6c*/ 	.word	0x0000d280


	//   ....[248]....
        /*0c70*/ 	.word	0x0000d2a0


	//   ....[249]....
        /*0c74*/ 	.word	0x0000d3c0


	//   ....[250]....
        /*0c78*/ 	.word	0x0000d410


	//   ....[251]....
        /*0c7c*/ 	.word	0x0000d440


	//   ....[252]....
        /*0c80*/ 	.word	0x0000d8b0


	//   ....[253]....
        /*0c84*/ 	.word	0x0000da60


	//   ....[254]....
        /*0c88*/ 	.word	0x0000dab0


	//   ....[255]....
        /*0c8c*/ 	.word	0x0000db00


	//   ....[0]....
        /*0c90*/ 	.word	0x0000db10


	//   ....[1]....
        /*0c94*/ 	.word	0x0000db20


	//   ....[2]....
        /*0c98*/ 	.word	0x0000db30


	//   ....[3]....
        /*0c9c*/ 	.word	0x0000db40


	//   ....[4]....
        /*0ca0*/ 	.word	0x0000db50


	//   ....[5]....
        /*0ca4*/ 	.word	0x0000dc90


	//   ....[6]....
        /*0ca8*/ 	.word	0x0000dce0


	//   ....[7]....
        /*0cac*/ 	.word	0x0000dcf0


	//   ....[8]....
        /*0cb0*/ 	.word	0x0000dd00


	//   ....[9]....
        /*0cb4*/ 	.word	0x0000dd10


	//   ....[10]....
        /*0cb8*/ 	.word	0x0000dd20


	//   ....[11]....
        /*0cbc*/ 	.word	0x0000dd30


	//   ....[12]....
        /*0cc0*/ 	.word	0x0000de90


	//   ....[13]....
        /*0cc4*/ 	.word	0x0000dee0


	//   ....[14]....
        /*0cc8*/ 	.word	0x0000def0


	//   ....[15]....
        /*0ccc*/ 	.word	0x0000df00


	//   ....[16]....
        /*0cd0*/ 	.word	0x0000df10


	//   ....[17]....
        /*0cd4*/ 	.word	0x0000df20


	//   ....[18]....
        /*0cd8*/ 	.word	0x0000df30


	//   ....[19]....
        /*0cdc*/ 	.word	0x0000e090


	//   ....[20]....
        /*0ce0*/ 	.word	0x0000e0e0


	//   ....[21]....
        /*0ce4*/ 	.word	0x0000e0f0


	//   ....[22]....
        /*0ce8*/ 	.word	0x0000e100


	//   ....[23]....
        /*0cec*/ 	.word	0x0000e110


	//   ....[24]....
        /*0cf0*/ 	.word	0x0000e120


	//   ....[25]....
        /*0cf4*/ 	.word	0x0000e130


	//   ....[26]....
        /*0cf8*/ 	.word	0x0000e2b0


	//   ....[27]....
        /*0cfc*/ 	.word	0x0000e300


	//   ....[28]....
        /*0d00*/ 	.word	0x0000e310


	//   ....[29]....
        /*0d04*/ 	.word	0x0000e320


	//   ....[30]....
        /*0d08*/ 	.word	0x0000e330


	//   ....[31]....
        /*0d0c*/ 	.word	0x0000e340


	//   ....[32]....
        /*0d10*/ 	.word	0x0000e350


	//   ....[33]....
        /*0d14*/ 	.word	0x0000e4f0


	//   ....[34]....
        /*0d18*/ 	.word	0x0000e5d0


	//   ....[35]....
        /*0d1c*/ 	.word	0x0000e770


	//   ....[36]....
        /*0d20*/ 	.word	0x0000e7c0


	//   ....[37]....
        /*0d24*/ 	.word	0x0000e810


	//   ....[38]....
        /*0d28*/ 	.word	0x0000e820


	//   ....[39]....
        /*0d2c*/ 	.word	0x0000e830


	//   ....[40]....
        /*0d30*/ 	.word	0x0000e840


	//   ....[41]....
        /*0d34*/ 	.word	0x0000e850


	//   ....[42]....
        /*0d38*/ 	.word	0x0000e860


	//   ....[43]....
        /*0d3c*/ 	.word	0x0000e9d0


	//   ....[44]....
        /*0d40*/ 	.word	0x0000ea20


	//   ....[45]....
        /*0d44*/ 	.word	0x0000ea30


	//   ....[46]....
        /*0d48*/ 	.word	0x0000ea40


	//   ....[47]....
        /*0d4c*/ 	.word	0x0000ea50


	//   ....[48]....
        /*0d50*/ 	.word	0x0000ea60


	//   ....[49]....
        /*0d54*/ 	.word	0x0000ea70


	//   ....[50]....
        /*0d58*/ 	.word	0x0000ebd0


	//   ....[51]....
        /*0d5c*/ 	.word	0x0000ec20


	//   ....[52]....
        /*0d60*/ 	.word	0x0000ec30


	//   ....[53]....
        /*0d64*/ 	.word	0x0000ec40


	//   ....[54]....
        /*0d68*/ 	.word	0x0000ec50


	//   ....[55]....
        /*0d6c*/ 	.word	0x0000ec60


	//   ....[56]....
        /*0d70*/ 	.word	0x0000ec70


	//   ....[57]....
        /*0d74*/ 	.word	0x0000ede0


	//   ....[58]....
        /*0d78*/ 	.word	0x0000ee30


	//   ....[59]....
        /*0d7c*/ 	.word	0x0000ee40


	//   ....[60]....
        /*0d80*/ 	.word	0x0000ee50


	//   ....[61]....
        /*0d84*/ 	.word	0x0000ee60


	//   ....[62]....
        /*0d88*/ 	.word	0x0000ee70


	//   ....[63]....
        /*0d8c*/ 	.word	0x0000ee80


	//   ....[64]....
        /*0d90*/ 	.word	0x0000eff0


	//   ....[65]....
        /*0d94*/ 	.word	0x0000f040


	//   ....[66]....
        /*0d98*/ 	.word	0x0000f050


	//   ....[67]....
        /*0d9c*/ 	.word	0x0000f060


	//   ....[68]....
        /*0da0*/ 	.word	0x0000f070


	//   ....[69]....
        /*0da4*/ 	.word	0x0000f080


	//   ....[70]....
        /*0da8*/ 	.word	0x0000f090


	//   ....[71]....
        /*0dac*/ 	.word	0x0000f2e0


	//   ....[72]....
        /*0db0*/ 	.word	0x00011040


	//   ....[73]....
        /*0db4*/ 	.word	0x000110e0


	//   ....[74]....
        /*0db8*/ 	.word	0x00011190


	//   ....[75]....
        /*0dbc*/ 	.word	0x00011210


	//   ....[76]....
        /*0dc0*/ 	.word	0x000112a0


	//   ....[77]....
        /*0dc4*/ 	.word	0x00011320


	//   ....[78]....
        /*0dc8*/ 	.word	0x00011370


	//   ....[79]....
        /*0dcc*/ 	.word	0x000113c0


	//   ....[80]....
        /*0dd0*/ 	.word	0x00011410


	//   ....[81]....
        /*0dd4*/ 	.word	0x00011460


	//   ....[82]....
        /*0dd8*/ 	.word	0x000114f0


	//   ....[83]....
        /*0ddc*/ 	.word	0x00011580


	//   ....[84]....
        /*0de0*/ 	.word	0x00011610


	//   ....[85]....
        /*0de4*/ 	.word	0x00011690


	//   ....[86]....
        /*0de8*/ 	.word	0x000116e0


	//   ....[87]....
        /*0dec*/ 	.word	0x00011730


	//   ....[88]....
        /*0df0*/ 	.word	0x00011780


	//   ....[89]....
        /*0df4*/ 	.word	0x000117d0


	//   ....[90]....
        /*0df8*/ 	.word	0x00011850


	//   ....[91]....
        /*0dfc*/ 	.word	0x000118e0


	//   ....[92]....
        /*0e00*/ 	.word	0x00011970


	//   ....[93]....
        /*0e04*/ 	.word	0x000119f0


	//   ....[94]....
        /*0e08*/ 	.word	0x00011a40


	//   ....[95]....
        /*0e0c*/ 	.word	0x00011a90


	//   ....[96]....
        /*0e10*/ 	.word	0x00011ae0


	//   ....[97]....
        /*0e14*/ 	.word	0x00011b30


	//   ....[98]....
        /*0e18*/ 	.word	0x00011bb0


	//   ....[99]....
        /*0e1c*/ 	.word	0x00011c40


	//   ....[100]....
        /*0e20*/ 	.word	0x00011cd0


	//   ....[101]....
        /*0e24*/ 	.word	0x00011d50


	//   ....[102]....
        /*0e28*/ 	.word	0x00011da0


	//   ....[103]....
        /*0e2c*/ 	.word	0x00011df0


	//   ....[104]....
        /*0e30*/ 	.word	0x00011e40


	//   ....[105]....
        /*0e34*/ 	.word	0x00011e90


	//   ....[106]....
        /*0e38*/ 	.word	0x00011f10


	//   ....[107]....
        /*0e3c*/ 	.word	0x00011fa0


	//   ....[108]....
        /*0e40*/ 	.word	0x00012030


	//   ....[109]....
        /*0e44*/ 	.word	0x000120b0


	//   ....[110]....
        /*0e48*/ 	.word	0x00012100


	//   ....[111]....
        /*0e4c*/ 	.word	0x00012150


	//   ....[112]....
        /*0e50*/ 	.word	0x000121a0


	//   ....[113]....
        /*0e54*/ 	.word	0x000121f0


	//   ....[114]....
        /*0e58*/ 	.word	0x00012270


	//   ....[115]....
        /*0e5c*/ 	.word	0x00012300


	//   ....[116]....
        /*0e60*/ 	.word	0x00012390


	//   ....[117]....
        /*0e64*/ 	.word	0x00012440


	//   ....[118]....
        /*0e68*/ 	.word	0x000124c0


	//   ....[119]....
        /*0e6c*/ 	.word	0x00012550


	//   ....[120]....
        /*0e70*/ 	.word	0x000125d0


	//   ....[121]....
        /*0e74*/ 	.word	0x00012620


	//   ....[122]....
        /*0e78*/ 	.word	0x00012670


	//   ....[123]....
        /*0e7c*/ 	.word	0x000126c0


	//   ....[124]....
        /*0e80*/ 	.word	0x00012710


	//   ....[125]....
        /*0e84*/ 	.word	0x000127a0


	//   ....[126]....
        /*0e88*/ 	.word	0x00012830


	//   ....[127]....
        /*0e8c*/ 	.word	0x000128c0


	//   ....[128]....
        /*0e90*/ 	.word	0x00012940


	//   ....[129]....
        /*0e94*/ 	.word	0x00012990


	//   ....[130]....
        /*0e98*/ 	.word	0x000129e0


	//   ....[131]....
        /*0e9c*/ 	.word	0x00012a30


	//   ....[132]....
        /*0ea0*/ 	.word	0x00012a80


	//   ....[133]....
        /*0ea4*/ 	.word	0x00012b10


	//   ....[134]....
        /*0ea8*/ 	.word	0x00012ba0


	//   ....[135]....
        /*0eac*/ 	.word	0x00012c30


	//   ....[136]....
        /*0eb0*/ 	.word	0x00012cb0


	//   ....[137]....
        /*0eb4*/ 	.word	0x00012d00


	//   ....[138]....
        /*0eb8*/ 	.word	0x00012d50


	//   ....[139]....
        /*0ebc*/ 	.word	0x00012da0


	//   ....[140]....
        /*0ec0*/ 	.word	0x00012df0


	//   ....[141]....
        /*0ec4*/ 	.word	0x00012e80


	//   ....[142]....
        /*0ec8*/ 	.word	0x00012f10


	//   ....[143]....
        /*0ecc*/ 	.word	0x00012fa0


	//   ....[144]....
        /*0ed0*/ 	.word	0x00013020


	//   ....[145]....
        /*0ed4*/ 	.word	0x00013070


	//   ....[146]....
        /*0ed8*/ 	.word	0x000130c0


	//   ....[147]....
        /*0edc*/ 	.word	0x00013110


	//   ....[148]....
        /*0ee0*/ 	.word	0x00013160


	//   ....[149]....
        /*0ee4*/ 	.word	0x000131f0


	//   ....[150]....
        /*0ee8*/ 	.word	0x00013280


	//   ....[151]....
        /*0eec*/ 	.word	0x00013310


	//   ....[152]....
        /*0ef0*/ 	.word	0x00013390


	//   ....[153]....
        /*0ef4*/ 	.word	0x000133e0


	//   ....[154]....
        /*0ef8*/ 	.word	0x00013430


	//   ....[155]....
        /*0efc*/ 	.word	0x00013480


	//   ....[156]....
        /*0f00*/ 	.word	0x000134d0


	//   ....[157]....
        /*0f04*/ 	.word	0x00013550


	//   ....[158]....
        /*0f08*/ 	.word	0x000135e0


	//   ....[159]....
        /*0f0c*/ 	.word	0x00013670


	//   ....[160]....
        /*0f10*/ 	.word	0x00013720


	//   ....[161]....
        /*0f14*/ 	.word	0x000137a0


	//   ....[162]....
        /*0f18*/ 	.word	0x00013830


	//   ....[163]....
        /*0f1c*/ 	.word	0x000138b0


	//   ....[164]....
        /*0f20*/ 	.word	0x00013900


	//   ....[165]....
        /*0f24*/ 	.word	0x00013950


	//   ....[166]....
        /*0f28*/ 	.word	0x000139a0


	//   ....[167]....
        /*0f2c*/ 	.word	0x000139f0


	//   ....[168]....
        /*0f30*/ 	.word	0x00013a70


	//   ....[169]....
        /*0f34*/ 	.word	0x00013b00


	//   ....[170]....
        /*0f38*/ 	.word	0x00013b90


	//   ....[171]....
        /*0f3c*/ 	.word	0x00013c10


	//   ....[172]....
        /*0f40*/ 	.word	0x00013c60


	//   ....[173]....
        /*0f44*/ 	.word	0x00013cb0


	//   ....[174]....
        /*0f48*/ 	.word	0x00013d00


	//   ....[175]....
        /*0f4c*/ 	.word	0x00013d50


	//   ....[176]....
        /*0f50*/ 	.word	0x00013dd0


	//   ....[177]....
        /*0f54*/ 	.word	0x00013e60


	//   ....[178]....
        /*0f58*/ 	.word	0x00013ef0


	//   ....[179]....
        /*0f5c*/ 	.word	0x00013f70


	//   ....[180]....
        /*0f60*/ 	.word	0x00013fc0


	//   ....[181]....
        /*0f64*/ 	.word	0x00014010


	//   ....[182]....
        /*0f68*/ 	.word	0x00014060


	//   ....[183]....
        /*0f6c*/ 	.word	0x000140b0


	//   ....[184]....
        /*0f70*/ 	.word	0x00014130


	//   ....[185]....
        /*0f74*/ 	.word	0x000141c0


	//   ....[186]....
        /*0f78*/ 	.word	0x00014250


	//   ....[187]....
        /*0f7c*/ 	.word	0x000142d0


	//   ....[188]....
        /*0f80*/ 	.word	0x00014320


	//   ....[189]....
        /*0f84*/ 	.word	0x00014370


	//   ....[190]....
        /*0f88*/ 	.word	0x000143c0


	//   ....[191]....
        /*0f8c*/ 	.word	0x00014410


	//   ....[192]....
        /*0f90*/ 	.word	0x000144a0


	//   ....[193]....
        /*0f94*/ 	.word	0x00014530


	//   ....[194]....
        /*0f98*/ 	.word	0x000145c0


	//   ....[195]....
        /*0f9c*/ 	.word	0x00014640


	//   ....[196]....
        /*0fa0*/ 	.word	0x00014690


	//   ....[197]....
        /*0fa4*/ 	.word	0x000146e0


	//   ....[198]....
        /*0fa8*/ 	.word	0x00014730


	//   ....[199]....
        /*0fac*/ 	.word	0x00014780


	//   ....[200]....
        /*0fb0*/ 	.word	0x000147f0


	//   ....[201]....
        /*0fb4*/ 	.word	0x00014870


	//   ....[202]....
        /*0fb8*/ 	.word	0x000148f0


	//   ....[203]....
        /*0fbc*/ 	.word	0x000149a0


	//   ....[204]....
        /*0fc0*/ 	.word	0x00014a20


	//   ....[205]....
        /*0fc4*/ 	.word	0x00014ab0


	//   ....[206]....
        /*0fc8*/ 	.word	0x00014b30


	//   ....[207]....
        /*0fcc*/ 	.word	0x00014b80


	//   ....[208]....
        /*0fd0*/ 	.word	0x00014bd0


	//   ....[209]....
        /*0fd4*/ 	.word	0x00014c20


	//   ....[210]....
        /*0fd8*/ 	.word	0x00014c70


	//   ....[211]....
        /*0fdc*/ 	.word	0x00014d00


	//   ....[212]....
        /*0fe0*/ 	.word	0x00014d90


	//   ....[213]....
        /*0fe4*/ 	.word	0x00014e20


	//   ....[214]....
        /*0fe8*/ 	.word	0x00014ea0


	//   ....[215]....
        /*0fec*/ 	.word	0x00014ef0


	//   ....[216]....
        /*0ff0*/ 	.word	0x00014f40


	//   ....[217]....
        /*0ff4*/ 	.word	0x00014f90


	//   ....[218]....
        /*0ff8*/ 	.word	0x00014fe0


	//   ....[219]....
        /*0ffc*/ 	.word	0x00015070


	//   ....[220]....
        /*1000*/ 	.word	0x00015100


	//   ....[221]....
        /*1004*/ 	.word	0x00015190


	//   ....[222]....
        /*1008*/ 	.word	0x00015210


	//   ....[223]....
        /*100c*/ 	.word	0x00015260


	//   ....[224]....
        /*1010*/ 	.word	0x000152b0


	//   ....[225]....
        /*1014*/ 	.word	0x00015300


	//   ....[226]....
        /*1018*/ 	.word	0x00015350


	//   ....[227]....
        /*101c*/ 	.word	0x000153e0


	//   ....[228]....
        /*1020*/ 	.word	0x00015470


	//   ....[229]....
        /*1024*/ 	.word	0x00015500


	//   ....[230]....
        /*1028*/ 	.word	0x00015580


	//   ....[231]....
        /*102c*/ 	.word	0x000155d0


	//   ....[232]....
        /*1030*/ 	.word	0x00015620


	//   ....[233]....
        /*1034*/ 	.word	0x00015670


	//   ....[234]....
        /*1038*/ 	.word	0x000156c0


	//   ....[235]....
        /*103c*/ 	.word	0x00015750


	//   ....[236]....
        /*1040*/ 	.word	0x000157e0


	//   ....[237]....
        /*1044*/ 	.word	0x00015870


	//   ....[238]....
        /*1048*/ 	.word	0x000158f0


	//   ....[239]....
        /*104c*/ 	.word	0x00015940


	//   ....[240]....
        /*1050*/ 	.word	0x00015990


	//   ....[241]....
        /*1054*/ 	.word	0x000159e0


	//   ....[242]....
        /*1058*/ 	.word	0x00015a30


	//   ....[243]....
        /*105c*/ 	.word	0x00015aa0


	//----- nvinfo : EIATTR_VRC_CTA_INIT_COUNT
	.align		4
.L_164:
        /*1060*/ 	.byte	0x02, 0x4a
	.zero		1
	.zero		1


	//----- nvinfo : EIATTR_EXIT_INSTR_OFFSETS
	.align		4
        /*1064*/ 	.byte	0x04, 0x1c
        /*1066*/ 	.short	(.L_166 - .L_165)


	//   ....[0]....
.L_165:
        /*1068*/ 	.word	0x00001eb0


	//   ....[1]....
        /*106c*/ 	.word	0x00002170


	//   ....[2]....
        /*1070*/ 	.word	0x00002ef0


	//   ....[3]....
        /*1074*/ 	.word	0x000030c0


	//   ....[4]....
        /*1078*/ 	.word	0x00003200


	//   ....[5]....
        /*107c*/ 	.word	0x00003290


	//   ....[6]....
        /*1080*/ 	.word	0x00007270


	//   ....[7]....
        /*1084*/ 	.word	0x000074f0


	//   ....[8]....
        /*1088*/ 	.word	0x00008290


	//   ....[9]....
        /*108c*/ 	.word	0x00008480


	//   ....[10]....
        /*1090*/ 	.word	0x000085c0


	//   ....[11]....
        /*1094*/ 	.word	0x00008650


	//   ....[12]....
        /*1098*/ 	.word	0x00008670


	//   ....[13]....
        /*109c*/ 	.word	0x0000b910


	//   ....[14]....
        /*10a0*/ 	.word	0x0000b9f0


	//   ....[15]....
        /*10a4*/ 	.word	0x00010f10


	//   ....[16]....
        /*10a8*/ 	.word	0x00010ff0


	//----- nvinfo : EIATTR_MAX_THREADS
	.align		4
.L_166:
        /*10ac*/ 	.byte	0x04, 0x05
        /*10ae*/ 	.short	(.L_168 - .L_167)
.L_167:
        /*10b0*/ 	.word	0x00000100
        /*10b4*/ 	.word	0x00000001
        /*10b8*/ 	.word	0x00000001


	//----- nvinfo : EIATTR_CRS_STACK_SIZE
	.align		4
.L_168:
        /*10bc*/ 	.byte	0x04, 0x1e
        /*10be*/ 	.short	(.L_170 - .L_169)
.L_169:
        /*10c0*/ 	.word	0x00000000


	//----- nvinfo : EIATTR_CBANK_PARAM_SIZE
	.align		4
.L_170:
        /*10c4*/ 	.byte	0x03, 0x19
        /*10c6*/ 	.short	0x004c


	//----- nvinfo : EIATTR_PARAM_CBANK
	.align		4
        /*10c8*/ 	.byte	0x04, 0x0a
        /*10ca*/ 	.short	(.L_172 - .L_171)
	.align		4
.L_171:
        /*10cc*/ 	.word	index@(.nv.constant0._ZN6thrust24THRUST_300001_SM_1000_NS8cuda_cub4core6detail13_kernel_agentINS1_15__reduce_by_key16ReduceByKeyAgentINS0_10device_ptrIiEENS7_I5VoxelEES8_SA_N4cuda3std3__48equal_toIiEENSD_4plusIS9_EEPiiEEJS8_SA_S8_SA_SI_N3cub18CUB_300001_SM_100024ReduceByKeyScanTileStateIS9_iLb0EEESF_SH_iiEEEvDpT0_)
        /*10d0*/ 	.short	0x0380
        /*10d2*/ 	.short	0x004c


	//----- nvinfo : EIATTR_SW_WAR
	.align		4
.L_172:
        /*10d4*/ 	.byte	0x04, 0x36
        /*10d6*/ 	.short	(.L_174 - .L_173)
.L_173:
        /*10d8*/ 	.word	0x00000008
.L_174:


//--------------------- .nv.info._ZN6thrust24THRUST_300001_SM_1000_NS8cuda_cub4core6detail13_kernel_agentINS1_15__reduce_by_key9InitAgentIN3cub18CUB_300001_SM_100024ReduceByKeyScanTileStateI5VoxeliLb0EEEiPiEEJSB_iSC_EEEvDpT0_ --------------------------
	.section	.nv.info._ZN6thrust24THRUST_300001_SM_1000_NS8cuda_cub4core6detail13_kernel_agentINS1_15__reduce_by_key9InitAgentIN3cub18CUB_300001_SM_100024ReduceByKeyScanTileStateI5VoxeliLb0EEEiPiEEJSB_iSC_EEEvDpT0_,"",@"SHT_CUDA_INFO"
	.sectionflags	@""
	.align	4


	//----- nvinfo : EIATTR_CUDA_API_VERSION
	.align		4
        /*0000*/ 	.byte	0x04, 0x37
        /*0002*/ 	.short	(.L_176 - .L_175)
.L_175:
        /*0004*/ 	.word	0x00000082


	//----- nvinfo : EIATTR_KPARAM_INFO
	.align		4
.L_176:
        /*0008*/ 	.byte	0x04, 0x17
        /*000a*/ 	.short	(.L_178 - .L_177)
.L_177:
        /*000c*/ 	.word	0x00000000
        /*0010*/ 	.short	0x0002
        /*0012*/ 	.short	0x0020
        /*0014*/ 	.byte	0x00, 0xf5, 0x21, 0x00


	//----- nvinfo : EIATTR_KPARAM_INFO
	.align		4
.L_178:
        /*0018*/ 	.byte	0x04, 0x17
        /*001a*/ 	.short	(.L_180 - .L_179)
.L_179:
        /*001c*/ 	.word	0x00000000
        /*0020*/ 	.short	0x0001
        /*0022*/ 	.short	0x0018
        /*0024*/ 	.byte	0x00, 0xf0, 0x11, 0x00


	//----- nvinfo : EIATTR_KPARAM_INFO
	.align		4
.L_180:
        /*0028*/ 	.byte	0x04, 0x17
        /*002a*/ 	.short	(.L_182 - .L_181)
.L_181:
        /*002c*/ 	.word	0x00000000
        /*0030*/ 	.short	0x0000
        /*0032*/ 	.short	0x0000
        /*0034*/ 	.byte	0x00, 0xf0, 0x61, 0x00


	//----- nvinfo : EIATTR_SPARSE_MMA_MASK
	.align		4
.L_182:
        /*0038*/ 	.byte	0x03, 0x50
        /*003a*/ 	.short	0x0000


	//----- nvinfo : EIATTR_MAXREG_COUNT
	.align		4
        /*003c*/ 	.byte	0x03, 0x1b
        /*003e*/ 	.short	0x00ff


	//----- nvinfo : EIATTR_MERCURY_ISA_VERSION
	.align		4
        /*0040*/ 	.byte	0x03, 0x5f
        /*0042*/ 	.short	0x0101


	//----- nvinfo : EIATTR_VRC_CTA_INIT_COUNT
	.align		4
        /*0044*/ 	.byte	0x02, 0x4a
	.zero		1
	.zero		1


	//----- nvinfo : EIATTR_EXIT_INSTR_OFFSETS
	.align		4
        /*0048*/ 	.byte	0x04, 0x1c
        /*004a*/ 	.short	(.L_184 - .L_183)


	//   ....[0]....
.L_183:
        /*004c*/ 	.word	0x00000120


	//   ....[1]....
        /*0050*/ 	.word	0x00000150


	//----- nvinfo : EIATTR_MAX_THREADS
	.align		4
.L_184:
        /*0054*/ 	.byte	0x04, 0x05
        /*0056*/ 	.short	(.L_186 - .L_185)
.L_185:
        /*0058*/ 	.word	0x00000080
        /*005c*/ 	.word	0x00000001
        /*0060*/ 	.word	0x00000001


	//----- nvinfo : EIATTR_CBANK_PARAM_SIZE
	.align		4
.L_186:
        /*0064*/ 	.byte	0x03, 0x19
        /*0066*/ 	.short	0x0028


	//----- nvinfo : EIATTR_PARAM_CBANK
	.align		4
        /*0068*/ 	.byte	0x04, 0x0a
        /*006a*/ 	.short	(.L_188 - .L_187)
	.align		4
.L_187:
        /*006c*/ 	.word	index@(.nv.constant0._ZN6thrust24THRUST_300001_SM_1000_NS8cuda_cub4core6detail13_kernel_agentINS1_15__reduce_by_key9InitAgentIN3cub18CUB_300001_SM_100024ReduceByKeyScanTileStateI5VoxeliLb0EEEiPiEEJSB_iSC_EEEvDpT0_)
        /*0070*/ 	.short	0x0380
        /*0072*/ 	.short	0x0028


	//----- nvinfo : EIATTR_SW_WAR
	.align		4
.L_188:
        /*0074*/ 	.byte	0x04, 0x36
        /*0076*/ 	.short	(.L_190 - .L_189)
.L_189:
        /*0078*/ 	.word	0x00000008
.L_190:


//--------------------- .nv.info._Z13kernel_reducePiP5VoxelS_S1_ --------------------------
	.section	.nv.info._Z13kernel_reducePiP5VoxelS_S1_,"",@"SHT_CUDA_INFO"
	.sectionflags	@""
	.align	4


	//----- nvinfo : EIATTR_CUDA_API_VERSION
	.align		4
        /*0000*/ 	.byte	0x04, 0x37
        /*0002*/ 	.short	(.L_192 - .L_191)
.L_191:
        /*0004*/ 	.word	0x00000082


	//----- nvinfo : EIATTR_KPARAM_INFO
	.align		4
.L_192:
        /*0008*/ 	.byte	0x04, 0x17
        /*000a*/ 	.short	(.L_194 - .L_193)
.L_193:
        /*000c*/ 	.word	0x00000000
        /*0010*/ 	.short	0x0003
        /*0012*/ 	.short	0x0018
        /*0014*/ 	.byte	0x00, 0xf5, 0x21, 0x00


	//----- nvinfo : EIATTR_KPARAM_INFO
	.align		4
.L_194:
        /*0018*/ 	.byte	0x04, 0x17
        /*001a*/ 	.short	(.L_196 - .L_195)
.L_195:
        /*001c*/ 	.word	0x00000000
        /*0020*/ 	.short	0x0002
        /*0022*/ 	.short	0x0010
        /*0024*/ 	.byte	0x00, 0xf5, 0x21, 0x00


	//----- nvinfo : EIATTR_KPARAM_INFO
	.align		4
.L_196:
        /*0028*/ 	.byte	0x04, 0x17
        /*002a*/ 	.short	(.L_198 - .L_197)
.L_197:
        /*002c*/ 	.word	0x00000000
        /*0030*/ 	.short	0x0001
        /*0032*/ 	.short	0x0008
        /*0034*/ 	.byte	0x00, 0xf5, 0x21, 0x00


	//----- nvinfo : EIATTR_KPARAM_INFO
	.align		4
.L_198:
        /*0038*/ 	.byte	0x04, 0x17
        /*003a*/ 	.short	(.L_200 - .L_199)
.L_199:
        /*003c*/ 	.word	0x00000000
        /*0040*/ 	.short	0x0000
        /*0042*/ 	.short	0x0000
        /*0044*/ 	.byte	0x00, 0xf5, 0x21, 0x00


	//----- nvinfo : EIATTR_SPARSE_MMA_MASK
	.align		4
.L_200:
        /*0048*/ 	.byte	0x03, 0x50
        /*004a*/ 	.short	0x0000


	//----- nvinfo : EIATTR_MAXREG_COUNT
	.align		4
        /*004c*/ 	.byte	0x03, 0x1b
        /*004e*/ 	.short	0x00ff


	//----- nvinfo : EIATTR_MERCURY_ISA_VERSION
	.align		4
        /*0050*/ 	.byte	0x03, 0x5f
        /*0052*/ 	.short	0x0101


	//----- nvinfo : EIATTR_VRC_CTA_INIT_COUNT
	.align		4
        /*0054*/ 	.byte	0x02, 0x4a
	.zero		1
	.zero		1


	//----- nvinfo : EIATTR_EXIT_INSTR_OFFSETS
	.align		4
        /*0058*/ 	.byte	0x04, 0x1c
        /*005a*/ 	.short	(.L_202 - .L_201)


	//   ....[0]....
.L_201:
        /*005c*/ 	.word	0x00000010


	//----- nvinfo : EIATTR_CBANK_PARAM_SIZE
	.align		4
.L_202:
        /*0060*/ 	.byte	0x03, 0x19
        /*0062*/ 	.short	0x0020


	//----- nvinfo : EIATTR_PARAM_CBANK
	.align		4
        /*0064*/ 	.byte	0x04, 0x0a
        /*0066*/ 	.short	(.L_204 - .L_203)
	.align		4
.L_203:
        /*0068*/ 	.word	index@(.nv.constant0._Z13kernel_reducePiP5VoxelS_S1_)
        /*006c*/ 	.short	0x0380
        /*006e*/ 	.short	0x0020


	//----- nvinfo : EIATTR_SW_WAR
	.align		4
.L_204:
        /*0070*/ 	.byte	0x04, 0x36
        /*0072*/ 	.short	(.L_206 - .L_205)
.L_205:
        /*0074*/ 	.word	0x00000008
.L_206:


//--------------------- .nv.callgraph             --------------------------
	.section	.nv.callgraph,"",@"SHT_CUDA_CALLGRAPH"
	.align	4
	.sectionentsize	8
	.align		4
        /*0000*/ 	.word	0x00000000
	.align		4
        /*0004*/ 	.word	0xffffffff
	.align		4
        /*0008*/ 	.word	0x00000000
	.align		4
        /*000c*/ 	.word	0xfffffffe
	.align		4
        /*0010*/ 	.word	0x00000000
	.align		4
        /*0014*/ 	.word	0xfffffffd
	.align		4
        /*0018*/ 	.word	0x00000000
	.align		4
        /*001c*/ 	.word	0xfffffffc


//--------------------- .nv.constant4             --------------------------
	.section	.nv.constant4,"a",@progbits
	.align	8
	.align		8
.nv.constant4:
        /*0000*/ 	.dword	_ZN34_INTERNAL_d40f4f68_4_k_cu_45fdf2944cuda3std3__45__cpo5beginE
	.align		8
        /*0008*/ 	.dword	_ZN34_INTERNAL_d40f4f68_4_k_cu_45fdf2944cuda3std3__45__cpo3endE
	.align		8
        /*0010*/ 	.dword	_ZN34_INTERNAL_d40f4f68_4_k_cu_45fdf2944cuda3std3__45__cpo6cbeginE
	.align		8
        /*0018*/ 	.dword	_ZN34_INTERNAL_d40f4f68_4_k_cu_45fdf2944cuda3std3__45__cpo4cendE
	.align		8
        /*0020*/ 	.dword	_ZN34_INTERNAL_d40f4f68_4_k_cu_45fdf2944cuda3std3__45__cpo6rbeginE
	.align		8
        /*0028*/ 	.dword	_ZN34_INTERNAL_d40f4f68_4_k_cu_45fdf2944cuda3std3__45__cpo4rendE
	.align		8
        /*0030*/ 	.dword	_ZN34_INTERNAL_d40f4f68_4_k_cu_45fdf2944cuda3std3__45__cpo7crbeginE
	.align		8
        /*0038*/ 	.dword	_ZN34_INTERNAL_d40f4f68_4_k_cu_45fdf2944cuda3std3__45__cpo5crendE
	.align		8
        /*0040*/ 	.dword	_ZN34_INTERNAL_d40f4f68_4_k_cu_45fdf2944cuda3std3__436_GLOBAL__N__d40f4f68_4_k_cu_45fdf2946ignoreE
	.align		8
        /*0048*/ 	.dword	_ZN34_INTERNAL_d40f4f68_4_k_cu_45fdf2944cuda3std3__419piecewise_constructE
	.align		8
        /*0050*/ 	.dword	_ZN34_INTERNAL_d40f4f68_4_k_cu_45fdf2944cuda3std3__48in_placeE
	.align		8
        /*0058*/ 	.dword	_ZN34_INTERNAL_d40f4f68_4_k_cu_45fdf2944cuda3std3__420unreachable_sentinelE
	.align		8
        /*0060*/ 	.dword	_ZN34_INTERNAL_d40f4f68_4_k_cu_45fdf2944cuda3std3__47nulloptE
	.align		8
        /*0068*/ 	.dword	_ZN34_INTERNAL_d40f4f68_4_k_cu_45fdf2944cuda3std3__48unexpectE
	.align		8
        /*0070*/ 	.dword	_ZN34_INTERNAL_d40f4f68_4_k_cu_45fdf2944cuda3std6ranges3__45__cpo4swapE
	.align		8
        /*0078*/ 	.dword	_ZN34_INTERNAL_d40f4f68_4_k_cu_45fdf2944cuda3std6ranges3__45__cpo9iter_moveE
	.align		8
        /*0080*/ 	.dword	_ZN34_INTERNAL_d40f4f68_4_k_cu_45fdf2944cuda3std6ranges3__45__cpo5beginE
	.align		8
        /*0088*/ 	.dword	_ZN34_INTERNAL_d40f4f68_4_k_cu_45fdf2944cuda3std6ranges3__45__cpo3endE
	.align		8
        /*0090*/ 	.dword	_ZN34_INTERNAL_d40f4f68_4_k_cu_45fdf2944cuda3std6ranges3__45__cpo6cbeginE
	.align		8
        /*0098*/ 	.dword	_ZN34_INTERNAL_d40f4f68_4_k_cu_45fdf2944cuda3std6ranges3__45__cpo4cendE
	.align		8
        /*00a0*/ 	.dword	_ZN34_INTERNAL_d40f4f68_4_k_cu_45fdf2944cuda3std6ranges3__45__cpo7advanceE
	.align		8
        /*00a8*/ 	.dword	_ZN34_INTERNAL_d40f4f68_4_k_cu_45fdf2944cuda3std6ranges3__45__cpo9iter_swapE
	.align		8
        /*00b0*/ 	.dword	_ZN34_INTERNAL_d40f4f68_4_k_cu_45fdf2944cuda3std6ranges3__45__cpo4nextE
	.align		8
        /*00b8*/ 	.dword	_ZN34_INTERNAL_d40f4f68_4_k_cu_45fdf2944cuda3std6ranges3__45__cpo4prevE
	.align		8
        /*00c0*/ 	.dword	_ZN34_INTERNAL_d40f4f68_4_k_cu_45fdf2944cuda3std6ranges3__45__cpo4dataE
	.align		8
        /*00c8*/ 	.dword	_ZN34_INTERNAL_d40f4f68_4_k_cu_45fdf2944cuda3std6ranges3__45__cpo5cdataE
	.align		8
        /*00d0*/ 	.dword	_ZN34_INTERNAL_d40f4f68_4_k_cu_45fdf2944cuda3std6ranges3__45__cpo4sizeE
	.align		8
        /*00d8*/ 	.dword	_ZN34_INTERNAL_d40f4f68_4_k_cu_45fdf2944cuda3std6ranges3__45__cpo5ssizeE
	.align		8
        /*00e0*/ 	.dword	_ZN34_INTERNAL_d40f4f68_4_k_cu_45fdf2944cuda3std6ranges3__45__cpo8distanceE
	.align		8
        /*00e8*/ 	.dword	_ZN34_INTERNAL_d40f4f68_4_k_cu_45fdf2946thrust24THRUST_300001_SM_1000_NS8cuda_cub3parE
	.align		8
        /*00f0*/ 	.dword	_ZN34_INTERNAL_d40f4f68_4_k_cu_45fdf2946thrust24THRUST_300001_SM_1000_NS8cuda_cub10par_nosyncE
	.align		8
        /*00f8*/ 	.dword	_ZN34_INTERNAL_d40f4f68_4_k_cu_45fdf2946thrust24THRUST_300001_SM_1000_NS6system6detail10sequential3seqE
	.align		8
        /*0100*/ 	.dword	_ZN34_INTERNAL_d40f4f68_4_k_cu_45fdf2946thrust24THRUST_300001_SM_1000_NS6system3cpp3parE
	.align		8
        /*0108*/ 	.dword	_ZN34_INTERNAL_d40f4f68_4_k_cu_45fdf2946thrust24THRUST_300001_SM_1000_NS12placeholders2_1E
	.align		8
        /*0110*/ 	.dword	_ZN34_INTERNAL_d40f4f68_4_k_cu_45fdf2946thrust24THRUST_300001_SM_1000_NS12placeholders2_2E
	.align		8
        /*0118*/ 	.dword	_ZN34_INTERNAL_d40f4f68_4_k_cu_45fdf2946thrust24THRUST_300001_SM_1000_NS12placeholders2_3E
	.align		8
        /*0120*/ 	.dword	_ZN34_INTERNAL_d40f4f68_4_k_cu_45fdf2946thrust24THRUST_300001_SM_1000_NS12placeholders2_4E
	.align		8
        /*0128*/ 	.dword	_ZN34_INTERNAL_d40f4f68_4_k_cu_45fdf2946thrust24THRUST_300001_SM_1000_NS12placeholders2_5E
	.align		8
        /*0130*/ 	.dword	_ZN34_INTERNAL_d40f4f68_4_k_cu_45fdf2946thrust24THRUST_300001_SM_1000_NS12placeholders2_6E
	.align		8
        /*0138*/ 	.dword	_ZN34_INTERNAL_d40f4f68_4_k_cu_45fdf2946thrust24THRUST_300001_SM_1000_NS12placeholders2_7E
	.align		8
        /*0140*/ 	.dword	_ZN34_INTERNAL_d40f4f68_4_k_cu_45fdf2946thrust24THRUST_300001_SM_1000_NS12placeholders2_8E
	.align		8
        /*0148*/ 	.dword	_ZN34_INTERNAL_d40f4f68_4_k_cu_45fdf2946thrust24THRUST_300001_SM_1000_NS12placeholders2_9E
	.align		8
        /*0150*/ 	.dword	_ZN34_INTERNAL_d40f4f68_4_k_cu_45fdf2946thrust24THRUST_300001_SM_1000_NS12placeholders3_10E
	.align		8
        /*0158*/ 	.dword	_ZN34_INTERNAL_d40f4f68_4_k_cu_45fdf2946thrust24THRUST_300001_SM_1000_NS3seqE
	.align		8
        /*0160*/ 	.dword	_ZN34_INTERNAL_d40f4f68_4_k_cu_45fdf2946thrust24THRUST_300001_SM_1000_NS6deviceE


//--------------------- .text._ZN3cub18CUB_300001_SM_10006detail11EmptyKernelIvEEvv --------------------------
	.section	.text._ZN3cub18CUB_300001_SM_10006detail11EmptyKernelIvEEvv,"ax",@progbits
	.align	128
        .global         _ZN3cub18CUB_300001_SM_10006detail11EmptyKernelIvEEvv
        .type           _ZN3cub18CUB_300001_SM_10006detail11EmptyKernelIvEEvv,@function
        .size           _ZN3cub18CUB_300001_SM_10006detail11EmptyKernelIvEEvv,(.L_x_912 - _ZN3cub18CUB_300001_SM_10006detail11EmptyKernelIvEEvv)
        .other          _ZN3cub18CUB_300001_SM_10006detail11EmptyKernelIvEEvv,@"STO_CUDA_ENTRY STV_DEFAULT"
_ZN3cub18CUB_300001_SM_10006detail11EmptyKernelIvEEvv:
.text._ZN3cub18CUB_300001_SM_10006detail11EmptyKernelIvEEvv:
[----:B------:R-:W-:Y:S01]  /*0000*/  LDC R1, c[0x0][0x37c] ;  /* 0x0000df00ff017b82 */ /* 0x000fe20000000800 */
[----:B------:R-:W-:Y:S05]  /*0010*/  EXIT ;  /* 0x000000000000794d */ /* 0x000fea0003800000 */
.L_x_0:
[----:B------:R-:W-:-:S00]  /*0020*/  BRA `(.L_x_0) ;  /* 0xfffffffc00fc7947 */ /* 0x000fc0000383ffff */
[----:B------:R-:W-:-:S00]  /*0030*/  NOP ;  /* 0x0000000000007918 */ /* 0x000fc00000000000 */
        /* <DEDUP_REMOVED lines=12> */
.L_x_912:


//--------------------- .text._ZN6thrust24THRUST_300001_SM_1000_NS8cuda_cub4core6detail13_kernel_agentINS1_15__reduce_by_key16ReduceByKeyAgentINS0_10device_ptrIiEENS7_I5VoxelEES8_SA_N4cuda3std3__48equal_toIiEENSD_4plusIS9_EEPllEEJS8_SA_S8_SA_SI_N3cub18CUB_300001_SM_100024ReduceByKeyScanTileStateIS9_lLb0EEESF_SH_llEEEvDpT0_ --------------------------
	.section	.text._ZN6thrust24THRUST_300001_SM_1000_NS8cuda_cub4core6detail13_kernel_agentINS1_15__reduce_by_key16ReduceByKeyAgentINS0_10device_ptrIiEENS7_I5VoxelEES8_SA_N4cuda3std3__48equal_toIiEENSD_4plusIS9_EEPllEEJS8_SA_S8_SA_SI_N3cub18CUB_300001_SM_100024ReduceByKeyScanTileStateIS9_lLb0EEESF_SH_llEEEvDpT0_,"ax",@progbits
	.align	128
        .global         _ZN6thrust24THRUST_300001_SM_1000_NS8cuda_cub4core6detail13_kernel_agentINS1_15__reduce_by_key16ReduceByKeyAgentINS0_10device_ptrIiEENS7_I5VoxelEES8_SA_N4cuda3std3__48equal_toIiEENSD_4plusIS9_EEPllEEJS8_SA_S8_SA_SI_N3cub18CUB_300001_SM_100024ReduceByKeyScanTileStateIS9_lLb0EEESF_SH_llEEEvDpT0_
        .type           _ZN6thrust24THRUST_300001_SM_1000_NS8cuda_cub4core6detail13_kernel_agentINS1_15__reduce_by_key16ReduceByKeyAgentINS0_10device_ptrIiEENS7_I5VoxelEES8_SA_N4cuda3std3__48equal_toIiEENSD_4plusIS9_EEPllEEJS8_SA_S8_SA_SI_N3cub18CUB_300001_SM_100024ReduceByKeyScanTileStateIS9_lLb0EEESF_SH_llEEEvDpT0_,@function
        .size           _ZN6thrust24THRUST_300001_SM_1000_NS8cuda_cub4core6detail13_kernel_agentINS1_15__reduce_by_key16ReduceByKeyAgentINS0_10device_ptrIiEENS7_I5VoxelEES8_SA_N4cuda3std3__48equal_toIiEENSD_4plusIS9_EEPllEEJS8_SA_S8_SA_SI_N3cub18CUB_300001_SM_100024ReduceByKeyScanTileStateIS9_lLb0EEESF_SH_llEEEvDpT0_,(.L_x_913 - _ZN6thrust24THRUST_300001_SM_1000_NS8cuda_cub4core6detail13_kernel_agentINS1_15__reduce_by_key16ReduceByKeyAgentINS0_10device_ptrIiEENS7_I5VoxelEES8_SA_N4cuda3std3__48equal_toIiEENSD_4plusIS9_EEPllEEJS8_SA_S8_SA_SI_N3cub18CUB_300001_SM_100024ReduceByKeyScanTileStateIS9_lLb0EEESF_SH_llEEEvDpT0_)
        .other          _ZN6thrust24THRUST_300001_SM_1000_NS8cuda_cub4core6detail13_kernel_agentINS1_15__reduce_by_key16ReduceByKeyAgentINS0_10device_ptrIiEENS7_I5VoxelEES8_SA_N4cuda3std3__48equal_toIiEENSD_4plusIS9_EEPllEEJS8_SA_S8_SA_SI_N3cub18CUB_300001_SM_100024ReduceByKeyScanTileStateIS9_lLb0EEESF_SH_llEEEvDpT0_,@"STO_CUDA_ENTRY STV_DEFAULT"
_ZN6thrust24THRUST_300001_SM_1000_NS8cuda_cub4core6detail13_kernel_agentINS1_15__reduce_by_key16ReduceByKeyAgentINS0_10device_ptrIiEENS7_I5VoxelEES8_SA_N4cuda3std3__48equal_toIiEENSD_4plusIS9_EEPllEEJS8_SA_S8_SA_SI_N3cub18CUB_300001_SM_100024ReduceByKeyScanTileStateIS9_lLb0EEESF_SH_llEEEvDpT0_:
.text._ZN6thrust24THRUST_300001_SM_1000_NS8cuda_cub4core6detail13_kernel_agentINS1_15__reduce_by_key16ReduceByKeyAgentINS0_10device_ptrIiEENS7_I5VoxelEES8_SA_N4cuda3std3__48equal_toIiEENSD_4plusIS9_EEPllEEJS8_SA_S8_SA_SI_N3cub18CUB_300001_SM_100024ReduceByKeyScanTileStateIS9_lLb0EEESF_SH_llEEEvDpT0_:
[----:B------:R-:W-:Y:S08]  /*0000*/  LDC R1, c[0x0][0x37c] ;  /* 0x0000df00ff017b82 */ /* 0x000ff00000000800 */
[----:B------:R-:W0:Y:S01]  /*0010*/  S2UR UR15, SR_CTAID.X ;  /* 0x00000000000f79c3 */ /* 0x000e220000002500 */
[----:B------:R-:W1:Y:S01]  /*0020*/  LDCU.64 UR10, c[0x0][0x3c8] ;  /* 0x00007900ff0a77ac */ /* 0x000e620008000a00 */
[----:B------:R-:W2:Y:S01]  /*0030*/  LDCU.64 UR12, c[0x0][0x358] ;  /* 0x00006b00ff0c77ac */ /* 0x000ea20008000a00 */
[----:B0-----:R-:W-:-:S04]  /*0040*/  UIMAD.WIDE.U32 UR6, UR15, 0x300, URZ ;  /* 0x000003000f0678a5 */ /* 0x001fc8000f8e00ff */
[----:B-1----:R-:W-:-:S04]  /*0050*/  UIADD3 UR14, UP0, UPT, -UR6, UR10, URZ ;  /* 0x0000000a060e7290 */ /* 0x002fc8000ff1e1ff */
[----:B------:R-:W-:Y:S02]  /*0060*/  UIADD3.X UR5, UPT, UPT, ~UR7, UR11, URZ, UP0, !UPT ;  /* 0x0000000b07057290 */ /* 0x000fe400087fe5ff */
[----:B------:R-:W-:-:S04]  /*0070*/  UISETP.GE.U32.AND UP0, UPT, UR14, 0x301, UPT ;  /* 0x000003010e00788c */ /* 0x000fc8000bf06070 */
[----:B------:R-:W-:-:S09]  /*0080*/  UISETP.GE.AND.EX UP0, UPT, UR5, URZ, UPT, UP0 ;  /* 0x000000ff0500728c */ /* 0x000fd2000bf06300 */
[----:B--2---:R-:W-:Y:S05]  /*0090*/  BRA.U !UP0, `(.L_x_1) ;  /* 0x0000007508e07547 */ /* 0x004fea000b800000 */
[----:B------:R-:W-:-:S09]  /*00a0*/  UISETP.NE.AND UP0, UPT, UR15, URZ, UPT ;  /* 0x000000ff0f00728c */ /* 0x000fd2000bf05270 */
[----:B------:R-:W-:Y:S05]  /*00b0*/  BRA.U UP0, `(.L_x_2) ;  /* 0x0000002900f47547 */ /* 0x000fea000b800000 */
[----:B------:R-:W0:Y:S01]  /*00c0*/  S2R R76, SR_TID.X ;  /* 0x00000000004c7919 */ /* 0x000e220000002100 */
[----:B------:R-:W1:Y:S01]  /*00d0*/  LDCU.64 UR4, c[0x0][0x380] ;  /* 0x00007000ff0477ac */ /* 0x000e620008000a00 */
[----:B------:R-:W2:Y:S01]  /*00e0*/  LDC.64 R4, c[0x0][0x388] ;  /* 0x0000e200ff047b82 */ /* 0x000ea20000000a00 */
[C---:B0-----:R-:W-:Y:S02]  /*00f0*/  LOP3.LUT R0, R76.reuse, 0x1f, RZ, 0xc0, !PT ;  /* 0x0000001f4c007812 */ /* 0x041fe400078ec0ff */
[----:B------:R-:W-:-:S05]  /*0100*/  LOP3.LUT R3, R76, 0x3e0, RZ, 0xc0, !PT ;  /* 0x000003e04c037812 */ /* 0x000fca00078ec0ff */
[----:B------:R-:W-:-:S05]  /*0110*/  IMAD R0, R3, 0x3, R0 ;  /* 0x0000000303007824 */ /* 0x000fca00078e0200 */
[----:B------:R-:W-:-:S05]  /*0120*/  IADD3 R9, P0, PT, R0, UR6, RZ ;  /* 0x0000000600097c10 */ /* 0x000fca000ff1e0ff */
[----:B------:R-:W-:Y:S01]  /*0130*/  IMAD.X R0, RZ, RZ, UR7, P0 ;  /* 0x00000007ff007e24 */ /* 0x000fe200080e06ff */
[----:B-1----:R-:W-:-:S04]  /*0140*/  LEA R2, P0, R9, UR4, 0x2 ;  /* 0x0000000409027c11 */ /* 0x002fc8000f8010ff */
[----:B------:R-:W-:-:S05]  /*0150*/  LEA.HI.X R3, R9, UR5, R0, 0x2, P0 ;  /* 0x0000000509037c11 */ /* 0x000fca00080f1400 */
[----:B------:R-:W3:Y:S04]  /*0160*/  LDG.E.CONSTANT R6, desc[UR12][R2.64] ;  /* 0x0000000c02067981 */ /* 0x000ee8000c1e9900 */
[----:B------:R-:W4:Y:S04]  /*0170*/  LDG.E.CONSTANT R7, desc[UR12][R2.64+0x80] ;  /* 0x0000800c02077981 */ /* 0x000f28000c1e9900 */
[----:B------:R0:W5:Y:S01]  /*0180*/  LDG.E.CONSTANT R16, desc[UR12][R2.64+0x100] ;  /* 0x0001000c02107981 */ /* 0x000162000c1e9900 */
[----:B--2---:R-:W-:-:S04]  /*0190*/  IMAD.WIDE.U32 R4, R9, 0x18, R4 ;  /* 0x0000001809047825 */ /* 0x004fc800078e0004 */
[----:B------:R-:W-:-:S04]  /*01a0*/  IMAD R9, R0, 0x18, RZ ;  /* 0x0000001800097824 */ /* 0x000fc800078e02ff */
[----:B------:R-:W-:-:S05]  /*01b0*/  IMAD.IADD R5, R5, 0x1, R9 ;  /* 0x0000000105057824 */ /* 0x000fca00078e0209 */
[----:B------:R-:W2:Y:S04]  /*01c0*/  LDG.E.64.CONSTANT R8, desc[UR12][R4.64] ;  /* 0x0000000c04087981 */ /* 0x000ea8000c1e9b00 */
[----:B------:R-:W2:Y:S04]  /*01d0*/  LDG.E.64.CONSTANT R10, desc[UR12][R4.64+0x8] ;  /* 0x0000080c040a7981 */ /* 0x000ea8000c1e9b00 */
[----:B------:R-:W2:Y:S04]  /*01e0*/  LDG.E.64.CONSTANT R12, desc[UR12][R4.64+0x10] ;  /* 0x0000100c040c7981 */ /* 0x000ea8000c1e9b00 */
[----:B------:R-:W2:Y:S04]  /*01f0*/  LDG.E.64.CONSTANT R14, desc[UR12][R4.64+0x300] ;  /* 0x0003000c040e7981 */ /* 0x000ea8000c1e9b00 */
[----:B------:R-:W2:Y:S04]  /*0200*/  LDG.E.64.CONSTANT R18, desc[UR12][R4.64+0x308] ;  /* 0x0003080c04127981 */ /* 0x000ea8000c1e9b00 */
[----:B------:R-:W2:Y:S04]  /*0210*/  LDG.E.64.CONSTANT R20, desc[UR12][R4.64+0x310] ;  /* 0x0003100c04147981 */ /* 0x000ea8000c1e9b00 */
[----:B------:R-:W2:Y:S04]  /*0220*/  LDG.E.64.CONSTANT R22, desc[UR12][R4.64+0x600] ;  /* 0x0006000c04167981 */ /* 0x000ea8000c1e9b00 */
[----:B------:R-:W2:Y:S04]  /*0230*/  LDG.E.64.CONSTANT R24, desc[UR12][R4.64+0x608] ;  /* 0x0006080c04187981 */ /* 0x000ea8000c1e9b00 */
[----:B------:R1:W2:Y:S01]  /*0240*/  LDG.E.64.CONSTANT R26, desc[UR12][R4.64+0x610] ;  /* 0x0006100c041a7981 */ /* 0x0002a2000c1e9b00 */
[----:B------:R-:W0:Y:S01]  /*0250*/  S2UR UR5, SR_CgaCtaId ;  /* 0x00000000000579c3 */ /* 0x000e220000008800 */
[----:B------:R-:W-:Y:S01]  /*0260*/  SHF.R.U32.HI R75, RZ, 0x5, R76 ;  /* 0x00000005ff4b7819 */ /* 0x000fe2000001164c */
[----:B------:R-:W-:Y:S01]  /*0270*/  UMOV UR4, 0x400 ;  /* 0x0000040000047882 */ /* 0x000fe20000000000 */
[----:B------:R-:W1:Y:S01]  /*0280*/  S2R R77, SR_LANEID ;  /* 0x00000000004d7919 */ /* 0x000e620000000000 */
[----:B------:R-:W-:Y:S01]  /*0290*/  ISETP.NE.AND P1, PT, R76, RZ, PT ;  /* 0x000000ff4c00720c */ /* 0x000fe20003f25270 */
[----:B------:R-:W-:Y:S01]  /*02a0*/  BSSY.RECONVERGENT B0, `(.L_x_3) ;  /* 0x00001ad000007945 */ /* 0x000fe20003800200 */
[----:B0-----:R-:W-:-:S03]  /*02b0*/  ULEA UR5, UR5, UR4, 0x18 ;  /* 0x0000000405057291 */ /* 0x001fc6000f8ec0ff */
[----:B------:R-:W-:Y:S01]  /*02c0*/  UMOV UR4, URZ ;  /* 0x000000ff00047c82 */ /* 0x000fe20008000000 */
[----:B-1----:R-:W-:-:S04]  /*02d0*/  IMAD R0, R75, 0x60, R77 ;  /* 0x000000604b007824 */ /* 0x002fc800078e024d */
[----:B------:R-:W-:Y:S01]  /*02e0*/  IMAD R2, R77, 0x2, R0 ;  /* 0x000000024d027824 */ /* 0x000fe200078e0200 */
[----:B------:R-:W-:-:S05]  /*02f0*/  LEA R3, R0, UR5, 0x2 ;  /* 0x0000000500037c11 */ /* 0x000fca000f8e10ff */
[--C-:B------:R-:W-:Y:S02]  /*0300*/  IMAD R17, R77, 0x8, R3.reuse ;  /* 0x000000084d117824 */ /* 0x100fe400078e0203 */
[----:B------:R-:W-:Y:S02]  /*0310*/  IMAD R5, R0, 0x14, R3 ;  /* 0x0000001400057824 */ /* 0x000fe400078e0203 */
[----:B------:R-:W-:Y:S01]  /*0320*/  IMAD R28, R2, 0x14, R17 ;  /* 0x00000014021c7824 */ /* 0x000fe200078e0211 */
[----:B---3--:R-:W-:Y:S04]  /*0330*/  STS [R3], R6 ;  /* 0x0000000603007388 */ /* 0x008fe80000000800 */
[----:B----4-:R-:W-:Y:S04]  /*0340*/  STS [R3+0x80], R7 ;  /* 0x0000800703007388 */ /* 0x010fe80000000800 */
[----:B-----5:R0:W-:Y:S01]  /*0350*/  STS [R3+0x100], R16 ;  /* 0x0001001003007388 */ /* 0x0201e20000000800 */
[----:B------:R-:W-:-:S03]  /*0360*/  NOP ;  /* 0x0000000000007918 */ /* 0x000fc60000000000 */
[----:B------:R-:W-:Y:S01]  /*0370*/  LDS R0, [R17] ;  /* 0x0000000011007984 */ /* 0x000fe20000000800 */
[----:B0-----:R-:W-:-:S03]  /*0380*/  LEA R3, R76, UR5, 0x2 ;  /* 0x000000054c037c11 */ /* 0x001fc6000f8e10ff */
[----:B------:R-:W0:Y:S04]  /*0390*/  LDS R2, [R17+0x4] ;  /* 0x0000040011027984 */ /* 0x000e280000000800 */
[----:B------:R-:W1:Y:S01]  /*03a0*/  LDS R60, [R17+0x8] ;  /* 0x00000800113c7984 */ /* 0x000e620000000800 */
[----:B------:R-:W-:Y:S06]  /*03b0*/  BAR.SYNC.DEFER_BLOCKING 0x0 ;  /* 0x0000000000007b1d */ /* 0x000fec0000010000 */
[----:B--2---:R-:W-:Y:S04]  /*03c0*/  STS.64 [R5], R8 ;  /* 0x0000000805007388 */ /* 0x004fe80000000a00 */
[----:B------:R-:W-:Y:S04]  /*03d0*/  STS.64 [R5+0x8], R10 ;  /* 0x0000080a05007388 */ /* 0x000fe80000000a00 */
[----:B------:R-:W-:Y:S01]  /*03e0*/  STS.64 [R5+0x10], R12 ;  /* 0x0000100c05007388 */ /* 0x000fe20000000a00 */
[----:B0-----:R-:W-:-:S03]  /*03f0*/  ISETP.NE.AND P2, PT, R0, R2, PT ;  /* 0x000000020000720c */ /* 0x001fc60003f45270 */
[----:B------:R-:W-:Y:S01]  /*0400*/  STS.64 [R5+0x300], R14 ;  /* 0x0003000e05007388 */ /* 0x000fe20000000a00 */
[----:B-1----:R-:W-:Y:S02]  /*0410*/  ISETP.NE.AND P3, PT, R2, R60, PT ;  /* 0x0000003c0200720c */ /* 0x002fe40003f65270 */
[----:B------:R-:W-:Y:S01]  /*0420*/  SEL R72, RZ, 0x1, !P2 ;  /* 0x00000001ff487807 */ /* 0x000fe20005000000 */
[----:B------:R-:W-:Y:S01]  /*0430*/  STS.64 [R5+0x308], R18 ;  /* 0x0003081205007388 */ /* 0x000fe20000000a00 */
[----:B------:R-:W-:-:S03]  /*0440*/  SEL R71, RZ, 0x1, !P3 ;  /* 0x00000001ff477807 */ /* 0x000fc60005800000 */
[----:B------:R-:W-:Y:S04]  /*0450*/  STS.64 [R5+0x310], R20 ;  /* 0x0003101405007388 */ /* 0x000fe80000000a00 */
[----:B------:R-:W-:Y:S04]  /*0460*/  STS.64 [R5+0x600], R22 ;  /* 0x0006001605007388 */ /* 0x000fe80000000a00 */
[----:B------:R-:W-:Y:S04]  /*0470*/  STS.64 [R5+0x608], R24 ;  /* 0x0006081805007388 */ /* 0x000fe80000000a00 */
[----:B------:R-:W-:Y:S01]  /*0480*/  STS.64 [R5+0x610], R26 ;  /* 0x0006101a05007388 */ /* 0x000fe20000000a00 */
[----:B------:R-:W-:-:S03]  /*0490*/  NOP ;  /* 0x0000000000007918 */ /* 0x000fc60000000000 */
[----:B------:R-:W-:Y:S04]  /*04a0*/  LDS.64 R6, [R28+0x20] ;  /* 0x000020001c067984 */ /* 0x000fe80000000a00 */
[----:B------:R-:W0:Y:S04]  /*04b0*/  LDS.64 R16, [R28+0x8] ;  /* 0x000008001c107984 */ /* 0x000e280000000a00 */
[----:B------:R-:W-:Y:S04]  /*04c0*/  LDS.64 R8, [R28] ;  /* 0x000000001c087984 */ /* 0x000fe80000000a00 */
[----:B------:R-:W1:Y:S04]  /*04d0*/  LDS.64 R10, [R28+0x18] ;  /* 0x000018001c0a7984 */ /* 0x000e680000000a00 */
[----:B------:R-:W-:Y:S04]  /*04e0*/  LDS.64 R12, [R28+0x28] ;  /* 0x000028001c0c7984 */ /* 0x000fe80000000a00 */
[----:B------:R-:W2:Y:S04]  /*04f0*/  LDS.64 R18, [R28+0x10] ;  /* 0x000010001c127984 */ /* 0x000ea80000000a00 */
[----:B------:R-:W3:Y:S04]  /*0500*/  LDS.64 R58, [R28+0x38] ;  /* 0x000038001c3a7984 */ /* 0x000ee80000000a00 */
[----:B------:R-:W4:Y:S04]  /*0510*/  LDS.64 R14, [R28+0x30] ;  /* 0x000030001c0e7984 */ /* 0x000f280000000a00 */
[----:B------:R-:W5:Y:S01]  /*0520*/  LDS.64 R20, [R28+0x40] ;  /* 0x000040001c147984 */ /* 0x000f620000000a00 */
[----:B------:R-:W-:Y:S06]  /*0530*/  BAR.SYNC.DEFER_BLOCKING 0x0 ;  /* 0x0000000000007b1d */ /* 0x000fec0000010000 */
[----:B0-----:R-:W-:-:S02]  /*0540*/  DADD R22, R6, R16 ;  /* 0x0000000006167229 */ /* 0x001fc40000000010 */
[----:B-1----:R-:W-:-:S08]  /*0550*/  DADD R4, R10, R8 ;  /* 0x000000000a047229 */ /* 0x002fd00000000008 */
[----:B------:R-:W-:Y:S02]  /*0560*/  FSEL R26, R6, R22, P2 ;  /* 0x00000016061a7208 */ /* 0x000fe40001000000 */
[----:B------:R-:W-:Y:S01]  /*0570*/  FSEL R27, R7, R23, P2 ;  /* 0x00000017071b7208 */ /* 0x000fe20001000000 */
[----:B------:R-:W-:Y:S01]  /*0580*/  STS [R3+0x5a8], R60 ;  /* 0x0005a83c03007388 */ /* 0x000fe20000000800 */
[----:B--2---:R-:W-:Y:S01]  /*0590*/  DADD R22, R12, R18 ;  /* 0x000000000c167229 */ /* 0x004fe20000000012 */
[----:B------:R-:W-:Y:S01]  /*05a0*/  FSEL R24, R10, R4, P2 ;  /* 0x000000040a187208 */ /* 0x000fe20001000000 */
[----:B------:R-:W-:Y:S01]  /*05b0*/  BAR.SYNC.DEFER_BLOCKING 0x0 ;  /* 0x0000000000007b1d */ /* 0x000fe20000010000 */
[----:B------:R-:W-:-:S05]  /*05c0*/  FSEL R25, R11, R5, P2 ;  /* 0x000000050b197208 */ /* 0x000fca0001000000 */
[----:B---3--:R-:W-:Y:S02]  /*05d0*/  DADD R26, R58, R26 ;  /* 0x000000003a1a7229 */ /* 0x008fe4000000001a */
[----:B------:R-:W-:Y:S01]  /*05e0*/  FSEL R22, R12, R22, P2 ;  /* 0x000000160c167208 */ /* 0x000fe20001000000 */
[----:B----4-:R-:W-:Y:S01]  /*05f0*/  DADD R24, R14, R24 ;  /* 0x000000000e187229 */ /* 0x010fe20000000018 */
[----:B------:R-:W-:-:S06]  /*0600*/  FSEL R23, R13, R23, P2 ;  /* 0x000000170d177208 */ /* 0x000fcc0001000000 */
[----:B-----5:R-:W-:Y:S01]  /*0610*/  DADD R22, R20, R22 ;  /* 0x0000000014167229 */ /* 0x020fe20000000016 */
[----:B------:R-:W-:Y:S02]  /*0620*/  FSEL R5, R58, R26, P3 ;  /* 0x0000001a3a057208 */ /* 0x000fe40001800000 */
[----:B------:R-:W-:Y:S02]  /*0630*/  FSEL R58, R59, R27, P3 ;  /* 0x0000001b3b3a7208 */ /* 0x000fe40001800000 */
[----:B------:R-:W-:Y:S02]  /*0640*/  FSEL R59, R14, R24, P3 ;  /* 0x000000180e3b7208 */ /* 0x000fe40001800000 */
[----:B------:R-:W-:Y:S01]  /*0650*/  FSEL R4, R15, R25, P3 ;  /* 0x000000190f047208 */ /* 0x000fe20001800000 */
[----:B------:R-:W-:Y:S02]  /*0660*/  SHFL.UP PT, R24, R5, 0x1, RZ ;  /* 0x0420000005187989 */ /* 0x000fe400000e00ff */
[----:B------:R-:W-:Y:S01]  /*0670*/  FSEL R50, R20, R22, P3 ;  /* 0x0000001614327208 */ /* 0x000fe20001800000 */
[----:B------:R-:W-:Y:S01]  /*0680*/  IMAD.MOV.U32 R22, RZ, RZ, R5 ;  /* 0x000000ffff167224 */ /* 0x000fe200078e0005 */
[----:B------:R0:W-:Y:S01]  /*0690*/  @P1 LDS R63, [R3+0x5a4] ;  /* 0x0005a400033f1984 */ /* 0x0001e20000000800 */
[----:B------:R-:W-:Y:S01]  /*06a0*/  FSEL R61, R21, R23, P3 ;  /* 0x00000017153d7208 */ /* 0x000fe20001800000 */
[----:B------:R-:W-:Y:S01]  /*06b0*/  IMAD.MOV.U32 R23, RZ, RZ, R58 ;  /* 0x000000ffff177224 */ /* 0x000fe200078e003a */
[----:B------:R-:W-:Y:S01]  /*06c0*/  ISETP.GE.AND P3, PT, R77, 0x1, PT ;  /* 0x000000014d00780c */ /* 0x000fe20003f66270 */
[----:B------:R-:W1:Y:S02]  /*06d0*/  SHFL.UP PT, R25, R58, 0x1, RZ ;  /* 0x042000003a197989 */ /* 0x000e6400000e00ff */
[----:B------:R-:W-:-:S02]  /*06e0*/  IMAD.MOV.U32 R51, RZ, RZ, R61 ;  /* 0x000000ffff337224 */ /* 0x000fc400078e003d */
[----:B------:R-:W-:Y:S01]  /*06f0*/  SHFL.UP PT, R14, R59, 0x1, RZ ;  /* 0x042000003b0e7989 */ /* 0x000fe200000e00ff */
[----:B0-----:R-:W-:-:S03]  /*0700*/  IMAD.MOV.U32 R3, RZ, RZ, RZ ;  /* 0x000000ffff037224 */ /* 0x001fc600078e00ff */
[----:B------:R-:W0:Y:S04]  /*0710*/  SHFL.UP PT, R15, R4, 0x1, RZ ;  /* 0x04200000040f7989 */ /* 0x000e2800000e00ff */
[----:B------:R-:W-:Y:S04]  /*0720*/  SHFL.UP PT, R20, R50, 0x1, RZ ;  /* 0x0420000032147989 */ /* 0x000fe800000e00ff */
[----:B------:R-:W2:Y:S01]  /*0730*/  SHFL.UP PT, R21, R61, 0x1, RZ ;  /* 0x042000003d157989 */ /* 0x000ea200000e00ff */
[----:B-1----:R-:W-:Y:S01]  /*0740*/  DADD R24, R24, R22 ;  /* 0x0000000018187229 */ /* 0x002fe20000000016 */
[----:B------:R-:W-:-:S02]  /*0750*/  IMAD.MOV.U32 R22, RZ, RZ, R59 ;  /* 0x000000ffff167224 */ /* 0x000fc400078e003b */
[----:B------:R-:W-:-:S06]  /*0760*/  IMAD.MOV.U32 R23, RZ, RZ, R4 ;  /* 0x000000ffff177224 */ /* 0x000fcc00078e0004 */
[----:B0-----:R-:W-:Y:S01]  /*0770*/  DADD R14, R14, R22 ;  /* 0x000000000e0e7229 */ /* 0x001fe20000000016 */
[----:B------:R-:W-:-:S04]  /*0780*/  @P1 ISETP.NE.AND P0, PT, R63, R0, PT ;  /* 0x000000003f00120c */ /* 0x000fc80003f05270 */
[----:B------:R-:W-:Y:S01]  /*0790*/  @P1 SEL R3, RZ, 0x1, !P0 ;  /* 0x00000001ff031807 */ /* 0x000fe20004000000 */
[----:B--2---:R-:W-:-:S03]  /*07a0*/  DADD R20, R20, R50 ;  /* 0x0000000014147229 */ /* 0x004fc60000000032 */
[----:B------:R-:W-:-:S04]  /*07b0*/  IADD3 R71, P4, P5, R71, R3, R72 ;  /* 0x0000000347477210 */ /* 0x000fc80007d9e048 */
[----:B------:R-:W-:Y:S01]  /*07c0*/  ISETP.NE.U32.AND P0, PT, R71, RZ, PT ;  /* 0x000000ff4700720c */ /* 0x000fe20003f05070 */
[----:B------:R-:W0:Y:S01]  /*07d0*/  SHFL.UP PT, R26, R71, 0x1, RZ ;  /* 0x04200000471a7989 */ /* 0x000e2200000e00ff */
[----:B------:R-:W-:-:S04]  /*07e0*/  IADD3.X R28, PT, PT, RZ, UR4, RZ, P4, P5 ;  /* 0x00000004ff1c7c10 */ /* 0x000fc8000a7ea4ff */
[----:B------:R-:W-:Y:S01]  /*07f0*/  ISETP.NE.AND.EX P0, PT, R28, RZ, PT, P0 ;  /* 0x000000ff1c00720c */ /* 0x000fe20003f05300 */
[----:B------:R-:W1:Y:S03]  /*0800*/  SHFL.UP PT, R27, R28, 0x1, RZ ;  /* 0x042000001c1b7989 */ /* 0x000e6600000e00ff */
[----:B------:R-:W-:Y:S02]  /*0810*/  @P3 FSEL R5, R24, R5, !P0 ;  /* 0x0000000518053208 */ /* 0x000fe40004000000 */
[----:B------:R-:W-:Y:S02]  /*0820*/  @P3 FSEL R58, R25, R58, !P0 ;  /* 0x0000003a193a3208 */ /* 0x000fe40004000000 */
[----:B------:R-:W-:Y:S01]  /*0830*/  @P3 FSEL R59, R14, R59, !P0 ;  /* 0x0000003b0e3b3208 */ /* 0x000fe20004000000 */
[----:B------:R-:W-:Y:S01]  /*0840*/  SHFL.UP PT, R22, R5, 0x2, RZ ;  /* 0x0440000005167989 */ /* 0x000fe200000e00ff */
[----:B------:R-:W-:Y:S01]  /*0850*/  @P3 FSEL R4, R15, R4, !P0 ;  /* 0x000000040f043208 */ /* 0x000fe20004000000 */
[----:B------:R-:W-:Y:S01]  /*0860*/  IMAD.MOV.U32 R24, RZ, RZ, R5 ;  /* 0x000000ffff187224 */ /* 0x000fe200078e0005 */
[----:B------:R-:W-:Y:S01]  /*0870*/  @P3 FSEL R50, R20, R50, !P0 ;  /* 0x0000003214323208 */ /* 0x000fe20004000000 */
[----:B------:R-:W2:Y:S01]  /*0880*/  SHFL.UP PT, R23, R58, 0x2, RZ ;  /* 0x044000003a177989 */ /* 0x000ea200000e00ff */
[----:B------:R-:W-:Y:S01]  /*0890*/  @P3 FSEL R61, R21, R61, !P0 ;  /* 0x0000003d153d3208 */ /* 0x000fe20004000000 */
[----:B------:R-:W-:-:S02]  /*08a0*/  IMAD.MOV.U32 R25, RZ, RZ, R58 ;  /* 0x000000ffff197224 */ /* 0x000fc400078e003a */
[----:B------:R-:W-:Y:S01]  /*08b0*/  SHFL.UP PT, R14, R59, 0x2, RZ ;  /* 0x044000003b0e7989 */ /* 0x000fe200000e00ff */
[----:B0-----:R-:W-:Y:S01]  /*08c0*/  SEL R26, R26, RZ, P3 ;  /* 0x000000ff1a1a7207 */ /* 0x001fe20001800000 */
[----:B------:R-:W-:Y:S02]  /*08d0*/  IMAD.MOV.U32 R51, RZ, RZ, R61 ;  /* 0x000000ffff337224 */ /* 0x000fe400078e003d */
[----:B------:R-:W0:Y:S01]  /*08e0*/  SHFL.UP PT, R15, R4, 0x2, RZ ;  /* 0x04400000040f7989 */ /* 0x000e2200000e00ff */
[----:B------:R-:W-:-:S03]  /*08f0*/  IADD3 R71, P0, PT, R26, R71, RZ ;  /* 0x000000471a477210 */ /* 0x000fc60007f1e0ff */
[----:B------:R-:W-:Y:S01]  /*0900*/  SHFL.UP PT, R20, R50, 0x2, RZ ;  /* 0x0440000032147989 */ /* 0x000fe200000e00ff */
[----:B-1----:R-:W-:Y:S02]  /*0910*/  SEL R27, R27, RZ, P3 ;  /* 0x000000ff1b1b7207 */ /* 0x002fe40001800000 */
[----:B------:R-:W-:Y:S01]  /*0920*/  ISETP.GE.AND P3, PT, R77, 0x2, PT ;  /* 0x000000024d00780c */ /* 0x000fe20003f66270 */
[----:B------:R-:W1:Y:S02]  /*0930*/  SHFL.UP PT, R21, R61, 0x2, RZ ;  /* 0x044000003d157989 */ /* 0x000e6400000e00ff */
[----:B------:R-:W-:Y:S01]  /*0940*/  IMAD.X R27, R27, 0x1, R28, P0 ;  /* 0x000000011b1b7824 */ /* 0x000fe200000e061c */
[----:B------:R-:W-:Y:S01]  /*0950*/  ISETP.NE.U32.AND P0, PT, R71, RZ, PT ;  /* 0x000000ff4700720c */ /* 0x000fe20003f05070 */
[----:B------:R-:W3:Y:S03]  /*0960*/  SHFL.UP PT, R26, R71, 0x2, RZ ;  /* 0x04400000471a7989 */ /* 0x000ee600000e00ff */
[----:B------:R-:W-:Y:S01]  /*0970*/  ISETP.NE.AND.EX P0, PT, R27, RZ, PT, P0 ;  /* 0x000000ff1b00720c */ /* 0x000fe20003f05300 */
[----:B--2---:R-:W-:Y:S01]  /*0980*/  DADD R22, R22, R24 ;  /* 0x0000000016167229 */ /* 0x004fe20000000018 */
[----:B------:R-:W-:-:S02]  /*0990*/  IMAD.MOV.U32 R24, RZ, RZ, R59 ;  /* 0x000000ffff187224 */ /* 0x000fc400078e003b */
[----:B------:R-:W-:-:S06]  /*09a0*/  IMAD.MOV.U32 R25, RZ, RZ, R4 ;  /* 0x000000ffff197224 */ /* 0x000fcc00078e0004 */
[----:B0-----:R-:W-:Y:S01]  /*09b0*/  DADD R14, R14, R24 ;  /* 0x000000000e0e7229 */ /* 0x001fe20000000018 */
[----:B------:R-:W-:Y:S01]  /*09c0*/  @P3 FSEL R5, R22, R5, !P0 ;  /* 0x0000000516053208 */ /* 0x000fe20004000000 */
[----:B------:R-:W0:Y:S01]  /*09d0*/  SHFL.UP PT, R24, R27, 0x2, RZ ;  /* 0x044000001b187989 */ /* 0x000e2200000e00ff */
[----:B------:R-:W-:Y:S01]  /*09e0*/  @P3 FSEL R58, R23, R58, !P0 ;  /* 0x0000003a173a3208 */ /* 0x000fe20004000000 */
[----:B-1----:R-:W-:Y:S02]  /*09f0*/  DADD R20, R20, R50 ;  /* 0x0000000014147229 */ /* 0x002fe40000000032 */
[----:B------:R-:W-:Y:S02]  /*0a00*/  SHFL.UP PT, R22, R5, 0x4, RZ ;  /* 0x0480000005167989 */ /* 0x000fe400000e00ff */
[----:B------:R-:W-:Y:S02]  /*0a10*/  IMAD.MOV.U32 R25, RZ, RZ, R58 ;  /* 0x000000ffff197224 */ /* 0x000fe400078e003a */
[----:B------:R-:W-:Y:S01]  /*0a20*/  @P3 FSEL R59, R14, R59, !P0 ;  /* 0x0000003b0e3b3208 */ /* 0x000fe20004000000 */
[----:B------:R-:W1:Y:S01]  /*0a30*/  SHFL.UP PT, R23, R58, 0x4, RZ ;  /* 0x048000003a177989 */ /* 0x000e6200000e00ff */
[----:B------:R-:W-:-:S02]  /*0a40*/  @P3 FSEL R4, R15, R4, !P0 ;  /* 0x000000040f043208 */ /* 0x000fc40004000000 */
[----:B---3--:R-:W-:Y:S01]  /*0a50*/  SEL R26, R26, RZ, P3 ;  /* 0x000000ff1a1a7207 */ /* 0x008fe20001800000 */
[----:B------:R-:W-:Y:S01]  /*0a60*/  SHFL.UP PT, R14, R59, 0x4, RZ ;  /* 0x048000003b0e7989 */ /* 0x000fe200000e00ff */
[----:B------:R-:W-:Y:S02]  /*0a70*/  @P3 FSEL R50, R20, R50, !P0 ;  /* 0x0000003214323208 */ /* 0x000fe40004000000 */
[----:B------:R-:W-:Y:S01]  /*0a80*/  @P3 FSEL R61, R21, R61, !P0 ;  /* 0x0000003d153d3208 */ /* 0x000fe20004000000 */
[----:B------:R-:W2:Y:S01]  /*0a90*/  SHFL.UP PT, R15, R4, 0x4, RZ ;  /* 0x04800000040f7989 */ /* 0x000ea200000e00ff */
[----:B------:R-:W-:-:S03]  /*0aa0*/  IADD3 R71, P0, PT, R26, R71, RZ ;  /* 0x000000471a477210 */ /* 0x000fc60007f1e0ff */
[----:B------:R-:W-:Y:S01]  /*0ab0*/  SHFL.UP PT, R20, R50, 0x4, RZ ;  /* 0x0480000032147989 */ /* 0x000fe200000e00ff */
[----:B------:R-:W-:Y:S01]  /*0ac0*/  IMAD.MOV.U32 R51, RZ, RZ, R61 ;  /* 0x000000ffff337224 */ /* 0x000fe200078e003d */
[----:B0-----:R-:W-:Y:S02]  /*0ad0*/  SEL R24, R24, RZ, P3 ;  /* 0x000000ff18187207 */ /* 0x001fe40001800000 */
[----:B------:R-:W0:Y:S01]  /*0ae0*/  SHFL.UP PT, R26, R71, 0x4, RZ ;  /* 0x04800000471a7989 */ /* 0x000e2200000e00ff */
[----:B------:R-:W-:Y:S02]  /*0af0*/  ISETP.GE.AND P3, PT, R77, 0x4, PT ;  /* 0x000000044d00780c */ /* 0x000fe40003f66270 */
[----:B------:R-:W-:Y:S01]  /*0b00*/  IMAD.X R27, R24, 0x1, R27, P0 ;  /* 0x00000001181b7824 */ /* 0x000fe200000e061b */
[----:B------:R-:W3:Y:S01]  /*0b10*/  SHFL.UP PT, R21, R61, 0x4, RZ ;  /* 0x048000003d157989 */ /* 0x000ee200000e00ff */
[----:B------:R-:W-:Y:S01]  /*0b20*/  IMAD.MOV.U32 R24, RZ, RZ, R5 ;  /* 0x000000ffff187224 */ /* 0x000fe200078e0005 */
[----:B------:R-:W-:-:S04]  /*0b30*/  ISETP.NE.U32.AND P0, PT, R71, RZ, PT ;  /* 0x000000ff4700720c */ /* 0x000fc80003f05070 */
[----:B------:R-:W-:Y:S01]  /*0b40*/  ISETP.NE.AND.EX P0, PT, R27, RZ, PT, P0 ;  /* 0x000000ff1b00720c */ /* 0x000fe20003f05300 */
[----:B-1----:R-:W-:Y:S01]  /*0b50*/  DADD R22, R22, R24 ;  /* 0x0000000016167229 */ /* 0x002fe20000000018 */
[----:B------:R-:W-:Y:S02]  /*0b60*/  IMAD.MOV.U32 R24, RZ, RZ, R59 ;  /* 0x000000ffff187224 */ /* 0x000fe400078e003b */
[----:B------:R-:W-:-:S06]  /*0b70*/  IMAD.MOV.U32 R25, RZ, RZ, R4 ;  /* 0x000000ffff197224 */ /* 0x000fcc00078e0004 */
[----:B--2---:R-:W-:Y:S01]  /*0b80*/  DADD R14, R14, R24 ;  /* 0x000000000e0e7229 */ /* 0x004fe20000000018 */
[----:B------:R-:W-:Y:S01]  /*0b90*/  @P3 FSEL R5, R22, R5, !P0 ;  /* 0x0000000516053208 */ /* 0x000fe20004000000 */
[----:B------:R-:W1:Y:S01]  /*0ba0*/  SHFL.UP PT, R24, R27, 0x4, RZ ;  /* 0x048000001b187989 */ /* 0x000e6200000e00ff */
[----:B0-----:R-:W-:Y:S02]  /*0bb0*/  SEL R26, R26, RZ, P3 ;  /* 0x000000ff1a1a7207 */ /* 0x001fe40001800000 */
[----:B------:R-:W-:Y:S01]  /*0bc0*/  @P3 FSEL R58, R23, R58, !P0 ;  /* 0x0000003a173a3208 */ /* 0x000fe20004000000 */
[----:B------:R-:W-:Y:S01]  /*0bd0*/  SHFL.UP PT, R22, R5, 0x8, RZ ;  /* 0x0500000005167989 */ /* 0x000fe200000e00ff */
[----:B------:R-:W-:Y:S01]  /*0be0*/  IADD3 R71, P4, PT, R26, R71, RZ ;  /* 0x000000471a477210 */ /* 0x000fe20007f9e0ff */
[----:B---3--:R-:W-:Y:S02]  /*0bf0*/  DADD R20, R20, R50 ;  /* 0x0000000014147229 */ /* 0x008fe40000000032 */
[----:B------:R-:W-:Y:S01]  /*0c00*/  SHFL.UP PT, R23, R58, 0x8, RZ ;  /* 0x050000003a177989 */ /* 0x000fe200000e00ff */
[----:B------:R-:W-:Y:S01]  /*0c10*/  @P3 FSEL R59, R14, R59, !P0 ;  /* 0x0000003b0e3b3208 */ /* 0x000fe20004000000 */
[----:B------:R-:W-:Y:S01]  /*0c20*/  IMAD.MOV.U32 R25, RZ, RZ, R58 ;  /* 0x000000ffff197224 */ /* 0x000fe200078e003a */
[----:B------:R-:W-:Y:S01]  /*0c30*/  @P3 FSEL R4, R15, R4, !P0 ;  /* 0x000000040f043208 */ /* 0x000fe20004000000 */
[----:B------:R-:W0:Y:S04]  /*0c40*/  SHFL.UP PT, R26, R71, 0x8, RZ ;  /* 0x05000000471a7989 */ /* 0x000e2800000e00ff */
[----:B------:R-:W-:Y:S01]  /*0c50*/  SHFL.UP PT, R14, R59, 0x8, RZ ;  /* 0x050000003b0e7989 */ /* 0x000fe200000e00ff */
[----:B------:R-:W-:-:S02]  /*0c60*/  @P3 FSEL R50, R20, R50, !P0 ;  /* 0x0000003214323208 */ /* 0x000fc40004000000 */
[----:B------:R-:W-:Y:S01]  /*0c70*/  @P3 FSEL R61, R21, R61, !P0 ;  /* 0x0000003d153d3208 */ /* 0x000fe20004000000 */
[----:B------:R-:W2:Y:S01]  /*0c80*/  SHFL.UP PT, R15, R4, 0x8, RZ ;  /* 0x05000000040f7989 */ /* 0x000ea200000e00ff */
[----:B------:R-:W-:Y:S02]  /*0c90*/  ISETP.NE.U32.AND P0, PT, R71, RZ, PT ;  /* 0x000000ff4700720c */ /* 0x000fe40003f05070 */
[----:B-1----:R-:W-:Y:S01]  /*0ca0*/  SEL R24, R24, RZ, P3 ;  /* 0x000000ff18187207 */ /* 0x002fe20001800000 */
[----:B------:R-:W-:Y:S01]  /*0cb0*/  SHFL.UP PT, R20, R50, 0x8, RZ ;  /* 0x0500000032147989 */ /* 0x000fe200000e00ff */
[----:B------:R-:W-:Y:S01]  /*0cc0*/  ISETP.GE.AND P3, PT, R77, 0x8, PT ;  /* 0x000000084d00780c */ /* 0x000fe20003f66270 */
[----:B------:R-:W-:Y:S02]  /*0cd0*/  IMAD.MOV.U32 R51, RZ, RZ, R61 ;  /* 0x000000ffff337224 */ /* 0x000fe400078e003d */
[----:B------:R-:W1:Y:S01]  /*0ce0*/  SHFL.UP PT, R21, R61, 0x8, RZ ;  /* 0x050000003d157989 */ /* 0x000e6200000e00ff */
[----:B------:R-:W-:-:S02]  /*0cf0*/  IMAD.X R28, R24, 0x1, R27, P4 ;  /* 0x00000001181c7824 */ /* 0x000fc400020e061b */
[----:B------:R-:W-:-:S03]  /*0d00*/  IMAD.MOV.U32 R24, RZ, RZ, R5 ;  /* 0x000000ffff187224 */ /* 0x000fc600078e0005 */
[----:B------:R-:W3:Y:S01]  /*0d10*/  SHFL.UP PT, R27, R28, 0x8, RZ ;  /* 0x050000001c1b7989 */ /* 0x000ee200000e00ff */
[----:B0-----:R-:W-:Y:S02]  /*0d20*/  SEL R26, R26, RZ, P3 ;  /* 0x000000ff1a1a7207 */ /* 0x001fe40001800000 */
[----:B------:R-:W-:Y:S01]  /*0d30*/  DADD R22, R22, R24 ;  /* 0x0000000016167229 */ /* 0x000fe20000000018 */
[----:B------:R-:W-:Y:S01]  /*0d40*/  ISETP.NE.AND.EX P0, PT, R28, RZ, PT, P0 ;  /* 0x000000ff1c00720c */ /* 0x000fe20003f05300 */
[----:B------:R-:W-:Y:S01]  /*0d50*/  IMAD.MOV.U32 R24, RZ, RZ, R59 ;  /* 0x000000ffff187224 */ /* 0x000fe200078e003b */
[----:B------:R-:W-:Y:S01]  /*0d60*/  IADD3 R71, P4, PT, R26, R71, RZ ;  /* 0x000000471a477210 */ /* 0x000fe20007f9e0ff */
[----:B------:R-:W-:-:S06]  /*0d70*/  IMAD.MOV.U32 R25, RZ, RZ, R4 ;  /* 0x000000ffff197224 */ /* 0x000fcc00078e0004 */
[----:B--2---:R-:W-:Y:S01]  /*0d80*/  DADD R14, R14, R24 ;  /* 0x000000000e0e7229 */ /* 0x004fe20000000018 */
[----:B------:R-:W-:Y:S01]  /*0d90*/  @P3 FSEL R5, R22, R5, !P0 ;  /* 0x0000000516053208 */ /* 0x000fe20004000000 */
[----:B------:R-:W0:Y:S01]  /*0da0*/  SHFL.UP PT, R24, R71, 0x10, RZ ;  /* 0x0600000047187989 */ /* 0x000e2200000e00ff */
[----:B------:R-:W-:Y:S01]  /*0db0*/  @P3 FSEL R58, R23, R58, !P0 ;  /* 0x0000003a173a3208 */ /* 0x000fe20004000000 */
[----:B-1----:R-:W-:-:S06]  /*0dc0*/  DADD R20, R20, R50 ;  /* 0x0000000014147229 */ /* 0x002fcc0000000032 */
[----:B------:R-:W-:Y:S02]  /*0dd0*/  @P3 FSEL R59, R14, R59, !P0 ;  /* 0x0000003b0e3b3208 */ /* 0x000fe40004000000 */
[----:B------:R-:W-:Y:S02]  /*0de0*/  @P3 FSEL R4, R15, R4, !P0 ;  /* 0x000000040f043208 */ /* 0x000fe40004000000 */
[----:B---3--:R-:W-:Y:S01]  /*0df0*/  SEL R27, R27, RZ, P3 ;  /* 0x000000ff1b1b7207 */ /* 0x008fe20001800000 */
[----:B------:R-:W-:Y:S01]  /*0e00*/  SHFL.UP PT, R14, R59, 0x10, RZ ;  /* 0x060000003b0e7989 */ /* 0x000fe200000e00ff */
[----:B------:R-:W-:Y:S01]  /*0e10*/  @P3 FSEL R50, R20, R50, !P0 ;  /* 0x0000003214323208 */ /* 0x000fe20004000000 */
[----:B------:R-:W-:Y:S01]  /*0e20*/  IMAD.MOV.U32 R25, RZ, RZ, R4 ;  /* 0x000000ffff197224 */ /* 0x000fe200078e0004 */
[----:B------:R-:W-:Y:S01]  /*0e30*/  @P3 FSEL R61, R21, R61, !P0 ;  /* 0x0000003d153d3208 */ /* 0x000fe20004000000 */
[----:B------:R-:W1:Y:S01]  /*0e40*/  SHFL.UP PT, R15, R4, 0x10, RZ ;  /* 0x06000000040f7989 */ /* 0x000e6200000e00ff */
[----:B------:R-:W-:Y:S01]  /*0e50*/  IMAD.X R27, R27, 0x1, R28, P4 ;  /* 0x000000011b1b7824 */ /* 0x000fe200020e061c */
[----:B------:R-:W-:-:S02]  /*0e60*/  ISETP.GE.AND P3, PT, R77, 0x10, PT ;  /* 0x000000104d00780c */ /* 0x000fc40003f66270 */
[----:B------:R-:W-:Y:S01]  /*0e70*/  SHFL.UP PT, R20, R5, 0x10, RZ ;  /* 0x0600000005147989 */ /* 0x000fe200000e00ff */
[----:B------:R-:W-:Y:S01]  /*0e80*/  ISETP.NE.U32.AND P0, PT, R71, RZ, PT ;  /* 0x000000ff4700720c */ /* 0x000fe20003f05070 */
[----:B------:R-:W-:Y:S01]  /*0e90*/  IMAD.MOV.U32 R51, RZ, RZ, R61 ;  /* 0x000000ffff337224 */ /* 0x000fe200078e003d */
[----:B0-----:R-:W-:Y:S01]  /*0ea0*/  SEL R24, R24, RZ, P3 ;  /* 0x000000ff18187207 */ /* 0x001fe20001800000 */
[----:B------:R-:W0:Y:S01]  /*0eb0*/  SHFL.UP PT, R21, R58, 0x10, RZ ;  /* 0x060000003a157989 */ /* 0x000e2200000e00ff */
[----:B------:R-:W-:Y:S02]  /*0ec0*/  ISETP.NE.AND P4, PT, R77, 0x1f, PT ;  /* 0x0000001f4d00780c */ /* 0x000fe40003f85270 */
[----:B------:R-:W-:Y:S01]  /*0ed0*/  IADD3 R71, P5, PT, R24, R71, RZ ;  /* 0x0000004718477210 */ /* 0x000fe20007fbe0ff */
[----:B------:R-:W-:Y:S01]  /*0ee0*/  SHFL.UP PT, R22, R50, 0x10, RZ ;  /* 0x0600000032167989 */ /* 0x000fe200000e00ff */
[----:B------:R-:W-:Y:S01]  /*0ef0*/  IMAD.MOV.U32 R24, RZ, RZ, R59 ;  /* 0x000000ffff187224 */ /* 0x000fe200078e003b */
[----:B------:R-:W-:-:S02]  /*0f00*/  ISETP.NE.AND.EX P0, PT, R27, RZ, PT, P0 ;  /* 0x000000ff1b00720c */ /* 0x000fc40003f05300 */
[----:B------:R-:W2:Y:S04]  /*0f10*/  SHFL.UP PT, R23, R61, 0x10, RZ ;  /* 0x060000003d177989 */ /* 0x000ea800000e00ff */
[----:B------:R-:W3:Y:S02]  /*0f20*/  SHFL.UP PT, R26, R27, 0x10, RZ ;  /* 0x060000001b1a7989 */ /* 0x000ee400000e00ff */
[----:B------:R-:W-:Y:S01]  /*0f30*/  @!P4 LEA R41, R75, UR5, 0x5 ;  /* 0x000000054b29cc11 */ /* 0x000fe2000f8e28ff */
[----:B-1----:R-:W-:Y:S01]  /*0f40*/  DADD R14, R14, R24 ;  /* 0x000000000e0e7229 */ /* 0x002fe20000000018 */
[----:B------:R-:W-:Y:S02]  /*0f50*/  IMAD.MOV.U32 R24, RZ, RZ, R5 ;  /* 0x000000ffff187224 */ /* 0x000fe400078e0005 */
[----:B------:R-:W-:-:S06]  /*0f60*/  IMAD.MOV.U32 R25, RZ, RZ, R58 ;  /* 0x000000ffff197224 */ /* 0x000fcc00078e003a */
[----:B0-----:R-:W-:Y:S01]  /*0f70*/  DADD R20, R20, R24 ;  /* 0x0000000014147229 */ /* 0x001fe20000000018 */
[----:B------:R-:W-:Y:S02]  /*0f80*/  FSEL R64, R14, R59, !P0 ;  /* 0x0000003b0e407208 */ /* 0x000fe40004000000 */
[----:B------:R-:W-:Y:S01]  /*0f90*/  FSEL R67, R15, R4, !P0 ;  /* 0x000000040f437208 */ /* 0x000fe20004000000 */
[----:B--2---:R-:W-:-:S03]  /*0fa0*/  DADD R22, R22, R50 ;  /* 0x0000000016167229 */ /* 0x004fc60000000032 */
[----:B------:R-:W-:Y:S02]  /*0fb0*/  FSEL R4, R4, R67, !P3 ;  /* 0x0000004304047208 */ /* 0x000fe40005800000 */
[----:B---3--:R-:W-:Y:S02]  /*0fc0*/  SEL R26, R26, RZ, P3 ;  /* 0x000000ff1a1a7207 */ /* 0x008fe40001800000 */
[----:B------:R-:W-:Y:S01]  /*0fd0*/  FSEL R66, R20, R5, !P0 ;  /* 0x0000000514427208 */ /* 0x000fe20004000000 */
[----:B------:R-:W-:Y:S01]  /*0fe0*/  @!P4 IMAD.MOV.U32 R20, RZ, RZ, R71 ;  /* 0x000000ffff14c224 */ /* 0x000fe200078e0047 */
[----:B------:R-:W-:Y:S01]  /*0ff0*/  FSEL R65, R21, R58, !P0 ;  /* 0x0000003a15417208 */ /* 0x000fe20004000000 */
[----:B------:R-:W-:Y:S01]  /*1000*/  IMAD.X R70, R26, 0x1, R27, P5 ;  /* 0x000000011a467824 */ /* 0x000fe200028e061b */
[----:B------:R-:W-:Y:S01]  /*1010*/  FSEL R51, R22, R50, !P0 ;  /* 0x0000003216337208 */ /* 0x000fe20004000000 */
[----:B------:R-:W-:Y:S01]  /*1020*/  @!P4 IMAD.MOV.U32 R22, RZ, RZ, R64 ;  /* 0x000000ffff16c224 */ /* 0x000fe200078e0040 */
[----:B------:R-:W-:Y:S01]  /*1030*/  FSEL R62, R23, R61, !P0 ;  /* 0x0000003d173e7208 */ /* 0x000fe20004000000 */
[----:B------:R-:W-:Y:S01]  /*1040*/  @!P4 IMAD.MOV.U32 R21, RZ, RZ, R70 ;  /* 0x000000ffff15c224 */ /* 0x000fe200078e0046 */
[----:B------:R-:W-:Y:S01]  /*1050*/  FSEL R74, R50, R51, !P3 ;  /* 0x00000033324a7208 */ /* 0x000fe20005800000 */
[----:B------:R-:W-:Y:S01]  /*1060*/  @!P4 IMAD.MOV.U32 R23, RZ, RZ, R67 ;  /* 0x000000ffff17c224 */ /* 0x000fe200078e0043 */
[----:B------:R-:W-:Y:S01]  /*1070*/  ISETP.NE.AND P5, PT, R75, 0x1, PT ;  /* 0x000000014b00780c */ /* 0x000fe20003fa5270 */
[----:B------:R-:W-:Y:S01]  /*1080*/  @!P4 IMAD.MOV.U32 R24, RZ, RZ, R66 ;  /* 0x000000ffff18c224 */ /* 0x000fe200078e0042 */
[----:B------:R-:W-:Y:S01]  /*1090*/  FSEL R73, R61, R62, !P3 ;  /* 0x0000003e3d497208 */ /* 0x000fe20005800000 */
[----:B------:R-:W-:Y:S01]  /*10a0*/  @!P4 IMAD.MOV.U32 R25, RZ, RZ, R65 ;  /* 0x000000ffff19c224 */ /* 0x000fe200078e0041 */
[----:B------:R-:W-:Y:S01]  /*10b0*/  @!P4 STS.128 [R41], R20 ;  /* 0x000000142900c388 */ /* 0x000fe20000000c00 */
[----:B------:R-:W-:Y:S01]  /*10c0*/  @!P4 IMAD.MOV.U32 R26, RZ, RZ, R51 ;  /* 0x000000ffff1ac224 */ /* 0x000fe200078e0033 */
[----:B------:R-:W-:Y:S01]  /*10d0*/  FSEL R65, R58, R65, !P3 ;  /* 0x000000413a417208 */ /* 0x000fe20005800000 */
[----:B------:R-:W-:Y:S01]  /*10e0*/  @!P4 IMAD.MOV.U32 R27, RZ, RZ, R62 ;  /* 0x000000ffff1bc224 */ /* 0x000fe200078e003e */
[----:B------:R-:W-:Y:S01]  /*10f0*/  FSEL R62, R5, R66, !P3 ;  /* 0x00000042053e7208 */ /* 0x000fe20005800000 */
[----:B------:R-:W-:Y:S01]  /*1100*/  SHFL.UP PT, R74, R74, 0x1, RZ ;  /* 0x042000004a4a7989 */ /* 0x000fe200000e00ff */
[----:B------:R-:W-:-:S02]  /*1110*/  FSEL R64, R59, R64, !P3 ;  /* 0x000000403b407208 */ /* 0x000fc40005800000 */
[C---:B------:R-:W-:Y:S01]  /*1120*/  ISETP.NE.AND P3, PT, R75.reuse, 0x2, PT ;  /* 0x000000024b00780c */ /* 0x040fe20003f65270 */
[----:B------:R-:W-:Y:S01]  /*1130*/  @!P4 STS.128 [R41+0x10], R24 ;  /* 0x000010182900c388 */ /* 0x000fe20000000c00 */
[----:B------:R-:W-:Y:S01]  /*1140*/  BAR.SYNC.DEFER_BLOCKING 0x0 ;  /* 0x0000000000007b1d */ /* 0x000fe20000010000 */
[----:B------:R-:W-:-:S05]  /*1150*/  ISETP.NE.AND P4, PT, R75, 0x3, PT ;  /* 0x000000034b00780c */ /* 0x000fca0003f85270 */
[----:B------:R-:W-:Y:S04]  /*1160*/  SHFL.UP PT, R62, R62, 0x1, RZ ;  /* 0x042000003e3e7989 */ /* 0x000fe800000e00ff */
[----:B------:R-:W-:Y:S04]  /*1170*/  SHFL.UP PT, R65, R65, 0x1, RZ ;  /* 0x0420000041417989 */ /* 0x000fe800000e00ff */
[----:B------:R-:W-:Y:S04]  /*1180*/  SHFL.UP PT, R73, R73, 0x1, RZ ;  /* 0x0420000049497989 */ /* 0x000fe800000e00ff */
[----:B------:R-:W-:Y:S04]  /*1190*/  SHFL.UP PT, R71, R71, 0x1, RZ ;  /* 0x0420000047477989 */ /* 0x000fe800000e00ff */
[----:B------:R-:W0:Y:S04]  /*11a0*/  LDS.128 R36, [UR5+0x10] ;  /* 0x00001005ff247984 */ /* 0x000e280008000c00 */
[----:B------:R-:W1:Y:S04]  /*11b0*/  LDS.128 R32, [UR5+0x30] ;  /* 0x00003005ff207984 */ /* 0x000e680008000c00 */
[----:B------:R-:W2:Y:S04]  /*11c0*/  LDS.128 R20, [UR5+0x20] ;  /* 0x00002005ff147984 */ /* 0x000ea80008000c00 */
[----:B------:R-:W3:Y:S04]  /*11d0*/  LDS.128 R24, [UR5] ;  /* 0x00000005ff187984 */ /* 0x000ee80008000c00 */
[----:B------:R-:W4:Y:S04]  /*11e0*/  LDS.128 R44, [UR5+0x50] ;  /* 0x00005005ff2c7984 */ /* 0x000f280008000c00 */
[----:B------:R-:W5:Y:S04]  /*11f0*/  LDS.128 R28, [UR5+0x40] ;  /* 0x00004005ff1c7984 */ /* 0x000f680008000c00 */
[----:B------:R-:W5:Y:S04]  /*1200*/  LDS.128 R40, [UR5+0x70] ;  /* 0x00007005ff287984 */ /* 0x000f680008000c00 */
[----:B------:R-:W-:Y:S01]  /*1210*/  SHFL.UP PT, R70, R70, 0x1, RZ ;  /* 0x0420000046467989 */ /* 0x000fe200000e00ff */
[----:B0-----:R-:W-:-:S02]  /*1220*/  FSEL R5, R38, RZ, !P5 ;  /* 0x000000ff26057208 */ /* 0x001fc40006800000 */
[----:B------:R-:W-:Y:S01]  /*1230*/  FSEL R61, R39, RZ, !P5 ;  /* 0x000000ff273d7208 */ /* 0x000fe20006800000 */
[----:B-1----:R-:W-:Y:S02]  /*1240*/  DADD R14, R38, R34 ;  /* 0x00000000260e7229 */ /* 0x002fe40000000022 */
[----:B------:R-:W-:Y:S01]  /*1250*/  DADD R48, R36, R32 ;  /* 0x0000000024307229 */ /* 0x000fe20000000020 */
[----:B------:R-:W-:Y:S02]  /*1260*/  FSEL R39, R36, RZ, !P5 ;  /* 0x000000ff24277208 */ /* 0x000fe40006800000 */
[----:B--2---:R-:W-:-:S04]  /*1270*/  ISETP.NE.U32.AND P0, PT, R20, RZ, PT ;  /* 0x000000ff1400720c */ /* 0x004fc80003f05070 */
[----:B------:R-:W-:-:S04]  /*1280*/  ISETP.NE.AND.EX P0, PT, R21, RZ, PT, P0 ;  /* 0x000000ff1500720c */ /* 0x000fc80003f05300 */
[----:B------:R-:W-:Y:S02]  /*1290*/  FSEL R52, R14, R34, !P0 ;  /* 0x000000220e347208 */ /* 0x000fe40004000000 */
[----:B------:R-:W-:Y:S01]  /*12a0*/  FSEL R53, R15, R35, !P0 ;  /* 0x000000230f357208 */ /* 0x000fe20004000000 */
[----:B---3--:R-:W-:Y:S01]  /*12b0*/  DADD R14, R26, R22 ;  /* 0x000000001a0e7229 */ /* 0x008fe20000000016 */
[----:B------:R-:W-:Y:S02]  /*12c0*/  FSEL R54, R48, R32, !P0 ;  /* 0x0000002030367208 */ /* 0x000fe40004000000 */
[----:B------:R-:W-:Y:S02]  /*12d0*/  FSEL R55, R49, R33, !P0 ;  /* 0x0000002131377208 */ /* 0x000fe40004000000 */
[----:B------:R-:W0:Y:S01]  /*12e0*/  LDS.128 R32, [UR5+0x60] ;  /* 0x00006005ff207984 */ /* 0x000e220008000c00 */
[----:B------:R-:W-:Y:S02]  /*12f0*/  FSEL R5, R52, R5, !P3 ;  /* 0x0000000534057208 */ /* 0x000fe40005800000 */
[----:B------:R-:W-:Y:S01]  /*1300*/  FSEL R61, R53, R61, !P3 ;  /* 0x0000003d353d7208 */ /* 0x000fe20005800000 */
[----:B----4-:R-:W-:Y:S01]  /*1310*/  DADD R48, R44, R54 ;  /* 0x000000002c307229 */ /* 0x010fe20000000036 */
[----:B------:R-:W-:-:S02]  /*1320*/  FSEL R14, R14, R22, !P0 ;  /* 0x000000160e0e7208 */ /* 0x000fc40004000000 */
[----:B------:R-:W-:Y:S01]  /*1330*/  FSEL R15, R15, R23, !P0 ;  /* 0x000000170f0f7208 */ /* 0x000fe20004000000 */
[----:B------:R-:W-:Y:S01]  /*1340*/  DADD R22, R46, R52 ;  /* 0x000000002e167229 */ /* 0x000fe20000000034 */
[----:B-----5:R-:W-:Y:S02]  /*1350*/  ISETP.NE.U32.AND P0, PT, R28, RZ, PT ;  /* 0x000000ff1c00720c */ /* 0x020fe40003f05070 */
[----:B------:R-:W-:Y:S02]  /*1360*/  FSEL R52, R54, R39, !P3 ;  /* 0x0000002736347208 */ /* 0x000fe40005800000 */
[----:B------:R-:W-:Y:S02]  /*1370*/  ISETP.NE.AND.EX P0, PT, R29, RZ, PT, P0 ;  /* 0x000000ff1d00720c */ /* 0x000fe40003f05300 */
[----:B------:R-:W-:Y:S02]  /*1380*/  FSEL R53, R27, RZ, !P5 ;  /* 0x000000ff1b357208 */ /* 0x000fe40006800000 */
[----:B------:R-:W-:-:S02]  /*1390*/  FSEL R48, R48, R44, !P0 ;  /* 0x0000002c30307208 */ /* 0x000fc40004000000 */
[----:B------:R-:W-:Y:S02]  /*13a0*/  FSEL R22, R22, R46, !P0 ;  /* 0x0000002e16167208 */ /* 0x000fe40004000000 */
[----:B------:R-:W-:Y:S01]  /*13b0*/  FSEL R23, R23, R47, !P0 ;  /* 0x0000002f17177208 */ /* 0x000fe20004000000 */
[----:B------:R-:W-:Y:S01]  /*13c0*/  DADD R46, R30, R14 ;  /* 0x000000001e2e7229 */ /* 0x000fe2000000000e */
[----:B------:R-:W-:Y:S02]  /*13d0*/  FSEL R49, R49, R45, !P0 ;  /* 0x0000002d31317208 */ /* 0x000fe40004000000 */
[----:B------:R-:W-:Y:S02]  /*13e0*/  FSEL R5, R22, R5, !P4 ;  /* 0x0000000516057208 */ /* 0x000fe40006000000 */
[----:B------:R-:W-:Y:S02]  /*13f0*/  FSEL R61, R23, R61, !P4 ;  /* 0x0000003d173d7208 */ /* 0x000fe40006000000 */
[----:B------:R-:W-:Y:S01]  /*1400*/  DADD R44, R40, R48 ;  /* 0x00000000282c7229 */ /* 0x000fe20000000030 */
[----:B------:R-:W-:-:S02]  /*1410*/  FSEL R53, R15, R53, !P3 ;  /* 0x000000350f357208 */ /* 0x000fc40005800000 */
[----:B------:R-:W-:Y:S02]  /*1420*/  FSEL R56, R46, R30, !P0 ;  /* 0x0000001e2e387208 */ /* 0x000fe40004000000 */
[----:B------:R-:W-:Y:S01]  /*1430*/  FSEL R57, R47, R31, !P0 ;  /* 0x0000001f2f397208 */ /* 0x000fe20004000000 */
[----:B------:R-:W-:Y:S01]  /*1440*/  DADD R30, R42, R22 ;  /* 0x000000002a1e7229 */ /* 0x000fe20000000016 */
[----:B------:R-:W-:Y:S02]  /*1450*/  FSEL R48, R48, R52, !P4 ;  /* 0x0000003430307208 */ /* 0x000fe40006000000 */
[----:B0-----:R-:W-:-:S04]  /*1460*/  ISETP.NE.U32.AND P0, PT, R32, RZ, PT ;  /* 0x000000ff2000720c */ /* 0x001fc80003f05070 */
[----:B------:R-:W-:-:S04]  /*1470*/  ISETP.NE.AND.EX P0, PT, R33, RZ, PT, P0 ;  /* 0x000000ff2100720c */ /* 0x000fc80003f05300 */
[----:B------:R-:W-:Y:S02]  /*1480*/  FSEL R30, R30, R42, !P0 ;  /* 0x0000002a1e1e7208 */ /* 0x000fe40004000000 */
[----:B------:R-:W-:Y:S01]  /*1490*/  FSEL R31, R31, R43, !P0 ;  /* 0x0000002b1f1f7208 */ /* 0x000fe20004000000 */
[----:B------:R-:W-:Y:S01]  /*14a0*/  DADD R42, R34, R56 ;  /* 0x00000000222a7229 */ /* 0x000fe20000000038 */
[----:B------:R-:W-:Y:S02]  /*14b0*/  FSEL R50, R44, R40, !P0 ;  /* 0x000000282c327208 */ /* 0x000fe40004000000 */
[----:B------:R-:W-:Y:S02]  /*14c0*/  FSEL R51, R45, R41, !P0 ;  /* 0x000000292d337208 */ /* 0x000fe40004000000 */
[----:B------:R-:W0:Y:S01]  /*14d0*/  LDS.128 R44, [UR5+0x80] ;  /* 0x00008005ff2c7984 */ /* 0x000e220008000c00 */
[----:B------:R-:W-:-:S04]  /*14e0*/  FSEL R57, R57, R53, !P4 ;  /* 0x0000003539397208 */ /* 0x000fc80006000000 */
[----:B------:R-:W-:Y:S02]  /*14f0*/  FSEL R34, R42, R34, !P0 ;  /* 0x000000222a227208 */ /* 0x000fe40004000000 */
[----:B------:R-:W-:Y:S02]  /*1500*/  FSEL R35, R43, R35, !P0 ;  /* 0x000000232b237208 */ /* 0x000fe40004000000 */
[----:B------:R-:W1:Y:S01]  /*1510*/  LDS.128 R40, [UR5+0x90] ;  /* 0x00009005ff287984 */ /* 0x000e620008000c00 */
[----:B0-----:R-:W-:-:S04]  /*1520*/  ISETP.NE.U32.AND P0, PT, R44, RZ, PT ;  /* 0x000000ff2c00720c */ /* 0x001fc80003f05070 */
[----:B------:R-:W-:Y:S01]  /*1530*/  ISETP.NE.AND.EX P0, PT, R45, RZ, PT, P0 ;  /* 0x000000ff2d00720c */ /* 0x000fe20003f05300 */
[----:B-1----:R-:W-:Y:S02]  /*1540*/  DADD R68, R42, R30 ;  /* 0x000000002a447229 */ /* 0x002fe4000000001e */
[----:B------:R-:W-:-:S08]  /*1550*/  DADD R38, R40, R50 ;  /* 0x0000000028267229 */ /* 0x000fd00000000032 */
[----:B------:R-:W-:Y:S02]  /*1560*/  FSEL R59, R69, R43, !P0 ;  /* 0x0000002b453b7208 */ /* 0x000fe40004000000 */
[----:B------:R-:W-:Y:S01]  /*1570*/  FSEL R43, R37, RZ, !P5 ;  /* 0x000000ff252b7208 */ /* 0x000fe20006800000 */
[----:B------:R-:W-:Y:S01]  /*1580*/  DADD R36, R46, R34 ;  /* 0x000000002e247229 */ /* 0x000fe20000000022 */
[----:B------:R-:W-:Y:S02]  /*1590*/  FSEL R66, R38, R40, !P0 ;  /* 0x0000002826427208 */ /* 0x000fe40004000000 */
[----:B------:R-:W-:Y:S02]  /*15a0*/  FSEL R67, R39, R41, !P0 ;  /* 0x0000002927437208 */ /* 0x000fe40004000000 */
[----:B------:R-:W-:Y:S02]  /*15b0*/  FSEL R58, R68, R42, !P0 ;  /* 0x0000002a443a7208 */ /* 0x000fe40004000000 */
[----:B------:R-:W-:-:S02]  /*15c0*/  FSEL R54, R55, R43, !P3 ;  /* 0x0000002b37367208 */ /* 0x000fc40005800000 */
[----:B------:R-:W0:Y:S01]  /*15d0*/  LDS.128 R40, [UR5+0xa0] ;  /* 0x0000a005ff287984 */ /* 0x000e220008000c00 */
[----:B------:R-:W-:Y:S02]  /*15e0*/  FSEL R46, R36, R46, !P0 ;  /* 0x0000002e242e7208 */ /* 0x000fe40004000000 */
[----:B------:R-:W-:Y:S02]  /*15f0*/  FSEL R47, R37, R47, !P0 ;  /* 0x0000002f252f7208 */ /* 0x000fe40004000000 */
[----:B------:R-:W1:Y:S01]  /*1600*/  LDS.128 R36, [UR5+0xb0] ;  /* 0x0000b005ff247984 */ /* 0x000e620008000c00 */
[----:B------:R-:W-:Y:S02]  /*1610*/  FSEL R55, R26, RZ, !P5 ;  /* 0x000000ff1a377208 */ /* 0x000fe40006800000 */
[----:B------:R-:W-:Y:S02]  /*1620*/  FSEL R49, R49, R54, !P4 ;  /* 0x0000003631317208 */ /* 0x000fe40006000000 */
[----:B------:R-:W-:-:S02]  /*1630*/  FSEL R27, R14, R55, !P3 ;  /* 0x000000370e1b7208 */ /* 0x000fc40005800000 */
[----:B------:R-:W2:Y:S01]  /*1640*/  LDS.128 R52, [UR5+0xd0] ;  /* 0x0000d005ff347984 */ /* 0x000ea20008000c00 */
[----:B------:R-:W-:Y:S02]  /*1650*/  ISETP.NE.AND P5, PT, R75, 0x4, PT ;  /* 0x000000044b00780c */ /* 0x000fe40003fa5270 */
[----:B------:R-:W-:Y:S02]  /*1660*/  FSEL R56, R56, R27, !P4 ;  /* 0x0000001b38387208 */ /* 0x000fe40006000000 */
[----:B------:R-:W-:Y:S02]  /*1670*/  FSEL R5, R30, R5, !P5 ;  /* 0x000000051e057208 */ /* 0x000fe40006800000 */
[----:B------:R-:W-:Y:S02]  /*1680*/  FSEL R61, R31, R61, !P5 ;  /* 0x0000003d1f3d7208 */ /* 0x000fe40006800000 */
[----:B------:R-:W-:Y:S02]  /*1690*/  FSEL R56, R34, R56, !P5 ;  /* 0x0000003822387208 */ /* 0x000fe40006800000 */
[----:B------:R-:W-:-:S02]  /*16a0*/  FSEL R57, R35, R57, !P5 ;  /* 0x0000003923397208 */ /* 0x000fc40006800000 */
[----:B------:R-:W-:Y:S02]  /*16b0*/  FSEL R49, R51, R49, !P5 ;  /* 0x0000003133317208 */ /* 0x000fe40006800000 */
[----:B------:R-:W-:Y:S02]  /*16c0*/  FSEL R48, R50, R48, !P5 ;  /* 0x0000003032307208 */ /* 0x000fe40006800000 */
[----:B0-----:R-:W-:Y:S01]  /*16d0*/  ISETP.NE.U32.AND P0, PT, R40, RZ, PT ;  /* 0x000000ff2800720c */ /* 0x001fe20003f05070 */
[----:B------:R-:W-:-:S03]  /*16e0*/  DADD R26, R42, R46 ;  /* 0x000000002a1a7229 */ /* 0x000fc6000000002e */
[----:B------:R-:W-:Y:S01]  /*16f0*/  ISETP.NE.AND.EX P0, PT, R41, RZ, PT, P0 ;  /* 0x000000ff2900720c */ /* 0x000fe20003f05300 */
[----:B-1----:R-:W-:Y:S02]  /*1700*/  DADD R22, R38, R58 ;  /* 0x0000000026167229 */ /* 0x002fe4000000003a */
[----:B------:R-:W-:-:S04]  /*1710*/  DADD R14, R36, R66 ;  /* 0x00000000240e7229 */ /* 0x000fc80000000042 */
[----:B------:R-:W-:Y:S02]  /*1720*/  FSEL R26, R26, R42, !P0 ;  /* 0x0000002a1a1a7208 */ /* 0x000fe40004000000 */
[----:B------:R-:W-:Y:S02]  /*1730*/  FSEL R27, R27, R43, !P0 ;  /* 0x0000002b1b1b7208 */ /* 0x000fe40004000000 */
[----:B------:R-:W-:Y:S02]  /*1740*/  FSEL R22, R22, R38, !P0 ;  /* 0x0000002616167208 */ /* 0x000fe40004000000 */
[----:B------:R-:W-:Y:S02]  /*1750*/  FSEL R23, R23, R39, !P0 ;  /* 0x0000002717177208 */ /* 0x000fe40004000000 */
[----:B------:R-:W-:Y:S02]  /*1760*/  FSEL R14, R14, R36, !P0 ;  /* 0x000000240e0e7208 */ /* 0x000fe40004000000 */
[----:B------:R-:W-:-:S02]  /*1770*/  FSEL R15, R15, R37, !P0 ;  /* 0x000000250f0f7208 */ /* 0x000fc40004000000 */
[----:B------:R-:W0:Y:S01]  /*1780*/  LDS.128 R36, [UR5+0xc0] ;  /* 0x0000c005ff247984 */ /* 0x000e220008000c00 */
[----:B--2---:R-:W-:-:S03]  /*1790*/  DADD R30, R54, R22 ;  /* 0x00000000361e7229 */ /* 0x004fc60000000016 */
[----:B------:R-:W-:Y:S02]  /*17a0*/  DADD R34, R52, R14 ;  /* 0x0000000034227229 */ /* 0x000fe4000000000e */
[----:B0-----:R-:W-:Y:S01]  /*17b0*/  DADD R42, R38, R26 ;  /* 0x00000000262a7229 */ /* 0x001fe2000000001a */
[----:B------:R-:W-:-:S04]  /*17c0*/  ISETP.NE.U32.AND P0, PT, R36, RZ, PT ;  /* 0x000000ff2400720c */ /* 0x000fc80003f05070 */
[----:B------:R-:W-:-:S04]  /*17d0*/  ISETP.NE.AND.EX P0, PT, R37, RZ, PT, P0 ;  /* 0x000000ff2500720c */ /* 0x000fc80003f05300 */
[----:B------:R-:W-:Y:S02]  /*17e0*/  FSEL R30, R30, R54, !P0 ;  /* 0x000000361e1e7208 */ /* 0x000fe40004000000 */
[----:B------:R-:W-:Y:S02]  /*17f0*/  FSEL R31, R31, R55, !P0 ;  /* 0x000000371f1f7208 */ /* 0x000fe40004000000 */
[----:B------:R-:W-:Y:S02]  /*1800*/  FSEL R34, R34, R52, !P0 ;  /* 0x0000003422227208 */ /* 0x000fe40004000000 */
[----:B------:R-:W-:Y:S02]  /*1810*/  FSEL R35, R35, R53, !P0 ;  /* 0x0000003523237208 */ /* 0x000fe40004000000 */
[----:B------:R-:W-:Y:S02]  /*1820*/  FSEL R38, R42, R38, !P0 ;  /* 0x000000262a267208 */ /* 0x000fe40004000000 */
[----:B------:R-:W-:-:S02]  /*1830*/  FSEL R39, R43, R39, !P0 ;  /* 0x000000272b277208 */ /* 0x000fc40004000000 */
[----:B------:R-:W-:-:S04]  /*1840*/  IADD3 R43, P0, PT, R24, R20, RZ ;  /* 0x00000014182b7210 */ /* 0x000fc80007f1e0ff */
[----:B------:R-:W-:Y:S01]  /*1850*/  IADD3 R42, P6, PT, R28, R43, RZ ;  /* 0x0000002b1c2a7210 */ /* 0x000fe20007fde0ff */
[----:B------:R-:W-:Y:S01]  /*1860*/  IMAD.X R51, R25, 0x1, R21, P0 ;  /* 0x0000000119337824 */ /* 0x000fe200000e0615 */
[----:B------:R-:W-:Y:S02]  /*1870*/  ISETP.NE.AND P0, PT, R75, 0x5, PT ;  /* 0x000000054b00780c */ /* 0x000fe40003f05270 */
[----:B------:R-:W-:Y:S01]  /*1880*/  SEL R52, R43, R24, !P3 ;  /* 0x000000182b347207 */ /* 0x000fe20005800000 */
[----:B------:R-:W-:Y:S01]  /*1890*/  IMAD.X R68, R29, 0x1, R51, P6 ;  /* 0x000000011d447824 */ /* 0x000fe200030e0633 */
[----:B------:R-:W-:Y:S02]  /*18a0*/  SEL R43, R51, R25, !P3 ;  /* 0x00000019332b7207 */ /* 0x000fe40005800000 */
[----:B------:R-:W-:Y:S02]  /*18b0*/  FSEL R51, R66, R48, !P0 ;  /* 0x0000003042337208 */ /* 0x000fe40004000000 */
[----:B------:R-:W-:-:S02]  /*18c0*/  ISETP.NE.AND P3, PT, R75, 0x6, PT ;  /* 0x000000064b00780c */ /* 0x000fc40003f65270 */
[----:B------:R-:W-:Y:S02]  /*18d0*/  FSEL R5, R58, R5, !P0 ;  /* 0x000000053a057208 */ /* 0x000fe40004000000 */
[----:B------:R-:W-:Y:S02]  /*18e0*/  FSEL R66, R67, R49, !P0 ;  /* 0x0000003143427208 */ /* 0x000fe40004000000 */
[----:B------:R-:W-:Y:S02]  /*18f0*/  FSEL R14, R14, R51, !P3 ;  /* 0x000000330e0e7208 */ /* 0x000fe40005800000 */
[----:B------:R-:W-:Y:S01]  /*1900*/  SEL R58, R42, R52, !P4 ;  /* 0x000000342a3a7207 */ /* 0x000fe20006000000 */
[----:B------:R-:W0:Y:S01]  /*1910*/  LDS.128 R48, [UR5+0xf0] ;  /* 0x0000f005ff307984 */ /* 0x000e220008000c00 */
[----:B------:R-:W-:Y:S02]  /*1920*/  FSEL R61, R59, R61, !P0 ;  /* 0x0000003d3b3d7208 */ /* 0x000fe40004000000 */
[----:B------:R-:W-:Y:S01]  /*1930*/  SEL R59, R68, R43, !P4 ;  /* 0x0000002b443b7207 */ /* 0x000fe20006000000 */
[----:B------:R-:W1:Y:S01]  /*1940*/  LDS.128 R52, [UR5+0xe0] ;  /* 0x0000e005ff347984 */ /* 0x000e620008000c00 */
[----:B------:R-:W-:-:S02]  /*1950*/  IADD3 R43, P4, PT, R32, R42, RZ ;  /* 0x0000002a202b7210 */ /* 0x000fc40007f9e0ff */
[----:B------:R-:W-:Y:S02]  /*1960*/  FSEL R57, R47, R57, !P0 ;  /* 0x000000392f397208 */ /* 0x000fe40004000000 */
[----:B------:R-:W-:Y:S01]  /*1970*/  FSEL R56, R46, R56, !P0 ;  /* 0x000000382e387208 */ /* 0x000fe20004000000 */
[----:B------:R-:W-:Y:S01]  /*1980*/  IMAD.X R47, R33, 0x1, R68, P4 ;  /* 0x00000001212f7824 */ /* 0x000fe200020e0644 */
[----:B------:R-:W-:Y:S02]  /*1990*/  FSEL R66, R15, R66, !P3 ;  /* 0x000000420f427208 */ /* 0x000fe40005800000 */
[----:B------:R-:W-:Y:S02]  /*19a0*/  FSEL R46, R23, R61, !P3 ;  /* 0x0000003d172e7208 */ /* 0x000fe40005800000 */
[----:B------:R-:W-:Y:S01]  /*19b0*/  IADD3 R15, P4, PT, R44, R43, RZ ;  /* 0x0000002b2c0f7210 */ /* 0x000fe20007f9e0ff */
[----:B------:R2:W3:Y:S01]  /*19c0*/  SHFL.UP PT, R23, R4, 0x1, RZ ;  /* 0x0420000004177989 */ /* 0x0004e200000e00ff */
[----:B------:R-:W-:Y:S01]  /*19d0*/  SEL R42, R47, R59, !P5 ;  /* 0x0000003b2f2a7207 */ /* 0x000fe20006800000 */
[----:B------:R-:W-:Y:S01]  /*19e0*/  IMAD.MOV.U32 R59, RZ, RZ, R73 ;  /* 0x000000ffff3b7224 */ /* 0x000fe200078e0049 */
[----:B------:R-:W-:Y:S01]  /*19f0*/  FSEL R5, R22, R5, !P3 ;  /* 0x0000000516057208 */ /* 0x000fe20005800000 */
[----:B------:R-:W-:Y:S01]  /*1a00*/  IMAD.X R47, R45, 0x1, R47, P4 ;  /* 0x000000012d2f7824 */ /* 0x000fe200020e062f */
[----:B------:R-:W-:Y:S01]  /*1a10*/  ISETP.GE.U32.AND P4, PT, R76, 0x20, PT ;  /* 0x000000204c00780c */ /* 0x000fe20003f86070 */
[----:B------:R4:W0:Y:S01]  /*1a20*/  SHFL.UP PT, R22, R64, 0x1, RZ ;  /* 0x0420000040167989 */ /* 0x00082200000e00ff */
[----:B------:R-:W-:-:S02]  /*1a30*/  ISETP.NE.AND P6, PT, R75, 0x7, PT ;  /* 0x000000074b00780c */ /* 0x000fc40003fc5270 */
[----:B--2---:R-:W-:Y:S01]  /*1a40*/  SEL R4, R43, R58, !P5 ;  /* 0x0000003a2b047207 */ /* 0x004fe20006800000 */
[----:B------:R-:W-:Y:S01]  /*1a50*/  IMAD.MOV.U32 R58, RZ, RZ, R74 ;  /* 0x000000ffff3a7224 */ /* 0x000fe200078e004a */
[----:B------:R-:W-:Y:S01]  /*1a60*/  FSEL R43, R27, R57, !P3 ;  /* 0x000000391b2b7208 */ /* 0x000fe20005800000 */
[----:B------:R-:W-:Y:S01]  /*1a70*/  IMAD.MOV.U32 R57, RZ, RZ, R65 ;  /* 0x000000ffff397224 */ /* 0x000fe200078e0041 */
[----:B------:R-:W-:Y:S02]  /*1a80*/  SEL R4, R15, R4, !P0 ;  /* 0x000000040f047207 */ /* 0x000fe40004000000 */
[----:B------:R-:W-:Y:S02]  /*1a90*/  IADD3 R27, P5, PT, R40, R15, RZ ;  /* 0x0000000f281b7210 */ /* 0x000fe40007fbe0ff */
[----:B------:R-:W-:Y:S02]  /*1aa0*/  SEL R42, R47, R42, !P0 ;  /* 0x0000002a2f2a7207 */ /* 0x000fe40004000000 */
[----:B------:R-:W-:Y:S01]  /*1ab0*/  SEL R15, R27, R4, !P3 ;  /* 0x000000041b0f7207 */ /* 0x000fe20005800000 */
[----:B------:R-:W-:Y:S01]  /*1ac0*/  IMAD.X R47, R41, 0x1, R47, P5 ;  /* 0x00000001292f7824 */ /* 0x000fe200028e062f */
[----:B------:R-:W-:-:S02]  /*1ad0*/  IADD3 R4, P0, PT, R36, R27, RZ ;  /* 0x0000001b24047210 */ /* 0x000fc40007f1e0ff */
[----:B----4-:R-:W-:Y:S01]  /*1ae0*/  FSEL R64, R26, R56, !P3 ;  /* 0x000000381a407208 */ /* 0x010fe20005800000 */
[----:B------:R-:W-:Y:S01]  /*1af0*/  IMAD.MOV.U32 R56, RZ, RZ, R62 ;  /* 0x000000ffff387224 */ /* 0x000fe200078e003e */
[----:B------:R-:W-:Y:S01]  /*1b00*/  SEL R42, R47, R42, !P3 ;  /* 0x0000002a2f2a7207 */ /* 0x000fe20005800000 */
[----:B------:R-:W-:Y:S01]  /*1b10*/  IMAD.X R27, R37, 0x1, R47, P0 ;  /* 0x00000001251b7824 */ /* 0x000fe200000e062f */
[----:B------:R-:W-:Y:S02]  /*1b20*/  SEL R26, R4, R15, !P6 ;  /* 0x0000000f041a7207 */ /* 0x000fe40007000000 */
[----:B------:R-:W-:Y:S02]  /*1b30*/  FSEL R5, R30, R5, !P6 ;  /* 0x000000051e057208 */ /* 0x000fe40007000000 */
[----:B------:R-:W-:Y:S02]  /*1b40*/  SEL R15, R27, R42, !P6 ;  /* 0x0000002a1b0f7207 */ /* 0x000fe40007000000 */
[----:B------:R-:W-:-:S02]  /*1b50*/  FSEL R61, R31, R46, !P6 ;  /* 0x0000002e1f3d7208 */ /* 0x000fc40007000000 */
[----:B------:R-:W-:Y:S02]  /*1b60*/  FSEL R14, R34, R14, !P6 ;  /* 0x0000000e220e7208 */ /* 0x000fe40007000000 */
[----:B------:R-:W-:Y:S02]  /*1b70*/  FSEL R62, R35, R66, !P6 ;  /* 0x00000042233e7208 */ /* 0x000fe40007000000 */
[----:B------:R-:W-:Y:S02]  /*1b80*/  FSEL R64, R38, R64, !P6 ;  /* 0x0000004026407208 */ /* 0x000fe40007000000 */
[----:B------:R-:W-:Y:S01]  /*1b90*/  FSEL R65, R39, R43, !P6 ;  /* 0x0000002b27417208 */ /* 0x000fe20007000000 */
[----:B01-3--:R-:W-:Y:S06]  /*1ba0*/  @!P4 BRA `(.L_x_4) ;  /* 0x000000000070c947 */ /* 0x00bfec0003800000 */
[----:B------:R-:W-:Y:S01]  /*1bb0*/  IMAD.MOV.U32 R42, RZ, RZ, R5 ;  /* 0x000000ffff2a7224 */ /* 0x000fe200078e0005 */
[----:B------:R-:W-:Y:S01]  /*1bc0*/  ISETP.NE.AND P3, PT, R77, RZ, PT ;  /* 0x000000ff4d00720c */ /* 0x000fe20003f65270 */
[----:B------:R-:W-:Y:S01]  /*1bd0*/  IMAD.MOV.U32 R43, RZ, RZ, R61 ;  /* 0x000000ffff2b7224 */ /* 0x000fe200078e003d */
[C---:B------:R-:W-:Y:S01]  /*1be0*/  ISETP.NE.U32.AND P0, PT, R71.reuse, RZ, PT ;  /* 0x000000ff4700720c */ /* 0x040fe20003f05070 */
[----:B------:R-:W-:Y:S01]  /*1bf0*/  IMAD.MOV.U32 R46, RZ, RZ, R64 ;  /* 0x000000ffff2e7224 */ /* 0x000fe200078e0040 */
[----:B------:R-:W-:Y:S01]  /*1c00*/  SEL R71, R71, RZ, P3 ;  /* 0x000000ff47477207 */ /* 0x000fe20001800000 */
[----:B------:R-:W-:Y:S01]  /*1c10*/  IMAD.MOV.U32 R47, RZ, RZ, R65 ;  /* 0x000000ffff2f7224 */ /* 0x000fe200078e0041 */
[C---:B------:R-:W-:Y:S01]  /*1c20*/  ISETP.NE.AND.EX P0, PT, R70.reuse, RZ, PT, P0 ;  /* 0x000000ff4600720c */ /* 0x040fe20003f05300 */
[----:B------:R-:W-:Y:S01]  /*1c30*/  DADD R42, R58, R42 ;  /* 0x000000003a2a7229 */ /* 0x000fe2000000002a */
[----:B------:R-:W-:Y:S02]  /*1c40*/  IADD3 R71, P4, PT, R71, R26, RZ ;  /* 0x0000001a47477210 */ /* 0x000fe40007f9e0ff */
[----:B------:R-:W-:Y:S01]  /*1c50*/  SEL R70, R70, RZ, P3 ;  /* 0x000000ff46467207 */ /* 0x000fe20001800000 */
[----:B------:R-:W-:-:S04]  /*1c60*/  DADD R46, R22, R46 ;  /* 0x00000000162e7229 */ /* 0x000fc8000000002e */
[----:B------:R-:W-:Y:S02]  /*1c70*/  IMAD.X R70, R70, 0x1, R15, P4 ;  /* 0x0000000146467824 */ /* 0x000fe400020e060f */
[----:B------:R-:W-:Y:S01]  /*1c80*/  @P3 FSEL R5, R42, R58, !P0 ;  /* 0x0000003a2a053208 */ /* 0x000fe20004000000 */
[----:B------:R-:W-:Y:S01]  /*1c90*/  IMAD.MOV.U32 R42, RZ, RZ, R14 ;  /* 0x000000ffff2a7224 */ /* 0x000fe200078e000e */
[----:B------:R-:W-:Y:S01]  /*1ca0*/  @P3 FSEL R61, R43, R59, !P0 ;  /* 0x0000003b2b3d3208 */ /* 0x000fe20004000000 */
[----:B------:R-:W-:Y:S01]  /*1cb0*/  IMAD.MOV.U32 R43, RZ, RZ, R62 ;  /* 0x000000ffff2b7224 */ /* 0x000fe200078e003e */
[----:B------:R-:W-:Y:S01]  /*1cc0*/  @P3 FSEL R64, R46, R22, !P0 ;  /* 0x000000162e403208 */ /* 0x000fe20004000000 */
[----:B------:R-:W-:Y:S01]  /*1cd0*/  IMAD.MOV.U32 R58, RZ, RZ, R5 ;  /* 0x000000ffff3a7224 */ /* 0x000fe200078e0005 */
[----:B------:R-:W-:Y:S01]  /*1ce0*/  @P3 FSEL R65, R47, R23, !P0 ;  /* 0x000000172f413208 */ /* 0x000fe20004000000 */
[----:B------:R-:W-:Y:S02]  /*1cf0*/  IMAD.MOV.U32 R59, RZ, RZ, R61 ;  /* 0x000000ffff3b7224 */ /* 0x000fe400078e003d */
[----:B------:R-:W-:Y:S01]  /*1d00*/  DADD R42, R56, R42 ;  /* 0x00000000382a7229 */ /* 0x000fe2000000002a */
[----:B------:R-:W-:-:S02]  /*1d10*/  IMAD.MOV.U32 R22, RZ, RZ, R64 ;  /* 0x000000ffff167224 */ /* 0x000fc400078e0040 */
[----:B------:R-:W-:-:S07]  /*1d20*/  IMAD.MOV.U32 R23, RZ, RZ, R65 ;  /* 0x000000ffff177224 */ /* 0x000fce00078e0041 */
[----:B------:R-:W-:Y:S02]  /*1d30*/  @P3 FSEL R14, R42, R56, !P0 ;  /* 0x000000382a0e3208 */ /* 0x000fe40004000000 */
[----:B------:R-:W-:-:S03]  /*1d40*/  @P3 FSEL R62, R43, R57, !P0 ;  /* 0x000000392b3e3208 */ /* 0x000fc60004000000 */
[----:B------:R-:W-:Y:S02]  /*1d50*/  IMAD.MOV.U32 R56, RZ, RZ, R14 ;  /* 0x000000ffff387224 */ /* 0x000fe400078e000e */
[----:B------:R-:W-:-:S07]  /*1d60*/  IMAD.MOV.U32 R57, RZ, RZ, R62 ;  /* 0x000000ffff397224 */ /* 0x000fce00078e003e */
.L_x_4:
[----:B------:R-:W-:Y:S05]  /*1d70*/  BSYNC.RECONVERGENT B0 ;  /* 0x0000000000007941 */ /* 0x000fea0003800200 */
.L_x_3:
[----:B------:R-:W-:Y:S01]  /*1d80*/  UMOV UR4, URZ ;  /* 0x000000ff00047c82 */ /* 0x000fe20008000000 */
[----:B------:R-:W-:Y:S01]  /*1d90*/  BSSY.RECONVERGENT B0, `(.L_x_5) ;  /* 0x0000011000007945 */ /* 0x000fe20003800200 */
[----:B------:R-:W-:Y:S02]  /*1da0*/  IMAD.MOV.U32 R47, RZ, RZ, R3 ;  /* 0x000000ffff2f7224 */ /* 0x000fe400078e0003 */
[----:B------:R-:W-:Y:S01]  /*1db0*/  IMAD.U32 R46, RZ, RZ, UR4 ;  /* 0x00000004ff2e7e24 */ /* 0x000fe2000f8e00ff */
[----:B------:R-:W-:Y:S06]  /*1dc0*/  @!P1 BRA `(.L_x_6) ;  /* 0x0000000000349947 */ /* 0x000fec0003800000 */
[----:B------:R-:W-:Y:S01]  /*1dd0*/  DADD R64, R16, R56 ;  /* 0x0000000010407229 */ /* 0x000fe20000000038 */
[C---:B------:R-:W-:Y:S01]  /*1de0*/  ISETP.NE.U32.AND P0, PT, R3.reuse, RZ, PT ;  /* 0x000000ff0300720c */ /* 0x040fe20003f05070 */
[----:B------:R-:W-:Y:S01]  /*1df0*/  DADD R42, R18, R58 ;  /* 0x00000000122a7229 */ /* 0x000fe2000000003a */
[----:B------:R-:W-:Y:S01]  /*1e00*/  IADD3 R47, P1, PT, R3, R71, RZ ;  /* 0x00000047032f7210 */ /* 0x000fe20007f3e0ff */
[----:B------:R-:W-:Y:S01]  /*1e10*/  DADD R14, R8, R22 ;  /* 0x00000000080e7229 */ /* 0x000fe20000000016 */
[----:B------:R-:W-:Y:S02]  /*1e20*/  ISETP.NE.AND.EX P0, PT, RZ, UR4, PT, P0 ;  /* 0x00000004ff007c0c */ /* 0x000fe4000bf05300 */
[----:B------:R-:W-:-:S03]  /*1e30*/  IADD3.X R46, PT, PT, R70, UR4, RZ, P1, !PT ;  /* 0x00000004462e7c10 */ /* 0x000fc60008ffe4ff */
[----:B------:R-:W-:Y:S02]  /*1e40*/  FSEL R16, R64, R16, !P0 ;  /* 0x0000001040107208 */ /* 0x000fe40004000000 */
[----:B------:R-:W-:Y:S02]  /*1e50*/  FSEL R17, R65, R17, !P0 ;  /* 0x0000001141117208 */ /* 0x000fe40004000000 */
[----:B------:R-:W-:Y:S02]  /*1e60*/  FSEL R18, R42, R18, !P0 ;  /* 0x000000122a127208 */ /* 0x000fe40004000000 */
[----:B------:R-:W-:Y:S02]  /*1e70*/  FSEL R19, R43, R19, !P0 ;  /* 0x000000132b137208 */ /* 0x000fe40004000000 */
[----:B------:R-:W-:Y:S02]  /*1e80*/  FSEL R8, R14, R8, !P0 ;  /* 0x000000080e087208 */ /* 0x000fe40004000000 */
[----:B------:R-:W-:-:S07]  /*1e90*/  FSEL R9, R15, R9, !P0 ;  /* 0x000000090f097208 */ /* 0x000fce0004000000 */
.L_x_6:
[----:B------:R-:W-:Y:S05]  /*1ea0*/  BSYNC.RECONVERGENT B0 ;  /* 0x0000000000007941 */ /* 0x000fea0003800200 */
.L_x_5:
[----:B------:R-:W-:Y:S01]  /*1eb0*/  ISETP.NE.AND P3, PT, R76, RZ, PT ;  /* 0x000000ff4c00720c */ /* 0x000fe20003f65270 */
[----:B------:R-:W-:Y:S01]  /*1ec0*/  DADD R42, R6, R16 ;  /* 0x00000000062a7229 */ /* 0x000fe20000000010 */
[C---:B------:R-:W-:Y:S01]  /*1ed0*/  IADD3 R26, P1, PT, R52.reuse, R4, RZ ;  /* 0x00000004341a7210 */ /* 0x040fe20007f3e0ff */
[----:B------:R-:W-:Y:S01]  /*1ee0*/  DADD R4, R10, R8 ;  /* 0x000000000a047229 */ /* 0x000fe20000000008 */
[----:B------:R-:W-:Y:S01]  /*1ef0*/  ISETP.NE.U32.AND P0, PT, R52, RZ, PT ;  /* 0x000000ff3400720c */ /* 0x000fe20003f05070 */
[----:B------:R-:W-:Y:S01]  /*1f00*/  DADD R34, R48, R34 ;  /* 0x0000000030227229 */ /* 0x000fe20000000022 */
[----:B------:R-:W-:Y:S01]  /*1f10*/  BSSY.RECONVERGENT B0, `(.L_x_7) ;  /* 0x0000022000007945 */ /* 0x000fe20003800200 */
[----:B------:R-:W-:Y:S01]  /*1f20*/  DADD R14, R12, R18 ;  /* 0x000000000c0e7229 */ /* 0x000fe20000000012 */
[C---:B------:R-:W-:Y:S01]  /*1f30*/  IMAD.X R27, R53.reuse, 0x1, R27, P1 ;  /* 0x00000001351b7824 */ /* 0x040fe200008e061b */
[----:B------:R-:W-:Y:S01]  /*1f40*/  DADD R30, R50, R30 ;  /* 0x00000000321e7229 */ /* 0x000fe2000000001e */
[----:B------:R-:W-:Y:S01]  /*1f50*/  ISETP.NE.AND.EX P0, PT, R53, RZ, PT, P0 ;  /* 0x000000ff3500720c */ /* 0x000fe20003f05300 */
[----:B------:R-:W-:Y:S01]  /*1f60*/  DADD R38, R54, R38 ;  /* 0x0000000036267229 */ /* 0x000fe20000000026 */
[----:B------:R-:W-:-:S02]  /*1f70*/  ISETP.GE.U32.AND P1, PT, R26, 0x101, PT ;  /* 0x000001011a00780c */ /* 0x000fc40003f26070 */
[----:B------:R-:W-:Y:S02]  /*1f80*/  FSEL R6, R6, R42, P2 ;  /* 0x0000002a06067208 */ /* 0x000fe40001000000 */
[----:B------:R-:W-:Y:S02]  /*1f90*/  FSEL R7, R7, R43, P2 ;  /* 0x0000002b07077208 */ /* 0x000fe40001000000 */
[----:B------:R-:W-:Y:S02]  /*1fa0*/  FSEL R10, R10, R4, P2 ;  /* 0x000000040a0a7208 */ /* 0x000fe40001000000 */
[----:B------:R-:W-:Y:S02]  /*1fb0*/  FSEL R11, R11, R5, P2 ;  /* 0x000000050b0b7208 */ /* 0x000fe40001000000 */
[----:B------:R-:W-:Y:S02]  /*1fc0*/  FSEL R42, R34, R48, !P0 ;  /* 0x00000030222a7208 */ /* 0x000fe40004000000 */
[----:B------:R-:W-:-:S02]  /*1fd0*/  FSEL R43, R35, R49, !P0 ;  /* 0x00000031232b7208 */ /* 0x000fc40004000000 */
[----:B------:R-:W-:Y:S02]  /*1fe0*/  FSEL R12, R12, R14, P2 ;  /* 0x0000000e0c0c7208 */ /* 0x000fe40001000000 */
[----:B------:R-:W-:Y:S02]  /*1ff0*/  FSEL R13, R13, R15, P2 ;  /* 0x0000000f0d0d7208 */ /* 0x000fe40001000000 */
[----:B------:R-:W-:Y:S02]  /*2000*/  ISETP.GE.AND.EX P1, PT, R27, RZ, PT, P1 ;  /* 0x000000ff1b00720c */ /* 0x000fe40003f26310 */
[----:B------:R-:W-:Y:S02]  /*2010*/  IADD3 R72, P4, PT, R47, R72, RZ ;  /* 0x000000482f487210 */ /* 0x000fe40007f9e0ff */
[----:B------:R-:W-:Y:S02]  /*2020*/  FSEL R4, R30, R50, !P0 ;  /* 0x000000321e047208 */ /* 0x000fe40004000000 */
[----:B------:R-:W-:-:S02]  /*2030*/  FSEL R5, R31, R51, !P0 ;  /* 0x000000331f057208 */ /* 0x000fc40004000000 */
[----:B------:R-:W-:Y:S02]  /*2040*/  FSEL R34, R38, R54, !P0 ;  /* 0x0000003626227208 */ /* 0x000fe40004000000 */
[----:B------:R-:W-:Y:S01]  /*2050*/  FSEL R35, R39, R55, !P0 ;  /* 0x0000003727237208 */ /* 0x000fe20004000000 */
[----:B------:R-:W-:Y:S06]  /*2060*/  @P3 BRA `(.L_x_8) ;  /* 0x0000000000303947 */ /* 0x000fec0003800000 */
[----:B------:R-:W0:Y:S01]  /*2070*/  LDC.64 R14, c[0x0][0x3b8] ;  /* 0x0000ee00ff0e7b82 */ /* 0x000e220000000a00 */
[----:B------:R-:W-:Y:S01]  /*2080*/  IMAD.MOV.U32 R39, RZ, RZ, 0x65 ;  /* 0x00000065ff277424 */ /* 0x000fe200078e00ff */
[----:B------:R-:W-:-:S06]  /*2090*/  CS2R R70, SRZ ;  /* 0x0000000000467805 */ /* 0x000fcc000001ff00 */
[----:B------:R-:W1:Y:S01]  /*20a0*/  LDC.64 R30, c[0x0][0x3a8] ;  /* 0x0000ea00ff1e7b82 */ /* 0x000e620000000a00 */
[----:B0-----:R0:W-:Y:S04]  /*20b0*/  ST.E.64.STRONG.GPU desc[UR12][R14.64+0x408], R34 ;  /* 0x000408220e007985 */ /* 0x0011e8000c10fb0c */
[----:B------:R0:W-:Y:S04]  /*20c0*/  ST.E.64.STRONG.GPU desc[UR12][R14.64+0x410], R42 ;  /* 0x0004102a0e007985 */ /* 0x0001e8000c10fb0c */
[----:B------:R0:W-:Y:S04]  /*20d0*/  ST.E.64.STRONG.GPU desc[UR12][R14.64+0x400], R26 ;  /* 0x0004001a0e007985 */ /* 0x0001e8000c10fb0c */
[----:B------:R0:W-:Y:S01]  /*20e0*/  ST.E.64.STRONG.GPU desc[UR12][R14.64+0x418], R4 ;  /* 0x000418040e007985 */ /* 0x0001e2000c10fb0c */
[----:B------:R-:W-:Y:S06]  /*20f0*/  MEMBAR.ALL.GPU ;  /* 0x0000000000007992 */ /* 0x000fec000000a000 */
[----:B------:R-:W-:-:S00]  /*2100*/  ERRBAR ;  /* 0x00000000000079ab */ /* 0x000fc00000000000 */
[----:B------:R-:W-:Y:S06]  /*2110*/  CGAERRBAR ;  /* 0x00000000000075ab */ /* 0x000fec0000000000 */
[----:B-1----:R0:W-:Y:S02]  /*2120*/  ST.E.STRONG.GPU desc[UR12][R30.64+0x80], R39 ;  /* 0x000080271e007985 */ /* 0x0021e4000c10f90c */
.L_x_8:
[----:B------:R-:W-:Y:S05]  /*2130*/  BSYNC.RECONVERGENT B0 ;  /* 0x0000000000007941 */ /* 0x000fea0003800200 */
.L_x_7:
[----:B0-----:R-:W-:Y:S02]  /*2140*/  IMAD.MOV.U32 R4, RZ, RZ, R6 ;  /* 0x000000ffff047224 */ /* 0x001fe400078e0006 */
[----:B------:R-:W-:Y:S02]  /*2150*/  IMAD.MOV.U32 R5, RZ, RZ, R7 ;  /* 0x000000ffff057224 */ /* 0x000fe400078e0007 */
[----:B------:R-:W-:Y:S02]  /*2160*/  IMAD.X R15, RZ, RZ, R46, P4 ;  /* 0x000000ffff0f7224 */ /* 0x000fe400020e062e */
[----:B------:R-:W-:Y:S02]  /*2170*/  IMAD.MOV.U32 R6, RZ, RZ, R12 ;  /* 0x000000ffff067224 */ /* 0x000fe400078e000c */
[----:B------:R-:W-:Y:S01]  /*2180*/  IMAD.MOV.U32 R7, RZ, RZ, R13 ;  /* 0x000000ffff077224 */ /* 0x000fe200078e000d */
[----:B------:R-:W-:Y:S06]  /*2190*/  @!P1 BRA `(.L_x_9) ;  /* 0x0000000800089947 */ /* 0x000fec0003800000 */
[----:B------:R-:W-:Y:S01]  /*21a0*/  BAR.SYNC.DEFER_BLOCKING 0x0 ;  /* 0x0000000000007b1d */ /* 0x000fe20000010000 */
[----:B------:R-:W-:Y:S02]  /*21b0*/  ISETP.NE.U32.AND P0, PT, R3, RZ, PT ;  /* 0x000000ff0300720c */ /* 0x000fe40003f05070 */
[----:B------:R-:W-:Y:S02]  /*21c0*/  ISETP.NE.AND P1, PT, R0, R2, PT ;  /* 0x000000020000720c */ /* 0x000fe40003f25270 */
[----:B------:R-:W-:Y:S02]  /*21d0*/  ISETP.NE.AND.EX P0, PT, RZ, UR4, PT, P0 ;  /* 0x00000004ff007c0c */ /* 0x000fe4000bf05300 */
[----:B------:R-:W-:-:S09]  /*21e0*/  ISETP.NE.AND P2, PT, R2, R60, PT ;  /* 0x0000003c0200720c */ /* 0x000fd20003f45270 */
[----:B------:R-:W-:Y:S02]  /*21f0*/  @P1 LEA R47, R47, UR5, 0x5 ;  /* 0x000000052f2f1c11 */ /* 0x000fe4000f8e28ff */
[----:B------:R-:W-:Y:S02]  /*2200*/  @P0 LEA R71, R71, UR5, 0x5 ;  /* 0x0000000547470c11 */ /* 0x000fe4000f8e28ff */
[----:B------:R-:W-:-:S03]  /*2210*/  @P2 LEA R3, R72, UR5, 0x5 ;  /* 0x0000000548032c11 */ /* 0x000fc6000f8e28ff */
[----:B------:R0:W-:Y:S04]  /*2220*/  @P0 STS.128 [R71+0x10], R56 ;  /* 0x0000103847000388 */ /* 0x0001e80000000c00 */
[----:B------:R0:W-:Y:S04]  /*2230*/  @P0 STS.64 [R71+0x8], R22 ;  /* 0x0000081647000388 */ /* 0x0001e80000000a00 */
[----:B------:R0:W-:Y:S01]  /*2240*/  @P0 STS [R71], R63 ;  /* 0x0000003f47000388 */ /* 0x0001e20000000800 */
[----:B------:R-:W-:-:S03]  /*2250*/  ISETP.GT.U32.AND P0, PT, R26, R76, PT ;  /* 0x0000004c1a00720c */ /* 0x000fc60003f04070 */
[----:B------:R0:W-:Y:S01]  /*2260*/  @P1 STS.128 [R47+0x10], R16 ;  /* 0x000010102f001388 */ /* 0x0001e20000000c00 */
[----:B------:R-:W-:-:S03]  /*2270*/  ISETP.GT.U32.AND.EX P0, PT, R27, RZ, PT, P0 ;  /* 0x000000ff1b00720c */ /* 0x000fc60003f04100 */
[----:B------:R0:W-:Y:S04]  /*2280*/  @P1 STS.64 [R47+0x8], R8 ;  /* 0x000008082f001388 */ /* 0x0001e80000000a00 */
[----:B------:R0:W-:Y:S04]  /*2290*/  @P1 STS [R47], R0 ;  /* 0x000000002f001388 */ /* 0x0001e80000000800 */
[----:B------:R0:W-:Y:S04]  /*22a0*/  @P2 STS.128 [R3+0x10], R4 ;  /* 0x0000100403002388 */ /* 0x0001e80000000c00 */
[----:B------:R0:W-:Y:S04]  /*22b0*/  @P2 STS.64 [R3+0x8], R10 ;  /* 0x0000080a03002388 */ /* 0x0001e80000000a00 */
[----:B------:R0:W-:Y:S01]  /*22c0*/  @P2 STS [R3], R2 ;  /* 0x0000000203002388 */ /* 0x0001e20000000800 */
[----:B------:R-:W-:Y:S06]  /*22d0*/  BAR.SYNC.DEFER_BLOCKING 0x0 ;  /* 0x0000000000007b1d */ /* 0x000fec0000010000 */
[----:B------:R-:W-:Y:S05]  /*22e0*/  @!P0 EXIT ;  /* 0x000000000000894d */ /* 0x000fea0003800000 */
[----:B0-----:R-:W-:Y:S01]  /*22f0*/  IADD3 R7, P0, P1, R32, R20, R28 ;  /* 0x0000001420077210 */ /* 0x001fe2000791e01c */
[----:B------:R-:W-:Y:S01]  /*2300*/  IMAD.MOV.U32 R3, RZ, RZ, R76 ;  /* 0x000000ffff037224 */ /* 0x000fe200078e004c */
[----:B------:R-:W0:Y:S01]  /*2310*/  LDCU.64 UR8, c[0x0][0x390] ;  /* 0x00007200ff0877ac */ /* 0x000e220008000a00 */
[----:B------:R-:W-:Y:S01]  /*2320*/  IMAD.MOV.U32 R0, RZ, RZ, RZ ;  /* 0x000000ffff007224 */ /* 0x000fe200078e00ff */
[----:B------:R-:W-:Y:S01]  /*2330*/  IADD3 R7, P2, P3, R40, R7, R44 ;  /* 0x0000000728077210 */ /* 0x000fe20007b5e02c */
[----:B------:R-:W-:Y:S01]  /*2340*/  BSSY.RECONVERGENT B0, `(.L_x_10) ;  /* 0x0000035000007945 */ /* 0x000fe20003800200 */
[----:B------:R-:W-:Y:S02]  /*2350*/  IADD3.X R21, PT, PT, R33, R21, R29, P0, P1 ;  /* 0x0000001521157210 */ /* 0x000fe400007e241d */
[----:B------:R-:W-:Y:S02]  /*2360*/  LOP3.LUT R5, RZ, R3, RZ, 0x33, !PT ;  /* 0x00000003ff057212 */ /* 0x000fe400078e33ff */
[----:B------:R-:W-:-:S02]  /*2370*/  IADD3 R2, P0, P1, R52, R7, R36 ;  /* 0x0000000734027210 */ /* 0x000fc4000791e024 */
[----:B------:R-:W-:Y:S02]  /*2380*/  IADD3.X R41, PT, PT, R41, R21, R45, P2, P3 ;  /* 0x0000001529297210 */ /* 0x000fe400017e642d */
[----:B------:R-:W-:Y:S01]  /*2390*/  IADD3 R2, P2, P3, R5, R2, R24 ;  /* 0x0000000205027210 */ /* 0x000fe20007b5e018 */
[----:B------:R-:W1:Y:S01]  /*23a0*/  LDC.64 R20, c[0x0][0x398] ;  /* 0x0000e600ff147b82 */ /* 0x000e620000000a00 */
[----:B------:R-:W-:Y:S02]  /*23b0*/  IADD3.X R24, PT, PT, R53, R41, R37, P0, P1 ;  /* 0x0000002935187210 */ /* 0x000fe400007e2425 */
[----:B------:R-:W-:Y:S02]  /*23c0*/  LOP3.LUT R4, R2, 0x300, RZ, 0xc0, !PT ;  /* 0x0000030002047812 */ /* 0x000fe400078ec0ff */
[----:B------:R-:W-:Y:S02]  /*23d0*/  LOP3.LUT R5, RZ, R0, RZ, 0x33, !PT ;  /* 0x00000000ff057212 */ /* 0x000fe400078e33ff */
[----:B------:R-:W-:-:S02]  /*23e0*/  ISETP.NE.U32.AND P1, PT, R4, 0x300, PT ;  /* 0x000003000400780c */ /* 0x000fc40003f25070 */
[----:B------:R-:W-:Y:S02]  /*23f0*/  IADD3.X R25, PT, PT, R5, R24, R25, P2, P3 ;  /* 0x0000001805197210 */ /* 0x000fe400017e6419 */
[----:B------:R-:W-:Y:S02]  /*2400*/  ISETP.NE.AND.EX P1, PT, RZ, RZ, PT, P1 ;  /* 0x000000ffff00720c */ /* 0x000fe40003f25310 */
[----:B------:R-:W-:-:S04]  /*2410*/  ISETP.GE.U32.AND P0, PT, R2, 0x300, PT ;  /* 0x000003000200780c */ /* 0x000fc80003f06070 */
[----:B------:R-:W-:-:S07]  /*2420*/  ISETP.GE.U32.AND.EX P0, PT, R25, RZ, PT, P0 ;  /* 0x000000ff1900720c */ /* 0x000fce0003f06100 */
[----:B0-----:R-:W-:Y:S06]  /*2430*/  @!P1 BRA `(.L_x_11) ;  /* 0x0000000000949947 */ /* 0x001fec0003800000 */
[----:B------:R-:W0:Y:S01]  /*2440*/  LDC.64 R4, c[0x0][0x398] ;  /* 0x0000e600ff047b82 */ /* 0x000e220000000a00 */
[----:B------:R-:W2:Y:S01]  /*2450*/  LDCU.64 UR6, c[0x0][0x390] ;  /* 0x00007200ff0677ac */ /* 0x000ea20008000a00 */
[----:B------:R-:W-:Y:S01]  /*2460*/  SHF.R.U64 R16, R2, 0x8, R25 ;  /* 0x0000000802107819 */ /* 0x000fe20000001219 */
[----:B------:R-:W-:Y:S01]  /*2470*/  IMAD.MOV.U32 R19, RZ, RZ, RZ ;  /* 0x000000ffff137224 */ /* 0x000fe200078e00ff */
[----:B------:R-:W-:Y:S01]  /*2480*/  LEA R2, R76, UR5, 0x5 ;  /* 0x000000054c027c11 */ /* 0x000fe2000f8e28ff */
[----:B------:R-:W-:Y:S02]  /*2490*/  IMAD R17, R0, 0x18, RZ ;  /* 0x0000001800117824 */ /* 0x000fe400078e02ff */
[----:B------:R-:W-:Y:S02]  /*24a0*/  VIADD R16, R16, 0x1 ;  /* 0x0000000110107836 */ /* 0x000fe40000000000 */
[----:B------:R-:W-:-:S03]  /*24b0*/  VIADD R2, R2, 0x8 ;  /* 0x0000000802027836 */ /* 0x000fc60000000000 */
[----:B------:R-:W-:Y:S02]  /*24c0*/  LOP3.LUT R16, R16, 0x3, RZ, 0xc0, !PT ;  /* 0x0000000310107812 */ /* 0x000fe400078ec0ff */
[----:B--2---:R-:W-:-:S04]  /*24d0*/  LEA R12, P1, R3, UR6, 0x2 ;  /* 0x00000006030c7c11 */ /* 0x004fc8000f8210ff */
[C---:B------:R-:W-:Y:S01]  /*24e0*/  LEA.HI.X R15, R3.reuse, UR7, R0, 0x2, P1 ;  /* 0x00000007030f7c11 */ /* 0x040fe200088f1400 */
[----:B0-----:R-:W-:Y:S01]  /*24f0*/  IMAD.WIDE.U32 R4, R3, 0x18, R4 ;  /* 0x0000001803047825 */ /* 0x001fe200078e0004 */
[----:B------:R-:W-:Y:S02]  /*2500*/  LEA R3, P2, R16, R3, 0x8 ;  /* 0x0000000310037211 */ /* 0x000fe400078440ff */
[----:B------:R-:W-:Y:S02]  /*2510*/  IADD3 R14, P1, PT, R4, 0x10, RZ ;  /* 0x00000010040e7810 */ /* 0x000fe40007f3e0ff */
[----:B------:R-:W-:-:S03]  /*2520*/  LEA.HI.X R0, R16, R0, R19, 0x8, P2 ;  /* 0x0000000010007211 */ /* 0x000fc600010f4413 */
[----:B------:R-:W-:-:S08]  /*2530*/  IMAD.X R17, R5, 0x1, R17, P1 ;  /* 0x0000000105117824 */ /* 0x000fd000008e0611 */
.L_x_12:
[----:B0-----:R-:W0:Y:S01]  /*2540*/  LDS R13, [R2+-0x8] ;  /* 0xfffff800020d7984 */ /* 0x001e220000000800 */
[----:B------:R-:W-:Y:S01]  /*2550*/  IMAD.MOV.U32 R6, RZ, RZ, R12 ;  /* 0x000000ffff067224 */ /* 0x000fe200078e000c */
[----:B------:R-:W-:Y:S01]  /*2560*/  IADD3 R16, P1, PT, R16, -0x1, RZ ;  /* 0xffffffff10107810 */ /* 0x000fe20007f3e0ff */
[--C-:B------:R-:W-:Y:S01]  /*2570*/  IMAD.MOV.U32 R7, RZ, RZ, R15.reuse ;  /* 0x000000ffff077224 */ /* 0x100fe200078e000f */
[----:B------:R-:W2:Y:S01]  /*2580*/  LDS.128 R8, [R2+0x8] ;  /* 0x0000080002087984 */ /* 0x000ea20000000c00 */
[----:B------:R-:W-:Y:S02]  /*2590*/  IADD3 R12, P3, PT, R12, 0x400, RZ ;  /* 0x000004000c0c7810 */ /* 0x000fe40007f7e0ff */
[----:B------:R-:W-:Y:S01]  /*25a0*/  IADD3.X R19, PT, PT, R19, -0x1, RZ, P1, !PT ;  /* 0xffffffff13137810 */ /* 0x000fe20000ffe4ff */
[----:B------:R3:W4:Y:S01]  /*25b0*/  LDS.64 R4, [R2] ;  /* 0x0000000002047984 */ /* 0x0007220000000a00 */
[----:B------:R-:W-:Y:S01]  /*25c0*/  ISETP.NE.U32.AND P1, PT, R16, RZ, PT ;  /* 0x000000ff1000720c */ /* 0x000fe20003f25070 */
[----:B------:R-:W-:-:S03]  /*25d0*/  IMAD.X R15, RZ, RZ, R15, P3 ;  /* 0x000000ffff0f7224 */ /* 0x000fc600018e060f */
[----:B------:R-:W-:Y:S01]  /*25e0*/  ISETP.NE.AND.EX P1, PT, R19, RZ, PT, P1 ;  /* 0x000000ff1300720c */ /* 0x000fe20003f25310 */
[----:B---3--:R-:W-:Y:S01]  /*25f0*/  VIADD R2, R2, 0x2000 ;  /* 0x0000200002027836 */ /* 0x008fe20000000000 */
[----:B0-----:R0:W-:Y:S02]  /*2600*/  STG.E desc[UR12][R6.64], R13 ;  /* 0x0000000d06007986 */ /* 0x0011e4000c10190c */
[----:B0-----:R-:W-:Y:S02]  /*2610*/  IMAD.MOV.U32 R6, RZ, RZ, R14 ;  /* 0x000000ffff067224 */ /* 0x001fe400078e000e */
[----:B------:R-:W-:-:S03]  /*2620*/  IMAD.MOV.U32 R7, RZ, RZ, R17 ;  /* 0x000000ffff077224 */ /* 0x000fc600078e0011 */
[----:B------:R-:W-:Y:S02]  /*2630*/  IADD3 R14, P2, PT, R6, 0x1800, RZ ;  /* 0x00001800060e7810 */ /* 0x000fe40007f5e0ff */
[----:B--2---:R0:W-:Y:S03]  /*2640*/  STG.E.64 desc[UR12][R6.64+-0x8], R8 ;  /* 0xfffff80806007986 */ /* 0x0041e6000c101b0c */
[----:B------:R-:W-:Y:S01]  /*2650*/  IMAD.X R17, RZ, RZ, R7, P2 ;  /* 0x000000ffff117224 */ /* 0x000fe200010e0607 */
[----:B------:R0:W-:Y:S04]  /*2660*/  STG.E.64 desc[UR12][R6.64], R10 ;  /* 0x0000000a06007986 */ /* 0x0001e8000c101b0c */
[----:B----4-:R0:W-:Y:S01]  /*2670*/  STG.E.64 desc[UR12][R6.64+-0x10], R4 ;  /* 0xfffff00406007986 */ /* 0x0101e2000c101b0c */
[----:B------:R-:W-:Y:S05]  /*2680*/  @P1 BRA `(.L_x_12) ;  /* 0xfffffffc00ac1947 */ /* 0x000fea000383ffff */
.L_x_11:
[----:B------:R-:W-:Y:S05]  /*2690*/  BSYNC.RECONVERGENT B0 ;  /* 0x0000000000007941 */ /* 0x000fea0003800200 */
.L_x_10:
[----:B------:R-:W-:Y:S05]  /*26a0*/  @!P0 EXIT ;  /* 0x000000000000894d */ /* 0x000fea0003800000 */
.L_x_13:
[C---:B------:R-:W-:Y:S01]  /*26b0*/  LEA R2, R3.reuse, UR5, 0x5 ;  /* 0x0000000503027c11 */ /* 0x040fe2000f8e28ff */
[C---:B--2---:R-:W-:Y:S01]  /*26c0*/  IMAD.SHL.U32 R30, R3.reuse, 0x4, RZ ;  /* 0x00000004031e7824 */ /* 0x044fe200078e00ff */
[----:B------:R-:W-:Y:S01]  /*26d0*/  UMOV UR4, URZ ;  /* 0x000000ff00047c82 */ /* 0x000fe20008000000 */
[----:B------:R-:W-:Y:S01]  /*26e0*/  IMAD R25, R0, 0x18, RZ ;  /* 0x0000001800197824 */ /* 0x000fe200078e02ff */
[C---:B------:R-:W-:Y:S01]  /*26f0*/  SHF.L.U64.HI R0, R3.reuse, 0x2, R0 ;  /* 0x0000000203007819 */ /* 0x040fe20000010200 */
[----:B------:R-:W2:Y:S01]  /*2700*/  LDS R41, [R2] ;  /* 0x0000000002297984 */ /* 0x000ea20000000800 */
[C---:B------:R-:W-:Y:S01]  /*2710*/  IADD3 R38, P0, PT, R30.reuse, UR8, RZ ;  /* 0x000000081e267c10 */ /* 0x040fe2000ff1e0ff */
[----:B-1----:R-:W-:Y:S01]  /*2720*/  IMAD.WIDE.U32 R32, R3, 0x18, R20 ;  /* 0x0000001803207825 */ /* 0x002fe200078e0014 */
[----:B------:R-:W-:Y:S01]  /*2730*/  LOP3.LUT R30, R30, 0xfffffffc, RZ, 0xc0, !PT ;  /* 0xfffffffc1e1e7812 */ /* 0x000fe200078ec0ff */
[----:B------:R-:W1:Y:S01]  /*2740*/  LDS.64 R22, [R2+0x8] ;  /* 0x0000080002167984 */ /* 0x000e620000000a00 */
[C---:B------:R-:W-:Y:S01]  /*2750*/  IADD3.X R39, PT, PT, R0.reuse, UR9, RZ, P0, !PT ;  /* 0x0000000900277c10 */ /* 0x040fe200087fe4ff */
[----:B------:R-:W-:Y:S01]  /*2760*/  IMAD.IADD R25, R33, 0x1, R25 ;  /* 0x0000000121197824 */ /* 0x000fe200078e0219 */
[----:B------:R-:W-:Y:S01]  /*2770*/  LOP3.LUT R0, R0, 0x3, RZ, 0xc0, !PT ;  /* 0x0000000300007812 */ /* 0x000fe200078ec0ff */
[----:B0-----:R-:W0:Y:S01]  /*2780*/  LDS.128 R4, [R2+0x10] ;  /* 0x0000100002047984 */ /* 0x001e220000000c00 */
[----:B------:R-:W-:Y:S01]  /*2790*/  IADD3 R30, P0, PT, R30, UR8, RZ ;  /* 0x000000081e1e7c10 */ /* 0x000fe2000ff1e0ff */
[----:B------:R-:W-:-:S02]  /*27a0*/  IMAD.MOV.U32 R24, RZ, RZ, R32 ;  /* 0x000000ffff187224 */ /* 0x000fc400078e0020 */
[----:B------:R-:W3:Y:S01]  /*27b0*/  LDS R43, [R2+0x2000] ;  /* 0x00200000022b7984 */ /* 0x000ee20000000800 */
[----:B------:R-:W-:Y:S01]  /*27c0*/  IADD3.X R31, PT, PT, R0, UR9, RZ, P0, !PT ;  /* 0x00000009001f7c10 */ /* 0x000fe200087fe4ff */
[----:B------:R-:W-:Y:S02]  /*27d0*/  VIADD R33, R33, UR4 ;  /* 0x0000000421217c36 */ /* 0x000fe40008000000 */
[----:B------:R-:W4:Y:S01]  /*27e0*/  LDS.128 R8, [R2+0x2010] ;  /* 0x0020100002087984 */ /* 0x000f220000000c00 */
[----:B------:R-:W-:Y:S02]  /*27f0*/  VIADD R3, R3, 0x400 ;  /* 0x0000040003037836 */ /* 0x000fe40000000000 */
[----:B------:R-:W-:Y:S01]  /*2800*/  IMAD.MOV.U32 R0, RZ, RZ, RZ ;  /* 0x000000ffff007224 */ /* 0x000fe200078e00ff */
[----:B------:R-:W5:Y:S02]  /*2810*/  LDS.64 R28, [R2+0x2008] ;  /* 0x00200800021c7984 */ /* 0x000f640000000a00 */
[----:B------:R-:W-:-:S02]  /*2820*/  ISETP.GT.U32.AND P0, PT, R26, R3, PT ;  /* 0x000000031a00720c */ /* 0x000fc40003f04070 */
[----:B------:R-:W5:Y:S02]  /*2830*/  LDS R45, [R2+0x4000] ;  /* 0x00400000022d7984 */ /* 0x000f640000000800 */
[----:B------:R-:W-:Y:S02]  /*2840*/  ISETP.GT.U32.AND.EX P0, PT, R27, RZ, PT, P0 ;  /* 0x000000ff1b00720c */ /* 0x000fe40003f04100 */
[----:B------:R-:W5:Y:S04]  /*2850*/  LDS.128 R12, [R2+0x4010] ;  /* 0x00401000020c7984 */ /* 0x000f680000000c00 */
[----:B------:R-:W5:Y:S04]  /*2860*/  LDS.64 R34, [R2+0x4008] ;  /* 0x0040080002227984 */ /* 0x000f680000000a00 */
[----:B------:R-:W5:Y:S04]  /*2870*/  LDS R47, [R2+0x6000] ;  /* 0x00600000022f7984 */ /* 0x000f680000000800 */
[----:B------:R-:W5:Y:S04]  /*2880*/  LDS.64 R36, [R2+0x6008] ;  /* 0x0060080002247984 */ /* 0x000f680000000a00 */
[----:B------:R-:W5:Y:S04]  /*2890*/  LDS.128 R16, [R2+0x6010] ;  /* 0x0060100002107984 */ /* 0x000f680000000c00 */
[----:B--2---:R2:W-:Y:S04]  /*28a0*/  STG.E desc[UR12][R38.64], R41 ;  /* 0x0000002926007986 */ /* 0x0045e8000c10190c */
[----:B-1----:R2:W-:Y:S04]  /*28b0*/  STG.E.64 desc[UR12][R24.64], R22 ;  /* 0x0000001618007986 */ /* 0x0025e8000c101b0c */
[----:B0-----:R2:W-:Y:S04]  /*28c0*/  STG.E.64 desc[UR12][R24.64+0x8], R4 ;  /* 0x0000080418007986 */ /* 0x0015e8000c101b0c */
[----:B------:R2:W-:Y:S04]  /*28d0*/  STG.E.64 desc[UR12][R24.64+0x10], R6 ;  /* 0x0000100618007986 */ /* 0x0005e8000c101b0c */
[----:B---3--:R2:W-:Y:S04]  /*28e0*/  STG.E desc[UR12][R30.64+0x400], R43 ;  /* 0x0004002b1e007986 */ /* 0x0085e8000c10190c */
[----:B----4-:R2:W-:Y:S04]  /*28f0*/  STG.E.64 desc[UR12][R32.64+0x1808], R8 ;  /* 0x0018080820007986 */ /* 0x0105e8000c101b0c */
[----:B------:R2:W-:Y:S04]  /*2900*/  STG.E.64 desc[UR12][R32.64+0x1810], R10 ;  /* 0x0018100a20007986 */ /* 0x0005e8000c101b0c */
[----:B-----5:R2:W-:Y:S04]  /*2910*/  STG.E.64 desc[UR12][R32.64+0x1800], R28 ;  /* 0x0018001c20007986 */ /* 0x0205e8000c101b0c */
[----:B------:R2:W-:Y:S04]  /*2920*/  STG.E desc[UR12][R30.64+0x800], R45 ;  /* 0x0008002d1e007986 */ /* 0x0005e8000c10190c */
[----:B------:R2:W-:Y:S04]  /*2930*/  STG.E.64 desc[UR12][R32.64+0x3008], R12 ;  /* 0x0030080c20007986 */ /* 0x0005e8000c101b0c */
[----:B------:R2:W-:Y:S04]  /*2940*/  STG.E.64 desc[UR12][R32.64+0x3010], R14 ;  /* 0x0030100e20007986 */ /* 0x0005e8000c101b0c */
[----:B------:R2:W-:Y:S04]  /*2950*/  STG.E.64 desc[UR12][R32.64+0x3000], R34 ;  /* 0x0030002220007986 */ /* 0x0005e8000c101b0c */
[----:B------:R2:W-:Y:S04]  /*2960*/  STG.E desc[UR12][R30.64+0xc00], R47 ;  /* 0x000c002f1e007986 */ /* 0x0005e8000c10190c */
[----:B------:R2:W-:Y:S04]  /*2970*/  STG.E.64 desc[UR12][R32.64+0x4800], R36 ;  /* 0x0048002420007986 */ /* 0x0005e8000c101b0c */
[----:B------:R2:W-:Y:S04]  /*2980*/  STG.E.64 desc[UR12][R32.64+0x4808], R16 ;  /* 0x0048081020007986 */ /* 0x0005e8000c101b0c */
[----:B------:R2:W-:Y:S01]  /*2990*/  STG.E.64 desc[UR12][R32.64+0x4810], R18 ;  /* 0x0048101220007986 */ /* 0x0005e2000c101b0c */
[----:B------:R-:W-:Y:S05]  /*29a0*/  @P0 BRA `(.L_x_13) ;  /* 0xfffffffc00400947 */ /* 0x000fea000383ffff */
[----:B------:R-:W-:Y:S05]  /*29b0*/  EXIT ;  /* 0x000000000000794d */ /* 0x000fea0003800000 */
.L_x_9:
[----:B------:R-:W-:Y:S01]  /*29c0*/  ISETP.NE.U32.AND P0, PT, R3, RZ, PT ;  /* 0x000000ff0300720c */ /* 0x000fe20003f05070 */
[----:B------:R-:W-:Y:S01]  /*29d0*/  BSSY.RECONVERGENT B0, `(.L_x_14) ;  /* 0x0000010000007945 */ /* 0x000fe20003800200 */
[----:B------:R-:W-:Y:S02]  /*29e0*/  ISETP.NE.AND P2, PT, R2, R60, PT ;  /* 0x0000003c0200720c */ /* 0x000fe40003f45270 */
[----:B------:R-:W-:Y:S02]  /*29f0*/  ISETP.NE.AND.EX P0, PT, RZ, UR4, PT, P0 ;  /* 0x00000004ff007c0c */ /* 0x000fe4000bf05300 */
[----:B------:R-:W-:-:S11]  /*2a00*/  ISETP.NE.AND P1, PT, R0, R2, PT ;  /* 0x000000020000720c */ /* 0x000fd60003f25270 */
[----:B------:R-:W-:Y:S05]  /*2a10*/  @!P0 BRA `(.L_x_15) ;  /* 0x00000000002c8947 */ /* 0x000fea0003800000 */
[----:B------:R-:W0:Y:S01]  /*2a20*/  LDC.64 R12, c[0x0][0x398] ;  /* 0x0000e600ff0c7b82 */ /* 0x000e220000000a00 */
[----:B------:R-:W1:Y:S01]  /*2a30*/  LDCU.64 UR4, c[0x0][0x390] ;  /* 0x00007200ff0477ac */ /* 0x000e620008000a00 */
[----:B------:R-:W-:Y:S01]  /*2a40*/  IMAD R3, R70, 0x18, RZ ;  /* 0x0000001846037824 */ /* 0x000fe200078e02ff */
[----:B-1----:R-:W-:-:S04]  /*2a50*/  LEA R20, P0, R71, UR4, 0x2 ;  /* 0x0000000447147c11 */ /* 0x002fc8000f8010ff */
[C---:B------:R-:W-:Y:S01]  /*2a60*/  LEA.HI.X R21, R71.reuse, UR5, R70, 0x2, P0 ;  /* 0x0000000547157c11 */ /* 0x040fe200080f1446 */
[----:B0-----:R-:W-:-:S04]  /*2a70*/  IMAD.WIDE.U32 R12, R71, 0x18, R12 ;  /* 0x00000018470c7825 */ /* 0x001fc800078e000c */
[----:B------:R-:W-:Y:S01]  /*2a80*/  IMAD.IADD R13, R13, 0x1, R3 ;  /* 0x000000010d0d7824 */ /* 0x000fe200078e0203 */
[----:B------:R0:W-:Y:S04]  /*2a90*/  STG.E desc[UR12][R20.64], R63 ;  /* 0x0000003f14007986 */ /* 0x0001e8000c10190c */
[----:B------:R0:W-:Y:S04]  /*2aa0*/  STG.E.64 desc[UR12][R12.64], R22 ;  /* 0x000000160c007986 */ /* 0x0001e8000c101b0c */
[----:B------:R0:W-:Y:S04]  /*2ab0*/  STG.E.64 desc[UR12][R12.64+0x8], R56 ;  /* 0x000008380c007986 */ /* 0x0001e8000c101b0c */
[----:B------:R0:W-:Y:S02]  /*2ac0*/  STG.E.64 desc[UR12][R12.64+0x10], R58 ;  /* 0x0000103a0c007986 */ /* 0x0001e4000c101b0c */
.L_x_15:
[----:B------:R-:W-:Y:S05]  /*2ad0*/  BSYNC.RECONVERGENT B0 ;  /* 0x0000000000007941 */ /* 0x000fea0003800200 */
.L_x_14:
[----:B------:R-:W-:Y:S04]  /*2ae0*/  BSSY.RECONVERGENT B0, `(.L_x_16) ;  /* 0x000000d000007945 */ /* 0x000fe80003800200 */
[----:B------:R-:W-:Y:S05]  /*2af0*/  @!P1 BRA `(.L_x_17) ;  /* 0x00000000002c9947 */ /* 0x000fea0003800000 */
[----:B0-----:R-:W0:Y:S01]  /*2b00*/  LDC.64 R12, c[0x0][0x398] ;  /* 0x0000e600ff0c7b82 */ /* 0x001e220000000a00 */
        /* <DEDUP_REMOVED lines=10> */
.L_x_17:
[----:B------:R-:W-:Y:S05]  /*2bb0*/  BSYNC.RECONVERGENT B0 ;  /* 0x0000000000007941 */ /* 0x000fea0003800200 */
.L_x_16:
[----:B------:R-:W-:Y:S05]  /*2bc0*/  @!P2 EXIT ;  /* 0x000000000000a94d */ /* 0x000fea0003800000 */
[----:B-1----:R-:W1:Y:S01]  /*2bd0*/  LDC.64 R8, c[0x0][0x398] ;  /* 0x0000e600ff087b82 */ /* 0x002e620000000a00 */
[----:B------:R-:W0:Y:S01]  /*2be0*/  LDCU.64 UR4, c[0x0][0x390] ;  /* 0x00007200ff0477ac */ /* 0x000e220008000a00 */
[----:B------:R-:W-:Y:S01]  /*2bf0*/  IMAD R3, R15, 0x18, RZ ;  /* 0x000000180f037824 */ /* 0x000fe200078e02ff */
[----:B0-----:R-:W-:-:S04]  /*2c00*/  LEA R12, P0, R72, UR4, 0x2 ;  /* 0x00000004480c7c11 */ /* 0x001fc8000f8010ff */
[C---:B------:R-:W-:Y:S01]  /*2c10*/  LEA.HI.X R13, R72.reuse, UR5, R15, 0x2, P0 ;  /* 0x00000005480d7c11 */ /* 0x040fe200080f140f */
[----:B-1----:R-:W-:-:S04]  /*2c20*/  IMAD.WIDE.U32 R8, R72, 0x18, R8 ;  /* 0x0000001848087825 */ /* 0x002fc800078e0008 */
[----:B------:R-:W-:Y:S01]  /*2c30*/  IMAD.IADD R9, R9, 0x1, R3 ;  /* 0x0000000109097824 */ /* 0x000fe200078e0203 */
[----:B------:R-:W-:Y:S04]  /*2c40*/  STG.E desc[UR12][R12.64], R2 ;  /* 0x000000020c007986 */ /* 0x000fe8000c10190c */
[----:B------:R-:W-:Y:S04]  /*2c50*/  STG.E.64 desc[UR12][R8.64], R10 ;  /* 0x0000000a08007986 */ /* 0x000fe8000c101b0c */
[----:B------:R-:W-:Y:S04]  /*2c60*/  STG.E.64 desc[UR12][R8.64+0x8], R4 ;  /* 0x0000080408007986 */ /* 0x000fe8000c101b0c */
[----:B------:R-:W-:Y:S01]  /*2c70*/  STG.E.64 desc[UR12][R8.64+0x10], R6 ;  /* 0x0000100608007986 */ /* 0x000fe2000c101b0c */
[----:B------:R-:W-:Y:S05]  /*2c80*/  EXIT ;  /* 0x000000000000794d */ /* 0x000fea0003800000 */
.L_x_2:
        /* <DEDUP_REMOVED lines=25> */
[----:B------:R-:W-:Y:S01]  /*2e20*/  ISETP.NE.AND P1, PT, R74, RZ, PT ;  /* 0x000000ff4a00720c */ /* 0x000fe20003f25270 */
[----:B------:R-:W-:-:S02]  /*2e30*/  IMAD.U32 R11, RZ, RZ, UR15 ;  /* 0x0000000fff0b7e24 */ /* 0x000fc4000f8e00ff */
[----:B------:R-:W-:-:S10]  /*2e40*/  IMAD.MOV.U32 R0, RZ, RZ, RZ ;  /* 0x000000ffff007224 */ /* 0x000fd400078e00ff */
[----:B0-----:R-:W0:Y:S02]  /*2e50*/  @!P1 LDC.64 R2, c[0x0][0x380] ;  /* 0x0000e000ff029b82 */ /* 0x001e240000000a00 */
[----:B0-----:R-:W-:-:S05]  /*2e60*/  @!P1 IMAD.WIDE.U32 R2, R11, 0xc00, R2 ;  /* 0x00000c000b029825 */ /* 0x001fca00078e0002 */
[----:B------:R0:W2:Y:S01]  /*2e70*/  @!P1 LDG.E.CONSTANT R0, desc[UR12][R2.64+-0x4] ;  /* 0xfffffc0c02009981 */ /* 0x0000a2000c1e9900 */
[----:B------:R-:W1:Y:S01]  /*2e80*/  S2UR UR5, SR_CgaCtaId ;  /* 0x00000000000579c3 */ /* 0x000e620000008800 */
[----:B------:R-:W-:Y:S01]  /*2e90*/  SHF.R.U32.HI R64, RZ, 0x5, R74 ;  /* 0x00000005ff407819 */ /* 0x000fe2000001164a */
[----:B------:R-:W-:Y:S01]  /*2ea0*/  UMOV UR4, 0x400 ;  /* 0x0000040000047882 */ /* 0x000fe20000000000 */
[----:B------:R-:W0:Y:S01]  /*2eb0*/  S2R R72, SR_LANEID ;  /* 0x0000000000487919 */ /* 0x000e220000000000 */
[----:B------:R-:W-:Y:S02]  /*2ec0*/  ISETP.NE.AND P0, PT, R74, RZ, PT ;  /* 0x000000ff4a00720c */ /* 0x000fe40003f05270 */
[C---:B------:R-:W-:Y:S01]  /*2ed0*/  ISETP.NE.AND P5, PT, R64.reuse, 0x4, PT ;  /* 0x000000044000780c */ /* 0x040fe20003fa5270 */
[----:B-1----:R-:W-:Y:S01]  /*2ee0*/  ULEA UR6, UR5, UR4, 0x18 ;  /* 0x0000000405067291 */ /* 0x002fe2000f8ec0ff */
[----:B0-----:R-:W-:Y:S01]  /*2ef0*/  IMAD R5, R64, 0x60, R72 ;  /* 0x0000006040057824 */ /* 0x001fe200078e0248 */
[----:B------:R-:W-:-:S03]  /*2f00*/  ISETP.NE.AND P4, PT, R72, 0x1f, PT ;  /* 0x0000001f4800780c */ /* 0x000fc60003f85270 */
[----:B------:R-:W-:Y:S01]  /*2f10*/  IMAD R29, R72, 0x2, R5 ;  /* 0x00000002481d7824 */ /* 0x000fe200078e0205 */
[----:B------:R-:W-:-:S05]  /*2f20*/  LEA R11, R5, UR6, 0x2 ;  /* 0x00000006050b7c11 */ /* 0x000fca000f8e10ff */
[--C-:B------:R-:W-:Y:S02]  /*2f30*/  IMAD R28, R72, 0x8, R11.reuse ;  /* 0x00000008481c7824 */ /* 0x100fe400078e020b */
[----:B------:R-:W-:Y:S02]  /*2f40*/  IMAD R5, R5, 0x14, R11 ;  /* 0x0000001405057824 */ /* 0x000fe400078e020b */
[----:B------:R-:W-:Y:S01]  /*2f50*/  IMAD R30, R29, 0x14, R28 ;  /* 0x000000141d1e7824 */ /* 0x000fe200078e021c */
[----:B------:R-:W-:Y:S01]  /*2f60*/  @!P4 LEA R51, R64, UR6, 0x5 ;  /* 0x000000064033cc11 */ /* 0x000fe2000f8e28ff */
[----:B---3--:R-:W-:Y:S04]  /*2f70*/  STS [R11], R8 ;  /* 0x000000080b007388 */ /* 0x008fe80000000800 */
[----:B----4-:R-:W-:Y:S04]  /*2f80*/  STS [R11+0x80], R9 ;  /* 0x000080090b007388 */ /* 0x010fe80000000800 */
[----:B-----5:R-:W-:Y:S01]  /*2f90*/  STS [R11+0x100], R10 ;  /* 0x0001000a0b007388 */ /* 0x020fe20000000800 */
[----:B------:R-:W-:-:S03]  /*2fa0*/  NOP ;  /* 0x0000000000007918 */ /* 0x000fc60000000000 */
[----:B------:R-:W-:Y:S04]  /*2fb0*/  LDS R2, [R28] ;  /* 0x000000001c027984 */ /* 0x000fe80000000800 */
        /* <DEDUP_REMOVED lines=10> */
[----:B------:R-:W-:Y:S04]  /*3060*/  STS.64 [R5+0x308], R18 ;  /* 0x0003081205007388 */ /* 0x000fe80000000a00 */
[----:B------:R-:W-:Y:S04]  /*3070*/  STS.64 [R5+0x310], R20 ;  /* 0x0003101405007388 */ /* 0x000fe80000000a00 */
[----:B------:R-:W-:Y:S04]  /*3080*/  STS.64 [R5+0x600], R22 ;  /* 0x0006001605007388 */ /* 0x000fe80000000a00 */
[----:B------:R-:W-:Y:S04]  /*3090*/  STS.64 [R5+0x608], R24 ;  /* 0x0006081805007388 */ /* 0x000fe80000000a00 */
[----:B------:R0:W-:Y:S01]  /*30a0*/  STS.64 [R5+0x610], R26 ;  /* 0x0006101a05007388 */ /* 0x0001e20000000a00 */
[----:B------:R-:W-:-:S03]  /*30b0*/  NOP ;  /* 0x0000000000007918 */ /* 0x000fc60000000000 */
[----:B------:R-:W-:Y:S04]  /*30c0*/  LDS.64 R8, [R30+0x8] ;  /* 0x000008001e087984 */ /* 0x000fe80000000a00 */
[----:B------:R-:W1:Y:S01]  /*30d0*/  LDS.64 R10, [R30+0x20] ;  /* 0x000020001e0a7984 */ /* 0x000e620000000a00 */
[----:B0-----:R-:W-:-:S03]  /*30e0*/  LEA R5, R74, UR6, 0x2 ;  /* 0x000000064a057c11 */ /* 0x001fc6000f8e10ff */
[----:B------:R-:W-:Y:S04]  /*30f0*/  LDS.64 R12, [R30] ;  /* 0x000000001e0c7984 */ /* 0x000fe80000000a00 */
[----:B------:R-:W0:Y:S04]  /*3100*/  LDS.64 R14, [R30+0x18] ;  /* 0x000018001e0e7984 */ /* 0x000e280000000a00 */
[----:B------:R-:W-:Y:S04]  /*3110*/  LDS.64 R16, [R30+0x10] ;  /* 0x000010001e107984 */ /* 0x000fe80000000a00 */
[----:B------:R-:W2:Y:S04]  /*3120*/  LDS.64 R18, [R30+0x28] ;  /* 0x000028001e127984 */ /* 0x000ea80000000a00 */
[----:B------:R-:W3:Y:S04]  /*3130*/  LDS.64 R20, [R30+0x38] ;  /* 0x000038001e147984 */ /* 0x000ee80000000a00 */
[----:B------:R-:W4:Y:S04]  /*3140*/  LDS.64 R6, [R30+0x30] ;  /* 0x000030001e067984 */ /* 0x000f280000000a00 */
[----:B------:R-:W5:Y:S01]  /*3150*/  LDS.64 R22, [R30+0x40] ;  /* 0x000040001e167984 */ /* 0x000f620000000a00 */
[----:B------:R-:W-:Y:S06]  /*3160*/  BAR.SYNC.DEFER_BLOCKING 0x0 ;  /* 0x0000000000007b1d */ /* 0x000fec0000010000 */
[----:B-1----:R-:W-:-:S02]  /*3170*/  DADD R26, R8, R10 ;  /* 0x00000000081a7229 */ /* 0x002fc4000000000a */
[----:B0-----:R-:W-:-:S08]  /*3180*/  DADD R24, R12, R14 ;  /* 0x000000000c187229 */ /* 0x001fd0000000000e */
        /* <DEDUP_REMOVED lines=14> */
[----:B------:R-:W-:Y:S01]  /*3270*/  FSEL R48, R6, R24, P3 ;  /* 0x0000001806307208 */ /* 0x000fe20001800000 */
[----:B------:R-:W-:Y:S01]  /*3280*/  SHFL.UP PT, R20, R60, 0x1, RZ ;  /* 0x042000003c147989 */ /* 0x000fe200000e00ff */
[----:B------:R-:W-:Y:S02]  /*3290*/  FSEL R49, R7, R25, P3 ;  /* 0x0000001907317208 */ /* 0x000fe40001800000 */
[----:B------:R-:W-:Y:S01]  /*32a0*/  SEL R27, RZ, 0x1, !P3 ;  /* 0x00000001ff1b7807 */ /* 0x000fe20005800000 */
[----:B------:R-:W-:Y:S01]  /*32b0*/  @P0 LDS R0, [R5+0x5a4] ;  /* 0x0005a40005000984 */ /* 0x000fe20000000800 */
[----:B------:R-:W-:-:S02]  /*32c0*/  FSEL R46, R22, R28, P3 ;  /* 0x0000001c162e7208 */ /* 0x000fc40001800000 */
[----:B------:R-:W-:Y:S01]  /*32d0*/  FSEL R45, R23, R29, P3 ;  /* 0x0000001d172d7208 */ /* 0x000fe20001800000 */
[----:B------:R-:W0:Y:S01]  /*32e0*/  SHFL.UP PT, R21, R61, 0x1, RZ ;  /* 0x042000003d157989 */ /* 0x000e2200000e00ff */
[----:B------:R-:W-:-:S03]  /*32f0*/  ISETP.GE.AND P3, PT, R72, 0x1, PT ;  /* 0x000000014800780c */ /* 0x000fc60003f66270 */
[----:B------:R-:W-:Y:S01]  /*3300*/  SHFL.UP PT, R6, R48, 0x1, RZ ;  /* 0x0420000030067989 */ /* 0x000fe200000e00ff */
[----:B------:R-:W-:-:S03]  /*3310*/  IMAD.MOV.U32 R47, RZ, RZ, R45 ;  /* 0x000000ffff2f7224 */ /* 0x000fc600078e002d */
[----:B------:R-:W1:Y:S04]  /*3320*/  SHFL.UP PT, R7, R49, 0x1, RZ ;  /* 0x0420000031077989 */ /* 0x000e6800000e00ff */
[----:B------:R-:W-:Y:S04]  /*3330*/  SHFL.UP PT, R22, R46, 0x1, RZ ;  /* 0x042000002e167989 */ /* 0x000fe800000e00ff */
[----:B------:R-:W2:Y:S01]  /*3340*/  SHFL.UP PT, R23, R45, 0x1, RZ ;  /* 0x042000002d177989 */ /* 0x000ea200000e00ff */
[----:B0-----:R-:W-:Y:S02]  /*3350*/  DADD R20, R20, R60 ;  /* 0x0000000014147229 */ /* 0x001fe4000000003c */
[----:B-1----:R-:W-:Y:S01]  /*3360*/  DADD R6, R6, R48 ;  /* 0x0000000006067229 */ /* 0x002fe20000000030 */
[----:B------:R-:W-:-:S04]  /*3370*/  ISETP.NE.AND P0, PT, R0, R2, PT ;  /* 0x000000020000720c */ /* 0x000fc80003f05270 */
[----:B------:R-:W-:Y:S01]  /*3380*/  SEL R5, RZ, 0x1, !P0 ;  /* 0x00000001ff057807 */ /* 0x000fe20004000000 */
[----:B--2---:R-:W-:-:S03]  /*3390*/  DADD R22, R22, R46 ;  /* 0x0000000016167229 */ /* 0x004fc6000000002e */
[----:B------:R-:W-:-:S04]  /*33a0*/  IADD3 R44, P0, PT, R44, R5, RZ ;  /* 0x000000052c2c7210 */ /* 0x000fc80007f1e0ff */
[----:B------:R-:W-:Y:S01]  /*33b0*/  IADD3 R27, P2, PT, R44, R27, RZ ;  /* 0x0000001b2c1b7210 */ /* 0x000fe20007f5e0ff */
[----:B------:R-:W-:-:S03]  /*33c0*/  IMAD.X R5, RZ, RZ, RZ, P0 ;  /* 0x000000ffff057224 */ /* 0x000fc600000e06ff */
[----:B------:R-:W-:Y:S01]  /*33d0*/  ISETP.NE.U32.AND P0, PT, R27, RZ, PT ;  /* 0x000000ff1b00720c */ /* 0x000fe20003f05070 */
[----:B------:R-:W-:Y:S01]  /*33e0*/  IMAD.X R26, RZ, RZ, R5, P2 ;  /* 0x000000ffff1a7224 */ /* 0x000fe200010e0605 */
[----:B------:R-:W0:Y:S01]  /*33f0*/  SHFL.UP PT, R24, R27, 0x1, RZ ;  /* 0x042000001b187989 */ /* 0x000e2200000e00ff */
[----:B------:R-:W-:-:S03]  /*3400*/  ISETP.GE.AND P2, PT, R72, 0x2, PT ;  /* 0x000000024800780c */ /* 0x000fc60003f46270 */
[----:B------:R-:W1:Y:S01]  /*3410*/  SHFL.UP PT, R25, R26, 0x1, RZ ;  /* 0x042000001a197989 */ /* 0x000e6200000e00ff */
[----:B------:R-:W-:-:S04]  /*3420*/  ISETP.NE.AND.EX P0, PT, R26, RZ, PT, P0 ;  /* 0x000000ff1a00720c */ /* 0x000fc80003f05300 */
[----:B------:R-:W-:Y:S02]  /*3430*/  @P3 FSEL R60, R20, R60, !P0 ;  /* 0x0000003c143c3208 */ /* 0x000fe40004000000 */
[----:B------:R-:W-:Y:S02]  /*3440*/  @P3 FSEL R61, R21, R61, !P0 ;  /* 0x0000003d153d3208 */ /* 0x000fe40004000000 */
[----:B------:R-:W-:Y:S01]  /*3450*/  @P3 FSEL R48, R6, R48, !P0 ;  /* 0x0000003006303208 */ /* 0x000fe20004000000 */
[----:B------:R-:W-:Y:S01]  /*3460*/  SHFL.UP PT, R20, R60, 0x2, RZ ;  /* 0x044000003c147989 */ /* 0x000fe200000e00ff */
[----:B------:R-:W-:Y:S02]  /*3470*/  @P3 FSEL R49, R7, R49, !P0 ;  /* 0x0000003107313208 */ /* 0x000fe40004000000 */
[----:B------:R-:W-:Y:S01]  /*3480*/  @P3 FSEL R46, R22, R46, !P0 ;  /* 0x0000002e162e3208 */ /* 0x000fe20004000000 */
[----:B------:R-:W2:Y:S01]  /*3490*/  SHFL.UP PT, R21, R61, 0x2, RZ ;  /* 0x044000003d157989 */ /* 0x000ea200000e00ff */
[----:B------:R-:W-:-:S03]  /*34a0*/  @P3 FSEL R45, R23, R45, !P0 ;  /* 0x0000002d172d3208 */ /* 0x000fc60004000000 */
        /* <DEDUP_REMOVED lines=13> */
[----:B------:R-:W4:Y:S01]  /*3580*/  SHFL.UP PT, R25, R26, 0x2, RZ ;  /* 0x044000001a197989 */ /* 0x000f2200000e00ff */
[----:B--2---:R-:W-:-:S02]  /*3590*/  DADD R20, R20, R60 ;  /* 0x0000000014147229 */ /* 0x004fc4000000003c */
[----:B0-----:R-:W-:-:S08]  /*35a0*/  DADD R6, R6, R48 ;  /* 0x0000000006067229 */ /* 0x001fd00000000030 */
[----:B------:R-:W-:Y:S02]  /*35b0*/  @P2 FSEL R60, R20, R60, !P0 ;  /* 0x0000003c143c2208 */ /* 0x000fe40004000000 */
[----:B------:R-:W-:Y:S01]  /*35c0*/  @P2 FSEL R61, R21, R61, !P0 ;  /* 0x0000003d153d2208 */ /* 0x000fe20004000000 */
[----:B-1----:R-:W-:Y:S02]  /*35d0*/  DADD R22, R22, R46 ;  /* 0x0000000016167229 */ /* 0x002fe4000000002e */
[----:B------:R-:W-:Y:S01]  /*35e0*/  SHFL.UP PT, R20, R60, 0x4, RZ ;  /* 0x048000003c147989 */ /* 0x000fe200000e00ff */
[----:B------:R-:W-:Y:S02]  /*35f0*/  @P2 FSEL R48, R6, R48, !P0 ;  /* 0x0000003006302208 */ /* 0x000fe40004000000 */
[----:B------:R-:W-:Y:S01]  /*3600*/  @P2 FSEL R49, R7, R49, !P0 ;  /* 0x0000003107312208 */ /* 0x000fe20004000000 */
[----:B------:R-:W0:Y:S01]  /*3610*/  SHFL.UP PT, R21, R61, 0x4, RZ ;  /* 0x048000003d157989 */ /* 0x000e2200000e00ff */
[----:B---3--:R-:W-:-:S02]  /*3620*/  SEL R24, R24, RZ, P2 ;  /* 0x000000ff18187207 */ /* 0x008fc40001000000 */
[----:B----4-:R-:W-:Y:S01]  /*3630*/  SEL R25, R25, RZ, P2 ;  /* 0x000000ff19197207 */ /* 0x010fe20001000000 */
[----:B------:R-:W-:Y:S01]  /*3640*/  SHFL.UP PT, R6, R48, 0x4, RZ ;  /* 0x0480000030067989 */ /* 0x000fe200000e00ff */
[----:B------:R-:W-:Y:S02]  /*3650*/  @P2 FSEL R46, R22, R46, !P0 ;  /* 0x0000002e162e2208 */ /* 0x000fe40004000000 */
[----:B------:R-:W-:Y:S01]  /*3660*/  @P2 FSEL R45, R23, R45, !P0 ;  /* 0x0000002d172d2208 */ /* 0x000fe20004000000 */
[----:B------:R-:W1:Y:S01]  /*3670*/  SHFL.UP PT, R7, R49, 0x4, RZ ;  /* 0x0480000031077989 */ /* 0x000e6200000e00ff */
[----:B------:R-:W-:-:S03]  /*3680*/  IADD3 R27, P0, PT, R24, R27, RZ ;  /* 0x0000001b181b7210 */ /* 0x000fc60007f1e0ff */
[----:B------:R-:W-:Y:S01]  /*3690*/  SHFL.UP PT, R22, R46, 0x4, RZ ;  /* 0x048000002e167989 */ /* 0x000fe200000e00ff */
[----:B------:R-:W-:Y:S02]  /*36a0*/  IMAD.MOV.U32 R47, RZ, RZ, R45 ;  /* 0x000000ffff2f7224 */ /* 0x000fe400078e002d */
[----:B------:R-:W-:Y:S01]  /*36b0*/  IMAD.X R26, R25, 0x1, R26, P0 ;  /* 0x00000001191a7824 */ /* 0x000fe200000e061a */
[----:B------:R-:W2:Y:S01]  /*36c0*/  SHFL.UP PT, R23, R45, 0x4, RZ ;  /* 0x048000002d177989 */ /* 0x000ea200000e00ff */
[----:B------:R-:W-:-:S03]  /*36d0*/  ISETP.NE.U32.AND P0, PT, R27, RZ, PT ;  /* 0x000000ff1b00720c */ /* 0x000fc60003f05070 */
[----:B------:R-:W3:Y:S01]  /*36e0*/  SHFL.UP PT, R24, R27, 0x4, RZ ;  /* 0x048000001b187989 */ /* 0x000ee200000e00ff */
[----:B------:R-:W-:-:S03]  /*36f0*/  ISETP.NE.AND.EX P0, PT, R26, RZ, PT, P0 ;  /* 0x000000ff1a00720c */ /* 0x000fc60003f05300 */
[----:B------:R-:W4:Y:S01]  /*3700*/  SHFL.UP PT, R25, R26, 0x4, RZ ;  /* 0x048000001a197989 */ /* 0x000f2200000e00ff */
[----:B0-----:R-:W-:Y:S02]  /*3710*/  DADD R20, R20, R60 ;  /* 0x0000000014147229 */ /* 0x001fe4000000003c */
[----:B-1----:R-:W-:-:S08]  /*3720*/  DADD R6, R6, R48 ;  /* 0x0000000006067229 */ /* 0x002fd00000000030 */
[----:B------:R-:W-:Y:S02]  /*3730*/  @P3 FSEL R60, R20, R60, !P0 ;  /* 0x0000003c143c3208 */ /* 0x000fe40004000000 */
[----:B------:R-:W-:Y:S01]  /*3740*/  @P3 FSEL R61, R21, R61, !P0 ;  /* 0x0000003d153d3208 */ /* 0x000fe20004000000 */
[----:B--2---:R-:W-:Y:S02]  /*3750*/  DADD R22, R22, R46 ;  /* 0x0000000016167229 */ /* 0x004fe4000000002e */
[----:B------:R-:W-:Y:S01]  /*3760*/  SHFL.UP PT, R20, R60, 0x8, RZ ;  /* 0x050000003c147989 */ /* 0x000fe200000e00ff */
[----:B------:R-:W-:Y:S02]  /*3770*/  @P3 FSEL R48, R6, R48, !P0 ;  /* 0x0000003006303208 */ /* 0x000fe40004000000 */
[----:B---3--:R-:W-:Y:S01]  /*3780*/  SEL R24, R24, RZ, P3 ;  /* 0x000000ff18187207 */ /* 0x008fe20001800000 */
[----:B------:R-:W0:Y:S01]  /*3790*/  SHFL.UP PT, R21, R61, 0x8, RZ ;  /* 0x050000003d157989 */ /* 0x000e2200000e00ff */
[----:B------:R-:W-:-:S02]  /*37a0*/  @P3 FSEL R49, R7, R49, !P0 ;  /* 0x0000003107313208 */ /* 0x000fc40004000000 */
[----:B------:R-:W-:Y:S01]  /*37b0*/  IADD3 R27, P2, PT, R24, R27, RZ ;  /* 0x0000001b181b7210 */ /* 0x000fe20007f5e0ff */
[----:B------:R-:W-:Y:S01]  /*37c0*/  SHFL.UP PT, R6, R48, 0x8, RZ ;  /* 0x0500000030067989 */ /* 0x000fe200000e00ff */
[----:B------:R-:W-:Y:S02]  /*37d0*/  @P3 FSEL R46, R22, R46, !P0 ;  /* 0x0000002e162e3208 */ /* 0x000fe40004000000 */
[----:B------:R-:W-:Y:S01]  /*37e0*/  @P3 FSEL R45, R23, R45, !P0 ;  /* 0x0000002d172d3208 */ /* 0x000fe20004000000 */
[----:B------:R-:W1:Y:S01]  /*37f0*/  SHFL.UP PT, R7, R49, 0x8, RZ ;  /* 0x0500000031077989 */ /* 0x000e6200000e00ff */
[----:B----4-:R-:W-:Y:S02]  /*3800*/  SEL R25, R25, RZ, P3 ;  /* 0x000000ff19197207 */ /* 0x010fe40001800000 */
[----:B------:R-:W-:Y:S01]  /*3810*/  ISETP.GE.AND P3, PT, R72, 0x8, PT ;  /* 0x000000084800780c */ /* 0x000fe20003f66270 */
[----:B------:R-:W-:Y:S01]  /*3820*/  SHFL.UP PT, R22, R46, 0x8, RZ ;  /* 0x050000002e167989 */ /* 0x000fe200000e00ff */
[----:B------:R-:W-:Y:S01]  /*3830*/  IMAD.MOV.U32 R47, RZ, RZ, R45 ;  /* 0x000000ffff2f7224 */ /* 0x000fe200078e002d */
[----:B------:R-:W-:Y:S01]  /*3840*/  ISETP.NE.U32.AND P0, PT, R27, RZ, PT ;  /* 0x000000ff1b00720c */ /* 0x000fe20003f05070 */
[----:B------:R-:W-:Y:S01]  /*3850*/  IMAD.X R26, R25, 0x1, R26, P2 ;  /* 0x00000001191a7824 */ /* 0x000fe200010e061a */
[----:B------:R-:W2:Y:S04]  /*3860*/  SHFL.UP PT, R23, R45, 0x8, RZ ;  /* 0x050000002d177989 */ /* 0x000ea800000e00ff */
[----:B------:R-:W3:Y:S01]  /*3870*/  SHFL.UP PT, R24, R27, 0x8, RZ ;  /* 0x050000001b187989 */ /* 0x000ee200000e00ff */
[----:B------:R-:W-:-:S03]  /*3880*/  ISETP.NE.AND.EX P0, PT, R26, RZ, PT, P0 ;  /* 0x000000ff1a00720c */ /* 0x000fc60003f05300 */
[----:B------:R-:W4:Y:S01]  /*3890*/  SHFL.UP PT, R25, R26, 0x8, RZ ;  /* 0x050000001a197989 */ /* 0x000f2200000e00ff */
[----:B0-----:R-:W-:Y:S02]  /*38a0*/  DADD R20, R20, R60 ;  /* 0x0000000014147229 */ /* 0x001fe4000000003c */
[----:B-1----:R-:W-:-:S08]  /*38b0*/  DADD R6, R6, R48 ;  /* 0x0000000006067229 */ /* 0x002fd00000000030 */
[----:B------:R-:W-:Y:S02]  /*38c0*/  @P3 FSEL R60, R20, R60, !P0 ;  /* 0x0000003c143c3208 */ /* 0x000fe40004000000 */
[----:B------:R-:W-:Y:S01]  /*38d0*/  @P3 FSEL R61, R21, R61, !P0 ;  /* 0x0000003d153d3208 */ /* 0x000fe20004000000 */
[----:B--2---:R-:W-:Y:S01]  /*38e0*/  DADD R22, R22, R46 ;  /* 0x0000000016167229 */ /* 0x004fe2000000002e */
[----:B------:R-:W-:Y:S02]  /*38f0*/  @P3 FSEL R48, R6, R48, !P0 ;  /* 0x0000003006303208 */ /* 0x000fe40004000000 */
[----:B---3--:R-:W-:Y:S02]  /*3900*/  SEL R24, R24, RZ, P3 ;  /* 0x000000ff18187207 */ /* 0x008fe40001800000 */
[----:B------:R-:W-:Y:S01]  /*3910*/  @P3 FSEL R49, R7, R49, !P0 ;  /* 0x0000003107313208 */ /* 0x000fe20004000000 */
[----:B------:R-:W-:Y:S01]  /*3920*/  SHFL.UP PT, R20, R48, 0x10, RZ ;  /* 0x0600000030147989 */ /* 0x000fe200000e00ff */
[----:B------:R-:W-:-:S02]  /*3930*/  IADD3 R27, P2, PT, R24, R27, RZ ;  /* 0x0000001b181b7210 */ /* 0x000fc40007f5e0ff */
[----:B----4-:R-:W-:Y:S01]  /*3940*/  SEL R25, R25, RZ, P3 ;  /* 0x000000ff19197207 */ /* 0x010fe20001800000 */
[----:B------:R-:W0:Y:S01]  /*3950*/  SHFL.UP PT, R21, R49, 0x10, RZ ;  /* 0x0600000031157989 */ /* 0x000e2200000e00ff */
[----:B------:R-:W-:Y:S02]  /*3960*/  @P3 FSEL R46, R22, R46, !P0 ;  /* 0x0000002e162e3208 */ /* 0x000fe40004000000 */
[----:B------:R-:W-:Y:S01]  /*3970*/  @P3 FSEL R45, R23, R45, !P0 ;  /* 0x0000002d172d3208 */ /* 0x000fe20004000000 */
[----:B------:R-:W-:Y:S01]  /*3980*/  IMAD.X R29, R25, 0x1, R26, P2 ;  /* 0x00000001191d7824 */ /* 0x000fe200010e061a */
[----:B------:R-:W-:Y:S01]  /*3990*/  SHFL.UP PT, R22, R60, 0x10, RZ ;  /* 0x060000003c167989 */ /* 0x000fe200000e00ff */
[----:B------:R-:W-:Y:S02]  /*39a0*/  ISETP.GE.AND P3, PT, R72, 0x10, PT ;  /* 0x000000104800780c */ /* 0x000fe40003f66270 */
[----:B------:R-:W-:Y:S01]  /*39b0*/  IMAD.MOV.U32 R47, RZ, RZ, R45 ;  /* 0x000000ffff2f7224 */ /* 0x000fe200078e002d */
[----:B------:R-:W1:Y:S01]  /*39c0*/  SHFL.UP PT, R23, R61, 0x10, RZ ;  /* 0x060000003d177989 */ /* 0x000e6200000e00ff */
[----:B------:R-:W-:-:S03]  /*39d0*/  ISETP.NE.U32.AND P0, PT, R27, RZ, PT ;  /* 0x000000ff1b00720c */ /* 0x000fc60003f05070 */
[----:B------:R-:W-:Y:S01]  /*39e0*/  SHFL.UP PT, R24, R46, 0x10, RZ ;  /* 0x060000002e187989 */ /* 0x000fe200000e00ff */
[----:B------:R-:W-:-:S03]  /*39f0*/  ISETP.NE.AND.EX P0, PT, R29, RZ, PT, P0 ;  /* 0x000000ff1d00720c */ /* 0x000fc60003f05300 */
[----:B------:R-:W2:Y:S04]  /*3a00*/  SHFL.UP PT, R25, R45, 0x10, RZ ;  /* 0x060000002d197989 */ /* 0x000ea800000e00ff */
[----:B------:R-:W3:Y:S01]  /*3a10*/  SHFL.UP PT, R6, R27, 0x10, RZ ;  /* 0x060000001b067989 */ /* 0x000ee200000e00ff */
[----:B0-----:R-:W-:-:S03]  /*3a20*/  DADD R20, R20, R48 ;  /* 0x0000000014147229 */ /* 0x001fc60000000030 */
[----:B------:R-:W0:Y:S01]  /*3a30*/  SHFL.UP PT, R26, R29, 0x10, RZ ;  /* 0x060000001d1a7989 */ /* 0x000e2200000e00ff */
[----:B-1----:R-:W-:-:S06]  /*3a40*/  DADD R22, R22, R60 ;  /* 0x0000000016167229 */ /* 0x002fcc000000003c */
[----:B------:R-:W-:Y:S02]  /*3a50*/  FSEL R63, R20, R48, !P0 ;  /* 0x00000030143f7208 */ /* 0x000fe40004000000 */
[----:B------:R-:W-:Y:S01]  /*3a60*/  FSEL R54, R21, R49, !P0 ;  /* 0x0000003115367208 */ /* 0x000fe20004000000 */
[----:B--2---:R-:W-:Y:S01]  /*3a70*/  DADD R24, R24, R46 ;  /* 0x0000000018187229 */ /* 0x004fe2000000002e */
[----:B------:R-:W-:Y:S01]  /*3a80*/  FSEL R47, R22, R60, !P0 ;  /* 0x0000003c162f7208 */ /* 0x000fe20004000000 */
[----:B------:R-:W-:Y:S01]  /*3a90*/  @!P4 IMAD.MOV.U32 R22, RZ, RZ, R63 ;  /* 0x000000ffff16c224 */ /* 0x000fe200078e003f */
[----:B---3--:R-:W-:Y:S02]  /*3aa0*/  SEL R6, R6, RZ, P3 ;  /* 0x000000ff06067207 */ /* 0x008fe40001800000 */
[----:B------:R-:W-:Y:S01]  /*3ab0*/  FSEL R52, R23, R61, !P0 ;  /* 0x0000003d17347208 */ /* 0x000fe20004000000 */
[----:B------:R-:W-:Y:S01]  /*3ac0*/  @!P4 IMAD.MOV.U32 R23, RZ, RZ, R54 ;  /* 0x000000ffff17c224 */ /* 0x000fe200078e0036 */
[----:B------:R-:W-:-:S02]  /*3ad0*/  IADD3 R7, P2, PT, R6, R27, RZ ;  /* 0x0000001b06077210 */ /* 0x000fc40007f5e0ff */
[----:B0-----:R-:W-:Y:S02]  /*3ae0*/  SEL R6, R26, RZ, P3 ;  /* 0x000000ff1a067207 */ /* 0x001fe40001800000 */
        /* <DEDUP_REMOVED lines=10> */
[----:B------:R-:W-:Y:S01]  /*3b90*/  FSEL R61, R49, R54, !P3 ;  /* 0x00000036313d7208 */ /* 0x000fe20005800000 */
[----:B------:R-:W-:Y:S01]  /*3ba0*/  @!P4 IMAD.MOV.U32 R26, RZ, RZ, R33 ;  /* 0x000000ffff1ac224 */ /* 0x000fe200078e0021 */
[----:B------:R-:W-:Y:S01]  /*3bb0*/  @!P4 STS.128 [R51], R20 ;  /* 0x000000143300c388 */ /* 0x000fe20000000c00 */
[----:B------:R-:W-:Y:S01]  /*3bc0*/  @!P4 IMAD.MOV.U32 R27, RZ, RZ, R50 ;  /* 0x000000ffff1bc224 */ /* 0x000fe200078e0032 */
[----:B------:R-:W-:-:S02]  /*3bd0*/  FSEL R45, R45, R50, !P3 ;  /* 0x000000322d2d7208 */ /* 0x000fc40005800000 */
[----:B------:R-:W-:Y:S01]  /*3be0*/  FSEL R63, R48, R63, !P3 ;  /* 0x0000003f303f7208 */ /* 0x000fe20005800000 */
[----:B------:R-:W-:Y:S01]  /*3bf0*/  SHFL.UP PT, R60, R60, 0x1, RZ ;  /* 0x042000003c3c7989 */ /* 0x000fe200000e00ff */
[----:B------:R-:W-:-:S03]  /*3c00*/  ISETP.NE.AND P3, PT, R64, 0x2, PT ;  /* 0x000000024000780c */ /* 0x000fc60003f65270 */
[----:B------:R-:W-:Y:S01]  /*3c10*/  @!P4 STS.128 [R51+0x10], R24 ;  /* 0x000010183300c388 */ /* 0x000fe20000000c00 */
[----:B------:R-:W-:Y:S01]  /*3c20*/  BAR.SYNC.DEFER_BLOCKING 0x0 ;  /* 0x0000000000007b1d */ /* 0x000fe20000010000 */
[----:B------:R-:W-:-:S05]  /*3c30*/  ISETP.NE.AND P4, PT, R64, 0x1, PT ;  /* 0x000000014000780c */ /* 0x000fca0003f85270 */
[----:B------:R-:W-:Y:S04]  /*3c40*/  SHFL.UP PT, R45, R45, 0x1, RZ ;  /* 0x042000002d2d7989 */ /* 0x000fe800000e00ff */
[----:B------:R-:W0:Y:S04]  /*3c50*/  LDS.128 R40, [UR6+0x20] ;  /* 0x00002006ff287984 */ /* 0x000e280008000c00 */
[----:B------:R-:W1:Y:S04]  /*3c60*/  LDS.128 R36, [UR6] ;  /* 0x00000006ff247984 */ /* 0x000e680008000c00 */
[----:B------:R-:W-:Y:S04]  /*3c70*/  LDS.128 R28, [UR6+0x10] ;  /* 0x00001006ff1c7984 */ /* 0x000fe80008000c00 */
[----:B------:R-:W2:Y:S04]  /*3c80*/  LDS.128 R24, [UR6+0x30] ;  /* 0x00003006ff187984 */ /* 0x000ea80008000c00 */
[----:B------:R-:W3:Y:S04]  /*3c90*/  LDS.128 R20, [UR6+0x40] ;  /* 0x00004006ff147984 */ /* 0x000ee80008000c00 */
[----:B------:R-:W4:Y:S01]  /*3ca0*/  LDS.128 R32, [UR6+0x50] ;  /* 0x00005006ff207984 */ /* 0x000f220008000c00 */
[----:B0-----:R-:W-:Y:S01]  /*3cb0*/  ISETP.NE.U32.AND P0, PT, R40, RZ, PT ;  /* 0x000000ff2800720c */ /* 0x001fe20003f05070 */
[----:B-1----:R-:W-:Y:S01]  /*3cc0*/  DADD R52, R38, R42 ;  /* 0x0000000026347229 */ /* 0x002fe2000000002a */
[----:B------:R-:W-:-:S02]  /*3cd0*/  IADD3 R59, P2, PT, R36, R40, RZ ;  /* 0x00000028243b7210 */ /* 0x000fc40007f5e0ff */
[----:B------:R-:W-:Y:S02]  /*3ce0*/  ISETP.NE.AND.EX P0, PT, R41, RZ, PT, P0 ;  /* 0x000000ff2900720c */ /* 0x000fe40003f05300 */
[----:B------:R-:W-:Y:S01]  /*3cf0*/  FSEL R49, R38, RZ, !P4 ;  /* 0x000000ff26317208 */ /* 0x000fe20006000000 */
[----:B------:R-:W-:Y:S01]  /*3d00*/  IMAD.X R58, R37, 0x1, R41, P2 ;  /* 0x00000001253a7824 */ /* 0x000fe200010e0629 */
[----:B------:R-:W-:Y:S01]  /*3d10*/  FSEL R56, R39, RZ, !P4 ;  /* 0x000000ff27387208 */ /* 0x000fe20006000000 */
[----:B--2---:R-:W-:Y:S01]  /*3d20*/  DADD R50, R30, R26 ;  /* 0x000000001e327229 */ /* 0x004fe2000000001a */
[----:B------:R-:W-:Y:S02]  /*3d30*/  SEL R48, R59, R36, !P3 ;  /* 0x000000243b307207 */ /* 0x000fe40005800000 */
[----:B------:R-:W-:Y:S02]  /*3d40*/  FSEL R38, R52, R42, !P0 ;  /* 0x0000002a34267208 */ /* 0x000fe40004000000 */
[----:B------:R-:W-:Y:S01]  /*3d50*/  FSEL R39, R53, R43, !P0 ;  /* 0x0000002b35277208 */ /* 0x000fe20004000000 */
[----:B------:R-:W-:Y:S01]  /*3d60*/  DADD R52, R28, R24 ;  /* 0x000000001c347229 */ /* 0x000fe20000000018 */
[----:B------:R-:W0:Y:S01]  /*3d70*/  LDS.128 R40, [UR6+0x60] ;  /* 0x00006006ff287984 */ /* 0x000e220008000c00 */
[----:B------:R-:W-:-:S02]  /*3d80*/  SEL R36, R58, R37, !P3 ;  /* 0x000000253a247207 */ /* 0x000fc40005800000 */
[----:B------:R-:W-:Y:S02]  /*3d90*/  FSEL R57, R30, RZ, !P4 ;  /* 0x000000ff1e397208 */ /* 0x000fe40006000000 */
[----:B------:R-:W-:Y:S02]  /*3da0*/  FSEL R65, R31, RZ, !P4 ;  /* 0x000000ff1f417208 */ /* 0x000fe40006000000 */
[----:B------:R-:W-:Y:S02]  /*3db0*/  FSEL R37, R28, RZ, !P4 ;  /* 0x000000ff1c257208 */ /* 0x000fe40006000000 */
[----:B------:R-:W-:Y:S02]  /*3dc0*/  FSEL R62, R29, RZ, !P4 ;  /* 0x000000ff1d3e7208 */ /* 0x000fe40006000000 */
[----:B------:R-:W1:Y:S01]  /*3dd0*/  LDS.128 R28, [UR6+0x70] ;  /* 0x00007006ff1c7984 */ /* 0x000e620008000c00 */
[----:B------:R-:W-:Y:S02]  /*3de0*/  FSEL R54, R50, R26, !P0 ;  /* 0x0000001a32367208 */ /* 0x000fe40004000000 */
[----:B------:R-:W-:-:S02]  /*3df0*/  FSEL R24, R52, R24, !P0 ;  /* 0x0000001834187208 */ /* 0x000fc40004000000 */
[----:B------:R-:W-:Y:S02]  /*3e00*/  FSEL R25, R53, R25, !P0 ;  /* 0x0000001935197208 */ /* 0x000fe40004000000 */
[----:B------:R-:W-:Y:S02]  /*3e10*/  FSEL R49, R38, R49, !P3 ;  /* 0x0000003126317208 */ /* 0x000fe40005800000 */
[----:B------:R-:W-:Y:S01]  /*3e20*/  FSEL R50, R39, R56, !P3 ;  /* 0x0000003827327208 */ /* 0x000fe20005800000 */
[----:B---3--:R-:W-:Y:S01]  /*3e30*/  DADD R38, R22, R38 ;  /* 0x0000000016267229 */ /* 0x008fe20000000026 */
[----:B------:R-:W-:Y:S02]  /*3e40*/  FSEL R55, R51, R27, !P0 ;  /* 0x0000001b33377208 */ /* 0x000fe40004000000 */
[----:B------:R-:W-:Y:S02]  /*3e50*/  ISETP.NE.U32.AND P0, PT, R20, RZ, PT ;  /* 0x000000ff1400720c */ /* 0x000fe40003f05070 */
[----:B------:R-:W-:Y:S01]  /*3e60*/  FSEL R52, R54, R57, !P3 ;  /* 0x0000003936347208 */ /* 0x000fe20005800000 */
[----:B----4-:R-:W-:Y:S01]  /*3e70*/  DADD R56, R32, R24 ;  /* 0x0000000020387229 */ /* 0x010fe20000000018 */
[----:B------:R-:W-:-:S02]  /*3e80*/  FSEL R53, R24, R37, !P3 ;  /* 0x0000002518357208 */ /* 0x000fc40005800000 */
[----:B------:R-:W-:Y:S02]  /*3e90*/  IADD3 R59, P2, PT, R20, R59, RZ ;  /* 0x0000003b143b7210 */ /* 0x000fe40007f5e0ff */
[----:B------:R-:W-:Y:S02]  /*3ea0*/  FSEL R37, R25, R62, !P3 ;  /* 0x0000003e19257208 */ /* 0x000fe40005800000 */
[C---:B------:R-:W-:Y:S01]  /*3eb0*/  ISETP.NE.AND.EX P0, PT, R21.reuse, RZ, PT, P0 ;  /* 0x000000ff1500720c */ /* 0x040fe20003f05300 */
[----:B------:R-:W2:Y:S01]  /*3ec0*/  LDS.128 R24, [UR6+0x80] ;  /* 0x00008006ff187984 */ /* 0x000ea20008000c00 */
[----:B------:R-:W-:Y:S01]  /*3ed0*/  IMAD.X R58, R21, 0x1, R58, P2 ;  /* 0x00000001153a7824 */ /* 0x000fe200010e063a */
[----:B------:R-:W-:Y:S01]  /*3ee0*/  FSEL R51, R55, R65, !P3 ;  /* 0x0000004137337208 */ /* 0x000fe20005800000 */
[----:B------:R-:W-:Y:S01]  /*3ef0*/  DADD R54, R34, R54 ;  /* 0x0000000022367229 */ /* 0x000fe20000000036 */
[----:B------:R-:W-:Y:S02]  /*3f00*/  FSEL R38, R38, R22, !P0 ;  /* 0x0000001626267208 */ /* 0x000fe40004000000 */
[----:B------:R-:W-:-:S02]  /*3f10*/  FSEL R39, R39, R23, !P0 ;  /* 0x0000001727277208 */ /* 0x000fc40004000000 */
[----:B------:R-:W3:Y:S01]  /*3f20*/  LDS.128 R20, [UR6+0x90] ;  /* 0x00009006ff147984 */ /* 0x000ee20008000c00 */
[----:B------:R-:W-:Y:S02]  /*3f30*/  ISETP.NE.AND P2, PT, R64, 0x3, PT ;  /* 0x000000034000780c */ /* 0x000fe40003f45270 */
[----:B------:R-:W-:Y:S02]  /*3f40*/  FSEL R56, R56, R32, !P0 ;  /* 0x0000002038387208 */ /* 0x000fe40004000000 */
[----:B------:R-:W-:Y:S02]  /*3f50*/  FSEL R49, R38, R49, !P2 ;  /* 0x0000003126317208 */ /* 0x000fe40005000000 */
[----:B------:R-:W-:Y:S01]  /*3f60*/  FSEL R50, R39, R50, !P2 ;  /* 0x0000003227327208 */ /* 0x000fe20005000000 */
[----:B0-----:R-:W-:Y:S01]  /*3f70*/  DADD R38, R42, R38 ;  /* 0x000000002a267229 */ /* 0x001fe20000000026 */
[----:B------:R-:W-:Y:S02]  /*3f80*/  FSEL R54, R54, R34, !P0 ;  /* 0x0000002236367208 */ /* 0x000fe40004000000 */
[----:B------:R-:W-:-:S02]  /*3f90*/  FSEL R55, R55, R35, !P0 ;  /* 0x0000002337377208 */ /* 0x000fc40004000000 */
[----:B------:R-:W-:Y:S02]  /*3fa0*/  FSEL R57, R57, R33, !P0 ;  /* 0x0000002139397208 */ /* 0x000fe40004000000 */
[----:B------:R-:W0:Y:S01]  /*3fb0*/  LDS.128 R32, [UR6+0xa0] ;  /* 0x0000a006ff207984 */ /* 0x000e220008000c00 */
[C---:B------:R-:W-:Y:S02]  /*3fc0*/  ISETP.NE.U32.AND P0, PT, R40.reuse, RZ, PT ;  /* 0x000000ff2800720c */ /* 0x040fe40003f05070 */
[----:B------:R-:W-:Y:S02]  /*3fd0*/  SEL R48, R59, R48, !P2 ;  /* 0x000000303b307207 */ /* 0x000fe40005000000 */
[----:B------:R-:W-:Y:S02]  /*3fe0*/  ISETP.NE.AND.EX P0, PT, R41, RZ, PT, P0 ;  /* 0x000000ff2900720c */ /* 0x000fe40003f05300 */
[----:B------:R-:W-:Y:S02]  /*3ff0*/  IADD3 R40, P6, PT, R40, R59, RZ ;  /* 0x0000003b28287210 */ /* 0x000fe40007fde0ff */
[----:B------:R-:W-:-:S02]  /*4000*/  FSEL R59, R57, R37, !P2 ;  /* 0x00000025393b7208 */ /* 0x000fc40005000000 */
[----:B------:R-:W-:Y:S01]  /*4010*/  SEL R62, R58, R36, !P2 ;  /* 0x000000243a3e7207 */ /* 0x000fe20005000000 */
[----:B------:R-:W-:Y:S01]  /*4020*/  IMAD.X R41, R41, 0x1, R58, P6 ;  /* 0x0000000129297824 */ /* 0x000fe200030e063a */
[----:B------:R-:W-:Y:S02]  /*4030*/  FSEL R42, R38, R42, !P0 ;  /* 0x0000002a262a7208 */ /* 0x000fe40004000000 */
[----:B------:R-:W-:Y:S02]  /*4040*/  FSEL R43, R39, R43, !P0 ;  /* 0x0000002b272b7208 */ /* 0x000fe40004000000 */
[----:B------:R-:W4:Y:S01]  /*4050*/  LDS.128 R36, [UR6+0xb0] ;  /* 0x0000b006ff247984 */ /* 0x000f220008000c00 */
[----:B------:R-:W-:Y:S02]  /*4060*/  FSEL R52, R54, R52, !P2 ;  /* 0x0000003436347208 */ /* 0x000fe40005000000 */
[----:B------:R-:W-:Y:S01]  /*4070*/  FSEL R51, R55, R51, !P2 ;  /* 0x0000003337337208 */ /* 0x000fe20005000000 */
[----:B-1----:R-:W-:Y:S01]  /*4080*/  DADD R54, R30, R54 ;  /* 0x000000001e367229 */ /* 0x002fe20000000036 */
[----:B------:R-:W-:Y:S01]  /*4090*/  FSEL R53, R56, R53, !P2 ;  /* 0x0000003538357208 */ /* 0x000fe20005000000 */
[----:B------:R-:W-:Y:S01]  /*40a0*/  DADD R56, R28, R56 ;  /* 0x000000001c387229 */ /* 0x000fe20000000038 */
[----:B------:R-:W-:-:S02]  /*40b0*/  ISETP.NE.AND P4, PT, R64, 0x5, PT ;  /* 0x000000054000780c */ /* 0x000fc40003f85270 */
[C---:B------:R-:W-:Y:S02]  /*40c0*/  ISETP.NE.AND P3, PT, R64.reuse, 0x6, PT ;  /* 0x000000064000780c */ /* 0x040fe40003f65270 */
[----:B------:R-:W-:Y:S02]  /*40d0*/  ISETP.NE.AND P2, PT, R64, 0x7, PT ;  /* 0x000000074000780c */ /* 0x000fe40003f45270 */
[----:B------:R-:W-:Y:S02]  /*40e0*/  FSEL R64, R42, R49, !P5 ;  /* 0x000000312a407208 */ /* 0x000fe40006800000 */
[----:B------:R-:W-:Y:S02]  /*40f0*/  FSEL R54, R54, R30, !P0 ;  /* 0x0000001e36367208 */ /* 0x000fe40004000000 */
[----:B------:R-:W-:Y:S02]  /*4100*/  FSEL R55, R55, R31, !P0 ;  /* 0x0000001f37377208 */ /* 0x000fe40004000000 */
[----:B------:R-:W-:Y:S01]  /*4110*/  FSEL R50, R43, R50, !P5 ;  /* 0x000000322b327208 */ /* 0x000fe20006800000 */
[----:B--2---:R-:W-:Y:S01]  /*4120*/  DADD R42, R26, R42 ;  /* 0x000000001a2a7229 */ /* 0x004fe2000000002a */
[----:B------:R-:W-:-:S02]  /*4130*/  FSEL R56, R56, R28, !P0 ;  /* 0x0000001c38387208 */ /* 0x000fc40004000000 */
[----:B------:R-:W-:Y:S02]  /*4140*/  FSEL R57, R57, R29, !P0 ;  /* 0x0000001d39397208 */ /* 0x000fe40004000000 */
[----:B------:R-:W-:Y:S01]  /*4150*/  ISETP.NE.U32.AND P0, PT, R24, RZ, PT ;  /* 0x000000ff1800720c */ /* 0x000fe20003f05070 */
[----:B------:R-:W-:Y:S01]  /*4160*/  LDS.128 R28, [UR6+0xc0] ;  /* 0x0000c006ff1c7984 */ /* 0x000fe20008000c00 */
[----:B------:R-:W-:Y:S02]  /*4170*/  SEL R58, R40, R48, !P5 ;  /* 0x00000030283a7207 */ /* 0x000fe40006800000 */
[----:B------:R-:W-:Y:S01]  /*4180*/  FSEL R52, R54, R52, !P5 ;  /* 0x0000003436347208 */ /* 0x000fe20006800000 */
[----:B---3--:R-:W-:Y:S01]  /*4190*/  DADD R48, R20, R56 ;  /* 0x0000000014307229 */ /* 0x008fe20000000038 */
[----:B------:R-:W-:Y:S01]  /*41a0*/  FSEL R51, R55, R51, !P5 ;  /* 0x0000003337337208 */ /* 0x000fe20006800000 */
[----:B------:R-:W-:Y:S01]  /*41b0*/  DADD R54, R22, R54 ;  /* 0x0000000016367229 */ /* 0x000fe20000000036 */
[----:B------:R-:W-:-:S02]  /*41c0*/  IADD3 R40, P6, PT, R24, R40, RZ ;  /* 0x0000002818287210 */ /* 0x000fc40007fde0ff */
[----:B------:R-:W-:Y:S02]  /*41d0*/  ISETP.NE.AND.EX P0, PT, R25, RZ, PT, P0 ;  /* 0x000000ff1900720c */ /* 0x000fe40003f05300 */
[----:B------:R-:W-:Y:S01]  /*41e0*/  SEL R62, R41, R62, !P5 ;  /* 0x0000003e293e7207 */ /* 0x000fe20006800000 */
[----:B------:R-:W-:Y:S01]  /*41f0*/  IMAD.X R41, R25, 0x1, R41, P6 ;  /* 0x0000000119297824 */ /* 0x000fe200030e0629 */
[----:B------:R-:W-:Y:S02]  /*4200*/  FSEL R42, R42, R26, !P0 ;  /* 0x0000001a2a2a7208 */ /* 0x000fe40004000000 */
[----:B------:R-:W-:Y:S02]  /*4210*/  FSEL R43, R43, R27, !P0 ;  /* 0x0000001b2b2b7208 */ /* 0x000fe40004000000 */
[----:B------:R-:W1:Y:S01]  /*4220*/  LDS.128 R24, [UR6+0xd0] ;  /* 0x0000d006ff187984 */ /* 0x000e620008000c00 */
[----:B------:R-:W-:Y:S02]  /*4230*/  FSEL R22, R54, R22, !P0 ;  /* 0x0000001636167208 */ /* 0x000fe40004000000 */
[----:B------:R-:W-:-:S02]  /*4240*/  FSEL R64, R42, R64, !P4 ;  /* 0x000000402a407208 */ /* 0x000fc40006000000 */
[----:B------:R-:W-:Y:S01]  /*4250*/  FSEL R54, R43, R50, !P4 ;  /* 0x000000322b367208 */ /* 0x000fe20006000000 */
[----:B0-----:R-:W-:Y:S01]  /*4260*/  DADD R42, R34, R42 ;  /* 0x00000000222a7229 */ /* 0x001fe2000000002a */
[----:B------:R-:W-:Y:S02]  /*4270*/  FSEL R23, R55, R23, !P0 ;  /* 0x0000001737177208 */ /* 0x000fe40004000000 */
[----:B------:R-:W-:Y:S02]  /*4280*/  FSEL R20, R48, R20, !P0 ;  /* 0x0000001430147208 */ /* 0x000fe40004000000 */
[----:B------:R-:W-:Y:S02]  /*4290*/  FSEL R21, R49, R21, !P0 ;  /* 0x0000001531157208 */ /* 0x000fe40004000000 */
[----:B------:R-:W-:Y:S01]  /*42a0*/  ISETP.NE.U32.AND P0, PT, R32, RZ, PT ;  /* 0x000000ff2000720c */ /* 0x000fe20003f05070 */
[----:B----4-:R-:W-:Y:S01]  /*42b0*/  DADD R48, R38, R22 ;  /* 0x0000000026307229 */ /* 0x010fe20000000016 */
[----:B------:R-:W-:-:S02]  /*42c0*/  FSEL R53, R56, R53, !P5 ;  /* 0x0000003538357208 */ /* 0x000fc40006800000 */
[----:B------:R-:W-:Y:S01]  /*42d0*/  FSEL R59, R57, R59, !P5 ;  /* 0x0000003b393b7208 */ /* 0x000fe20006800000 */
[----:B------:R-:W-:Y:S01]  /*42e0*/  SHFL.UP PT, R56, R46, 0x1, RZ ;  /* 0x042000002e387989 */ /* 0x000fe200000e00ff */
[----:B------:R-:W-:Y:S02]  /*42f0*/  SEL R58, R40, R58, !P4 ;  /* 0x0000003a283a7207 */ /* 0x000fe40006000000 */
[----:B------:R-:W-:Y:S01]  /*4300*/  IADD3 R40, P5, PT, R32, R40, RZ ;  /* 0x0000002820287210 */ /* 0x000fe20007fbe0ff */
[----:B------:R-:W-:Y:S01]  /*4310*/  SHFL.UP PT, R57, R47, 0x1, RZ ;  /* 0x042000002f397989 */ /* 0x000fe200000e00ff */
[----:B------:R-:W-:Y:S02]  /*4320*/  ISETP.NE.AND.EX P0, PT, R33, RZ, PT, P0 ;  /* 0x000000ff2100720c */ /* 0x000fe40003f05300 */
[----:B------:R-:W-:Y:S01]  /*4330*/  FSEL R55, R23, R51, !P4 ;  /* 0x0000003317377208 */ /* 0x000fe20006000000 */
[----:B------:R-:W-:Y:S01]  /*4340*/  DADD R50, R36, R20 ;  /* 0x0000000024327229 */ /* 0x000fe20000000014 */
[----:B------:R-:W-:Y:S01]  /*4350*/  SEL R62, R41, R62, !P4 ;  /* 0x0000003e293e7207 */ /* 0x000fe20006000000 */
[----:B------:R-:W-:Y:S01]  /*4360*/  IMAD.X R41, R33, 0x1, R41, P5 ;  /* 0x0000000121297824 */ /* 0x000fe200028e0629 */
[----:B------:R-:W-:-:S02]  /*4370*/  FSEL R52, R22, R52, !P4 ;  /* 0x0000003416347208 */ /* 0x000fc40006000000 */
[----:B------:R-:W-:Y:S02]  /*4380*/  FSEL R53, R20, R53, !P4 ;  /* 0x0000003514357208 */ /* 0x000fe40006000000 */
[----:B------:R-:W-:Y:S02]  /*4390*/  FSEL R59, R21, R59, !P4 ;  /* 0x0000003b153b7208 */ /* 0x000fe40006000000 */
[----:B------:R-:W-:Y:S01]  /*43a0*/  FSEL R42, R42, R34, !P0 ;  /* 0x000000222a2a7208 */ /* 0x000fe20004000000 */
[----:B------:R-:W0:Y:S01]  /*43b0*/  LDS.128 R20, [UR6+0xe0] ;  /* 0x0000e006ff147984 */ /* 0x000e220008000c00 */
[----:B------:R-:W-:Y:S02]  /*43c0*/  FSEL R43, R43, R35, !P0 ;  /* 0x000000232b2b7208 */ /* 0x000fe40004000000 */
[----:B------:R-:W-:Y:S01]  /*43d0*/  FSEL R38, R48, R38, !P0 ;  /* 0x0000002630267208 */ /* 0x000fe20004000000 */
[----:B------:R-:W2:Y:S01]  /*43e0*/  LDS.128 R32, [UR6+0xf0] ;  /* 0x0000f006ff207984 */ /* 0x000ea20008000c00 */
[----:B------:R-:W-:-:S02]  /*43f0*/  FSEL R39, R49, R39, !P0 ;  /* 0x0000002731277208 */ /* 0x000fc40004000000 */
[----:B------:R-:W-:Y:S02]  /*4400*/  FSEL R36, R50, R36, !P0 ;  /* 0x0000002432247208 */ /* 0x000fe40004000000 */
[----:B------:R-:W-:Y:S02]  /*4410*/  FSEL R37, R51, R37, !P0 ;  /* 0x0000002533257208 */ /* 0x000fe40004000000 */
[----:B------:R-:W-:Y:S01]  /*4420*/  FSEL R64, R42, R64, !P3 ;  /* 0x000000402a407208 */ /* 0x000fe20005800000 */
[----:B-1----:R-:W-:Y:S01]  /*4430*/  DADD R48, R26, R38 ;  /* 0x000000001a307229 */ /* 0x002fe20000000026 */
[----:B------:R-:W-:Y:S01]  /*4440*/  FSEL R54, R43, R54, !P3 ;  /* 0x000000362b367208 */ /* 0x000fe20005800000 */
[----:B------:R-:W-:Y:S01]  /*4450*/  DADD R42, R30, R42 ;  /* 0x000000001e2a7229 */ /* 0x000fe2000000002a */
[----:B------:R-:W-:Y:S02]  /*4460*/  FSEL R52, R38, R52, !P3 ;  /* 0x0000003426347208 */ /* 0x000fe40005800000 */
[----:B------:R-:W-:Y:S01]  /*4470*/  FSEL R55, R39, R55, !P3 ;  /* 0x0000003727377208 */ /* 0x000fe20005800000 */
[----:B------:R-:W-:Y:S01]  /*4480*/  DADD R38, R24, R36 ;  /* 0x0000000018267229 */ /* 0x000fe20000000024 */
[----:B------:R-:W-:-:S02]  /*4490*/  ISETP.NE.U32.AND P0, PT, R28, RZ, PT ;  /* 0x000000ff1c00720c */ /* 0x000fc40003f05070 */
[----:B------:R-:W-:Y:S02]  /*44a0*/  IADD3 R51, P4, PT, R28, R40, RZ ;  /* 0x000000281c337210 */ /* 0x000fe40007f9e0ff */
[----:B------:R-:W-:Y:S02]  /*44b0*/  ISETP.NE.AND.EX P0, PT, R29, RZ, PT, P0 ;  /* 0x000000ff1d00720c */ /* 0x000fe40003f05300 */
[----:B------:R-:W-:Y:S01]  /*44c0*/  SEL R62, R41, R62, !P3 ;  /* 0x0000003e293e7207 */ /* 0x000fe20005800000 */
[----:B------:R-:W-:Y:S01]  /*44d0*/  IMAD.X R41, R29, 0x1, R41, P4 ;  /* 0x000000011d297824 */ /* 0x000fe200020e0629 */
[----:B------:R-:W-:Y:S02]  /*44e0*/  FSEL R28, R42, R30, !P0 ;  /* 0x0000001e2a1c7208 */ /* 0x000fe40004000000 */
[----:B------:R-:W-:Y:S02]  /*44f0*/  FSEL R29, R43, R31, !P0 ;  /* 0x0000001f2b1d7208 */ /* 0x000fe40004000000 */
[----:B------:R-:W-:-:S02]  /*4500*/  FSEL R24, R38, R24, !P0 ;  /* 0x0000001826187208 */ /* 0x000fc40004000000 */
[----:B------:R-:W-:Y:S01]  /*4510*/  FSEL R25, R39, R25, !P0 ;  /* 0x0000001927197208 */ /* 0x000fe20004000000 */
[----:B------:R-:W1:Y:S01]  /*4520*/  SHFL.UP PT, R38, R63, 0x1, RZ ;  /* 0x042000003f267989 */ /* 0x000e6200000e00ff */
[----:B------:R-:W-:Y:S02]  /*4530*/  SEL R58, R40, R58, !P3 ;  /* 0x0000003a283a7207 */ /* 0x000fe40005800000 */
[----:B------:R-:W-:Y:S01]  /*4540*/  FSEL R53, R36, R53, !P3 ;  /* 0x0000003524357208 */ /* 0x000fe20005800000 */
[----:B------:R-:W3:Y:S01]  /*4550*/  SHFL.UP PT, R39, R61, 0x1, RZ ;  /* 0x042000003d277989 */ /* 0x000ee200000e00ff */
[----:B------:R-:W-:Y:S02]  /*4560*/  FSEL R59, R37, R59, !P3 ;  /* 0x0000003b253b7208 */ /* 0x000fe40005800000 */
[----:B------:R-:W-:Y:S01]  /*4570*/  FSEL R26, R48, R26, !P0 ;  /* 0x0000001a301a7208 */ /* 0x000fe20004000000 */
[----:B------:R-:W4:Y:S01]  /*4580*/  SHFL.UP PT, R36, R7, 0x1, RZ ;  /* 0x0420000007247989 */ /* 0x000f2200000e00ff */
[----:B------:R-:W-:-:S02]  /*4590*/  FSEL R27, R49, R27, !P0 ;  /* 0x0000001b311b7208 */ /* 0x000fc40004000000 */
[----:B------:R-:W-:Y:S01]  /*45a0*/  SEL R58, R51, R58, !P2 ;  /* 0x0000003a333a7207 */ /* 0x000fe20005000000 */
[----:B------:R2:W1:Y:S01]  /*45b0*/  SHFL.UP PT, R37, R6, 0x1, RZ ;  /* 0x0420000006257989 */ /* 0x00046200000e00ff */
[----:B------:R-:W-:Y:S02]  /*45c0*/  FSEL R30, R28, R64, !P2 ;  /* 0x000000401c1e7208 */ /* 0x000fe40005000000 */
[----:B------:R-:W-:Y:S01]  /*45d0*/  FSEL R31, R29, R54, !P2 ;  /* 0x000000361d1f7208 */ /* 0x000fe20005000000 */
[----:B0-----:R-:W-:Y:S01]  /*45e0*/  DADD R28, R22, R28 ;  /* 0x00000000161c7229 */ /* 0x001fe2000000001c */
[----:B------:R-:W-:Y:S02]  /*45f0*/  FSEL R52, R26, R52, !P2 ;  /* 0x000000341a347208 */ /* 0x000fe40005000000 */
[----:B------:R-:W-:Y:S01]  /*4600*/  FSEL R55, R27, R55, !P2 ;  /* 0x000000371b377208 */ /* 0x000fe20005000000 */
[----:B--2---:R-:W-:Y:S01]  /*4610*/  DADD R6, R32, R24 ;  /* 0x0000000020067229 */ /* 0x004fe20000000018 */
[----:B------:R-:W-:Y:S01]  /*4620*/  FSEL R40, R24, R53, !P2 ;  /* 0x0000003518287208 */ /* 0x000fe20005000000 */
[----:B------:R-:W-:Y:S01]  /*4630*/  DADD R26, R34, R26 ;  /* 0x00000000221a7229 */ /* 0x000fe2000000001a */
[----:B------:R-:W-:Y:S01]  /*4640*/  FSEL R59, R25, R59, !P2 ;  /* 0x0000003b193b7208 */ /* 0x000fe20005000000 */
[----:B------:R-:W-:Y:S01]  /*4650*/  IMAD.MOV.U32 R24, RZ, RZ, R60 ;  /* 0x000000ffff187224 */ /* 0x000fe200078e003c */
[----:B------:R-:W-:Y:S01]  /*4660*/  SEL R62, R41, R62, !P2 ;  /* 0x0000003e293e7207 */ /* 0x000fe20005000000 */
[----:B------:R-:W-:Y:S01]  /*4670*/  IMAD.MOV.U32 R25, RZ, RZ, R57 ;  /* 0x000000ffff197224 */ /* 0x000fe200078e0039 */
[----:B------:R-:W-:-:S02]  /*4680*/  ISETP.GE.U32.AND P2, PT, R74, 0x20, PT ;  /* 0x000000204a00780c */ /* 0x000fc40003f46070 */
[C---:B------:R-:W-:Y:S02]  /*4690*/  ISETP.NE.U32.AND P0, PT, R20.reuse, RZ, PT ;  /* 0x000000ff1400720c */ /* 0x040fe40003f05070 */
[----:B------:R-:W-:Y:S02]  /*46a0*/  IADD3 R42, P3, PT, R20, R51, RZ ;  /* 0x00000033142a7210 */ /* 0x000fe40007f7e0ff */
[----:B------:R-:W-:-:S03]  /*46b0*/  ISETP.NE.AND.EX P0, PT, R21, RZ, PT, P0 ;  /* 0x000000ff1500720c */ /* 0x000fc60003f05300 */
[----:B------:R-:W-:Y:S01]  /*46c0*/  IMAD.X R43, R21, 0x1, R41, P3 ;  /* 0x00000001152b7824 */ /* 0x000fe200018e0629 */
[----:B------:R-:W-:Y:S02]  /*46d0*/  FSEL R48, R28, R22, !P0 ;  /* 0x000000161c307208 */ /* 0x000fe40004000000 */
[----:B------:R-:W-:Y:S02]  /*46e0*/  FSEL R49, R29, R23, !P0 ;  /* 0x000000171d317208 */ /* 0x000fe40004000000 */
[----:B------:R-:W-:Y:S01]  /*46f0*/  FSEL R50, R6, R32, !P0 ;  /* 0x0000002006327208 */ /* 0x000fe20004000000 */
[----:B------:R-:W-:Y:S01]  /*4700*/  IMAD.MOV.U32 R20, RZ, RZ, R48 ;  /* 0x000000ffff147224 */ /* 0x000fe200078e0030 */
[----:B------:R-:W-:Y:S01]  /*4710*/  FSEL R51, R7, R33, !P0 ;  /* 0x0000002107337208 */ /* 0x000fe20004000000 */
[----:B------:R-:W-:Y:S01]  /*4720*/  IMAD.MOV.U32 R21, RZ, RZ, R49 ;  /* 0x000000ffff157224 */ /* 0x000fe200078e0031 */
[----:B------:R-:W-:Y:S01]  /*4730*/  FSEL R46, R26, R34, !P0 ;  /* 0x000000221a2e7208 */ /* 0x000fe20004000000 */
[----:B------:R-:W-:Y:S01]  /*4740*/  IMAD.MOV.U32 R26, RZ, RZ, R56 ;  /* 0x000000ffff1a7224 */ /* 0x000fe200078e0038 */
[----:B------:R-:W-:Y:S01]  /*4750*/  FSEL R47, R27, R35, !P0 ;  /* 0x000000231b2f7208 */ /* 0x000fe20004000000 */
[----:B------:R-:W-:-:S02]  /*4760*/  IMAD.MOV.U32 R27, RZ, RZ, R45 ;  /* 0x000000ffff1b7224 */ /* 0x000fc400078e002d */
[----:B------:R-:W-:Y:S02]  /*4770*/  IMAD.MOV.U32 R22, RZ, RZ, R50 ;  /* 0x000000ffff167224 */ /* 0x000fe400078e0032 */
[----:B------:R-:W-:Y:S01]  /*4780*/  IMAD.MOV.U32 R23, RZ, RZ, R51 ;  /* 0x000000ffff177224 */ /* 0x000fe200078e0033 */
[----:B-1-34-:R-:W-:Y:S06]  /*4790*/  @!P2 BRA `(.L_x_18) ;  /* 0x000000000064a947 */ /* 0x01afec0003800000 */
[----:B------:R-:W-:Y:S01]  /*47a0*/  IMAD.MOV.U32 R53, RZ, RZ, R55 ;  /* 0x000000ffff357224 */ /* 0x000fe200078e0037 */
[----:B------:R-:W-:Y:S01]  /*47b0*/  ISETP.NE.AND P2, PT, R72, RZ, PT ;  /* 0x000000ff4800720c */ /* 0x000fe20003f45270 */
[----:B------:R-:W-:Y:S01]  /*47c0*/  IMAD.MOV.U32 R41, RZ, RZ, R59 ;  /* 0x000000ffff297224 */ /* 0x000fe200078e003b */
[----:B------:R-:W-:Y:S01]  /*47d0*/  DADD R6, R38, R30 ;  /* 0x0000000026067229 */ /* 0x000fe2000000001e */
[C---:B------:R-:W-:Y:S02]  /*47e0*/  ISETP.NE.U32.AND P0, PT, R36.reuse, RZ, PT ;  /* 0x000000ff2400720c */ /* 0x040fe40003f05070 */
[----:B------:R-:W-:Y:S01]  /*47f0*/  DADD R22, R26, R52 ;  /* 0x000000001a167229 */ /* 0x000fe20000000034 */
[----:B------:R-:W-:Y:S01]  /*4800*/  SEL R29, R36, RZ, P2 ;  /* 0x000000ff241d7207 */ /* 0x000fe20001000000 */
[----:B------:R-:W-:Y:S01]  /*4810*/  DADD R20, R24, R40 ;  /* 0x0000000018147229 */ /* 0x000fe20000000028 */
[----:B------:R-:W-:Y:S02]  /*4820*/  ISETP.NE.AND.EX P0, PT, R37, RZ, PT, P0 ;  /* 0x000000ff2500720c */ /* 0x000fe40003f05300 */
[----:B------:R-:W-:-:S02]  /*4830*/  IADD3 R36, P1, PT, R29, R58, RZ ;  /* 0x0000003a1d247210 */ /* 0x000fc40007f3e0ff */
[----:B------:R-:W-:Y:S02]  /*4840*/  SEL R37, R37, RZ, P2 ;  /* 0x000000ff25257207 */ /* 0x000fe40001000000 */
[----:B------:R-:W-:Y:S02]  /*4850*/  @P2 FSEL R30, R6, R38, !P0 ;  /* 0x00000026061e2208 */ /* 0x000fe40004000000 */
[----:B------:R-:W-:Y:S01]  /*4860*/  @P2 FSEL R52, R22, R26, !P0 ;  /* 0x0000001a16342208 */ /* 0x000fe20004000000 */
[----:B------:R-:W-:Y:S01]  /*4870*/  IMAD.X R37, R37, 0x1, R62, P1 ;  /* 0x0000000125257824 */ /* 0x000fe200008e063e */
[----:B------:R-:W-:Y:S01]  /*4880*/  @P2 FSEL R55, R23, R27, !P0 ;  /* 0x0000001b17372208 */ /* 0x000fe20004000000 */
[----:B------:R-:W-:Y:S01]  /*4890*/  IMAD.MOV.U32 R38, RZ, RZ, R30 ;  /* 0x000000ffff267224 */ /* 0x000fe200078e001e */
[----:B------:R-:W-:Y:S01]  /*48a0*/  @P2 FSEL R31, R7, R39, !P0 ;  /* 0x00000027071f2208 */ /* 0x000fe20004000000 */
[----:B------:R-:W-:Y:S01]  /*48b0*/  IMAD.MOV.U32 R26, RZ, RZ, R52 ;  /* 0x000000ffff1a7224 */ /* 0x000fe200078e0034 */
[----:B------:R-:W-:Y:S01]  /*48c0*/  @P2 FSEL R40, R20, R24, !P0 ;  /* 0x0000001814282208 */ /* 0x000fe20004000000 */
[----:B------:R-:W-:Y:S01]  /*48d0*/  IMAD.MOV.U32 R27, RZ, RZ, R55 ;  /* 0x000000ffff1b7224 */ /* 0x000fe200078e0037 */
[----:B------:R-:W-:Y:S01]  /*48e0*/  @P2 FSEL R59, R21, R25, !P0 ;  /* 0x00000019153b2208 */ /* 0x000fe20004000000 */
[----:B------:R-:W-:-:S02]  /*48f0*/  IMAD.MOV.U32 R39, RZ, RZ, R31 ;  /* 0x000000ffff277224 */ /* 0x000fc400078e001f */
[----:B------:R-:W-:Y:S02]  /*4900*/  IMAD.MOV.U32 R24, RZ, RZ, R40 ;  /* 0x000000ffff187224 */ /* 0x000fe400078e0028 */
[----:B------:R-:W-:Y:S01]  /*4910*/  IMAD.MOV.U32 R25, RZ, RZ, R59 ;  /* 0x000000ffff197224 */ /* 0x000fe200078e003b */
[----:B------:R-:W-:Y:S06]  /*4920*/  BRA `(.L_x_19) ;  /* 0x0000002000247947 */ /* 0x000fec0003800000 */
.L_x_18:
[----:B------:R-:W0:Y:S01]  /*4930*/  LDC.64 R40, c[0x0][0x3a8] ;  /* 0x0000ea00ff287b82 */ /* 0x000e220000000a00 */
[----:B------:R-:W-:Y:S01]  /*4940*/  IMAD.U32 R7, RZ, RZ, UR15 ;  /* 0x0000000fff077e24 */ /* 0x000fe2000f8e00ff */
[----:B------:R-:W-:Y:S03]  /*4950*/  BSSY.RECONVERGENT B0, `(.L_x_20) ;  /* 0x0000013000007945 */ /* 0x000fe60003800200 */
[----:B0-----:R-:W-:Y:S01]  /*4960*/  IMAD.WIDE.U32 R40, R7, 0x4, R40 ;  /* 0x0000000407287825 */ /* 0x001fe200078e0028 */
[----:B------:R-:W-:Y:S06]  /*4970*/  @P1 BRA `(.L_x_21) ;  /* 0x0000000000401947 */ /* 0x000fec0003800000 */
[----:B------:R-:W0:Y:S01]  /*4980*/  LDCU.64 UR4, c[0x0][0x3b0] ;  /* 0x00007600ff0477ac */ /* 0x000e220008000a00 */
[----:B------:R-:W-:Y:S01]  /*4990*/  IMAD.MOV.U32 R29, RZ, RZ, 0x64 ;  /* 0x00000064ff1d7424 */ /* 0x000fe200078e00ff */
[----:B------:R1:W-:Y:S04]  /*49a0*/  STS.128 [UR6+0x190], R20 ;  /* 0x00019014ff007988 */ /* 0x0003e80008000c06 */
[----:B------:R1:W-:Y:S04]  /*49b0*/  STS.64 [UR6+0x1a0], R46 ;  /* 0x0001a02eff007988 */ /* 0x0003e80008000a06 */
[----:B------:R1:W-:Y:S01]  /*49c0*/  STS.64 [UR6+0x188], R42 ;  /* 0x0001882aff007988 */ /* 0x0003e20008000a06 */
[----:B0-----:R-:W-:-:S06]  /*49d0*/  UIMAD.WIDE.U32 UR4, UR15, 0x20, UR4 ;  /* 0x000000200f0478a5 */ /* 0x001fcc000f8e0004 */
[----:B------:R-:W-:Y:S02]  /*49e0*/  IMAD.U32 R6, RZ, RZ, UR4 ;  /* 0x00000004ff067e24 */ /* 0x000fe4000f8e00ff */
[----:B------:R-:W-:-:S05]  /*49f0*/  IMAD.U32 R7, RZ, RZ, UR5 ;  /* 0x00000005ff077e24 */ /* 0x000fca000f8e00ff */
[----:B------:R1:W-:Y:S04]  /*4a00*/  ST.E.64.STRONG.GPU desc[UR12][R6.64+0x400], R42 ;  /* 0x0004002a06007985 */ /* 0x0003e8000c10fb0c */
[----:B------:R1:W-:Y:S04]  /*4a10*/  ST.E.64.STRONG.GPU desc[UR12][R6.64+0x408], R20 ;  /* 0x0004081406007985 */ /* 0x0003e8000c10fb0c */
[----:B------:R1:W-:Y:S04]  /*4a20*/  ST.E.64.STRONG.GPU desc[UR12][R6.64+0x410], R22 ;  /* 0x0004101606007985 */ /* 0x0003e8000c10fb0c */
[----:B------:R1:W-:Y:S01]  /*4a30*/  ST.E.64.STRONG.GPU desc[UR12][R6.64+0x418], R46 ;  /* 0x0004182e06007985 */ /* 0x0003e2000c10fb0c */
[----:B------:R-:W-:Y:S06]  /*4a40*/  MEMBAR.ALL.GPU ;  /* 0x0000000000007992 */ /* 0x000fec000000a000 */
[----:B------:R-:W-:-:S00]  /*4a50*/  ERRBAR ;  /* 0x00000000000079ab */ /* 0x000fc00000000000 */
[----:B------:R-:W-:Y:S06]  /*4a60*/  CGAERRBAR ;  /* 0x00000000000075ab */ /* 0x000fec0000000000 */
[----:B------:R1:W-:Y:S02]  /*4a70*/  ST.E.STRONG.GPU desc[UR12][R40.64+0x80], R29 ;  /* 0x0000801d28007985 */ /* 0x0003e4000c10f90c */
.L_x_21:
[----:B------:R-:W-:Y:S05]  /*4a80*/  BSYNC.RECONVERGENT B0 ;  /* 0x0000000000007941 */ /* 0x000fea0003800200 */
.L_x_20:
[----:B------:R-:W0:Y:S01]  /*4a90*/  LDCU UR4, c[0x0][0x370] ;  /* 0x00006e00ff0477ac */ /* 0x000e220008000800 */
[----:B-1----:R-:W-:-:S05]  /*4aa0*/  LOP3.LUT R7, RZ, R74, RZ, 0x33, !PT ;  /* 0x0000004aff077212 */ /* 0x002fca00078e33ff */
[----:B------:R-:W-:Y:S01]  /*4ab0*/  VIADD R23, R7, UR15 ;  /* 0x0000000f07177c36 */ /* 0x000fe20008000000 */
[----:B0-----:R-:W-:-:S09]  /*4ac0*/  UISETP.GT.U32.AND UP0, UPT, UR4, 0x1f3, UPT ;  /* 0x000001f30400788c */ /* 0x001fd2000bf04070 */
[----:B------:R-:W-:Y:S05]  /*4ad0*/  BRA.U UP0, `(.L_x_22) ;  /* 0x0000000100087547 */ /* 0x000fea000b800000 */
[----:B------:R0:W-:Y:S06]  /*4ae0*/  MEMBAR.SC.CTA ;  /* 0x0000000000007992 */ /* 0x0001ec0000000000 */
[----:B0-----:R-:W-:Y:S05]  /*4af0*/  BRA `(.L_x_23) ;  /* 0x0000000000087947 */ /* 0x001fea0003800000 */
.L_x_22:
[----:B------:R-:W-:Y:S05]  /*4b00*/  NANOSLEEP 0x1c2 ;  /* 0x000001c20000795d */ /* 0x000fea0003800000 */
[----:B------:R-:W-:Y:S01]  /*4b10*/  NOP ;  /* 0x0000000000007918 */ /* 0x000fe20000000000 */
.L_x_23:
[----:B------:R-:W-:-:S07]  /*4b20*/  IMAD.WIDE R6, R7, 0x4, R40 ;  /* 0x0000000407067825 */ /* 0x000fce00078e0228 */
.L_x_25:
[----:B------:R-:W2:Y:S01]  /*4b30*/  LD.E.STRONG.GPU R45, desc[UR12][R6.64+0x80] ;  /* 0x0000800c062d7980 */ /* 0x000ea2000c10f900 */
[----:B------:R-:W-:Y:S05]  /*4b40*/  YIELD ;  /* 0x0000000000007946 */ /* 0x000fea0003800000 */
[----:B--2---:R-:W-:Y:S01]  /*4b50*/  ISETP.NE.AND P0, PT, R45, 0x63, PT ;  /* 0x000000632d00780c */ /* 0x004fe20003f05270 */
[----:B------:R-:W-:Y:S06]  /*4b60*/  MEMBAR.SC.GPU ;  /* 0x0000000000007992 */ /* 0x000fec0000002000 */
[----:B------:R-:W-:-:S00]  /*4b70*/  ERRBAR ;  /* 0x00000000000079ab */ /* 0x000fc00000000000 */
[----:B------:R-:W-:Y:S06]  /*4b80*/  CGAERRBAR ;  /* 0x00000000000075ab */ /* 0x000fec0000000000 */
[----:B------:R-:W-:Y:S01]  /*4b90*/  CCTL.IVALL ;  /* 0x00000000ff00798f */ /* 0x000fe20002000000 */
[----:B------:R-:W-:-:S03]  /*4ba0*/  UMOV UR4, 0xffffffff ;  /* 0xffffffff00047882 */ /* 0x000fc60000000000 */
[----:B------:R-:W-:Y:S05]  /*4bb0*/  BRA.DIV UR4, `(.L_x_24) ;  /* 0x000000aa04f47947 */ /* 0x000fea000b800000 */
[----:B------:R-:W-:-:S13]  /*4bc0*/  VOTE.ANY P0, !P0 ;  /* 0x0000000000ff7806 */ /* 0x000fda0004000100 */
.L_x_170:
[----:B------:R-:W-:Y:S05]  /*4bd0*/  @P0 BRA `(.L_x_25) ;  /* 0xfffffffc00d40947 */ /* 0x000fea000383ffff */
[----:B------:R-:W-:Y:S01]  /*4be0*/  ISETP.NE.AND P0, PT, R45, 0x65, PT ;  /* 0x000000652d00780c */ /* 0x000fe20003f05270 */
[----:B------:R-:W-:-:S12]  /*4bf0*/  BSSY.RECONVERGENT B0, `(.L_x_26) ;  /* 0x0000014000007945 */ /* 0x000fd80003800200 */
[----:B------:R-:W-:Y:S05]  /*4c00*/  @!P0 BRA `(.L_x_27) ;  /* 0x0000000000308947 */ /* 0x000fea0003800000 */
[----:B------:R-:W-:Y:S02]  /*4c10*/  ISETP.NE.AND P1, PT, R45, 0x64, PT ;  /* 0x000000642d00780c */ /* 0x000fe40003f25270 */
[----:B------:R-:W-:Y:S02]  /*4c20*/  CS2R R28, SRZ ;  /* 0x00000000001c7805 */ /* 0x000fe4000001ff00 */
[----:B------:R-:W-:Y:S02]  /*4c30*/  CS2R R34, SRZ ;  /* 0x0000000000227805 */ /* 0x000fe4000001ff00 */
[----:B------:R-:W-:-:S07]  /*4c40*/  CS2R R32, SRZ ;  /* 0x0000000000207805 */ /* 0x000fce000001ff00 */
[----:B------:R-:W-:Y:S05]  /*4c50*/  @P1 BRA `(.L_x_28) ;  /* 0x0000000000341947 */ /* 0x000fea0003800000 */
[----:B------:R-:W0:Y:S02]  /*4c60*/  LDC.64 R6, c[0x0][0x3b0] ;  /* 0x0000ec00ff067b82 */ /* 0x000e240000000a00 */
[----:B0-----:R-:W-:-:S05]  /*4c70*/  IMAD.WIDE R6, R23, 0x20, R6 ;  /* 0x0000002017067825 */ /* 0x001fca00078e0206 */
[----:B------:R1:W5:Y:S04]  /*4c80*/  LD.E.64.STRONG.GPU R52, desc[UR12][R6.64+0x400] ;  /* 0x0004000c06347980 */ /* 0x000368000c10fb00 */
[----:B------:R1:W5:Y:S04]  /*4c90*/  LD.E.64.STRONG.GPU R32, desc[UR12][R6.64+0x408] ;  /* 0x0004080c06207980 */ /* 0x000368000c10fb00 */
[----:B------:R1:W5:Y:S04]  /*4ca0*/  LD.E.64.STRONG.GPU R34, desc[UR12][R6.64+0x410] ;  /* 0x0004100c06227980 */ /* 0x000368000c10fb00 */
[----:B------:R1:W5:Y:S01]  /*4cb0*/  LD.E.64.STRONG.GPU R28, desc[UR12][R6.64+0x418] ;  /* 0x0004180c061c7980 */ /* 0x000362000c10fb00 */
[----:B------:R-:W-:Y:S05]  /*4cc0*/  BRA `(.L_x_28) ;  /* 0x0000000000187947 */ /* 0x000fea0003800000 */
.L_x_27:
[----:B------:R-:W0:Y:S02]  /*4cd0*/  LDC.64 R6, c[0x0][0x3b8] ;  /* 0x0000ee00ff067b82 */ /* 0x000e240000000a00 */
[----:B0-----:R-:W-:-:S05]  /*4ce0*/  IMAD.WIDE R6, R23, 0x20, R6 ;  /* 0x0000002017067825 */ /* 0x001fca00078e0206 */
[----:B------:R0:W5:Y:S04]  /*4cf0*/  LD.E.64.STRONG.GPU R52, desc[UR12][R6.64+0x400] ;  /* 0x0004000c06347980 */ /* 0x000168000c10fb00 */
[----:B------:R0:W5:Y:S04]  /*4d00*/  LD.E.64.STRONG.GPU R32, desc[UR12][R6.64+0x408] ;  /* 0x0004080c06207980 */ /* 0x000168000c10fb00 */
[----:B------:R0:W5:Y:S04]  /*4d10*/  LD.E.64.STRONG.GPU R34, desc[UR12][R6.64+0x410] ;  /* 0x0004100c06227980 */ /* 0x000168000c10fb00 */
[----:B------:R0:W5:Y:S02]  /*4d20*/  LD.E.64.STRONG.GPU R28, desc[UR12][R6.64+0x418] ;  /* 0x0004180c061c7980 */ /* 0x000164000c10fb00 */
.L_x_28:
[----:B------:R-:W-:Y:S05]  /*4d30*/  BSYNC.RECONVERGENT B0 ;  /* 0x0000000000007941 */ /* 0x000fea0003800200 */
.L_x_26:
[----:B------:R-:W-:-:S03]  /*4d40*/  UMOV UR4, 0xffffffff ;  /* 0xffffffff00047882 */ /* 0x000fc60000000000 */
[----:B------:R-:W-:Y:S05]  /*4d50*/  BRA.DIV UR4, `(.L_x_29) ;  /* 0x000000aa04b07947 */ /* 0x000fea000b800000 */
[----:B------:R-:W2:Y:S01]  /*4d60*/  S2R R30, SR_GEMASK ;  /* 0x00000000001e7919 */ /* 0x000ea20000003c00 */
[----:B------:R-:W-:-:S04]  /*4d70*/  VOTE.ANY R21, PT, !P0 ;  /* 0x0000000000157806 */ /* 0x000fc800040e0100 */
[----:B--2---:R-:W-:-:S05]  /*4d80*/  LOP3.LUT R21, R21, 0x80000000, R30, 0xec, !PT ;  /* 0x8000000015157812 */ /* 0x004fca00078eec1e */
[----:B01----:R-:W-:-:S05]  /*4d90*/  VIADD R6, R21, 0xffffffff ;  /* 0xffffffff15067836 */ /* 0x003fca0000000000 */
[----:B------:R-:W-:-:S04]  /*4da0*/  LOP3.LUT R6, R21, R6, RZ, 0xc, !PT ;  /* 0x0000000615067212 */ /* 0x000fc800078e0cff */
[----:B------:R-:W0:Y:S02]  /*4db0*/  POPC R31, R6 ;  /* 0x00000006001f7309 */ /* 0x000e240000000000 */
[----:B0----5:R0:W1:Y:S04]  /*4dc0*/  SHFL.DOWN PT, R57, R52, 0x1, R31 ;  /* 0x0820000034397989 */ /* 0x02106800000e001f */
[----:B------:R0:W2:Y:S04]  /*4dd0*/  SHFL.DOWN PT, R56, R53, 0x1, R31 ;  /* 0x0820000035387989 */ /* 0x0000a800000e001f */
[----:B------:R0:W3:Y:S04]  /*4de0*/  SHFL.DOWN PT, R54, R32, 0x1, R31 ;  /* 0x0820000020367989 */ /* 0x0000e800000e001f */
[----:B------:R0:W4:Y:S04]  /*4df0*/  SHFL.DOWN PT, R55, R33, 0x1, R31 ;  /* 0x0820000021377989 */ /* 0x00012800000e001f */
[----:B------:R0:W0:Y:S04]  /*4e00*/  SHFL.DOWN PT, R58, R34, 0x1, R31 ;  /* 0x08200000223a7989 */ /* 0x00002800000e001f */
[----:B------:R0:W0:Y:S04]  /*4e10*/  SHFL.DOWN PT, R59, R35, 0x1, R31 ;  /* 0x08200000233b7989 */ /* 0x00002800000e001f */
[----:B------:R0:W0:Y:S04]  /*4e20*/  SHFL.DOWN PT, R60, R28, 0x1, R31 ;  /* 0x082000001c3c7989 */ /* 0x00002800000e001f */
[----:B-12---:R0:W0:Y:S02]  /*4e30*/  SHFL.DOWN PT, R22, R29, 0x1, R31 ;  /* 0x082000001d167989 */ /* 0x00602400000e001f */
.L_x_181:
[----:B------:R-:W-:Y:S01]  /*4e40*/  ISETP.GE.AND P0, PT, R72, R31, PT ;  /* 0x0000001f4800720c */ /* 0x000fe20003f06270 */
[----:B------:R-:W-:-:S12]  /*4e50*/  BSSY.RECONVERGENT B0, `(.L_x_30) ;  /* 0x0000013000007945 */ /* 0x000fd80003800200 */
[----:B------:R-:W-:Y:S05]  /*4e60*/  @P0 BRA `(.L_x_31) ;  /* 0x0000000000440947 */ /* 0x000fea0003800000 */
[----:B0-----:R-:W-:Y:S01]  /*4e70*/  IMAD.MOV.U32 R6, RZ, RZ, R60 ;  /* 0x000000ffff067224 */ /* 0x001fe200078e003c */
[----:B---34-:R-:W-:Y:S01]  /*4e80*/  DADD R54, R32, R54 ;  /* 0x0000000020367229 */ /* 0x018fe20000000036 */
[----:B------:R-:W-:Y:S01]  /*4e90*/  IMAD.MOV.U32 R7, RZ, RZ, R22 ;  /* 0x000000ffff077224 */ /* 0x000fe200078e0016 */
[----:B------:R-:W-:Y:S01]  /*4ea0*/  ISETP.NE.U32.AND P0, PT, R52, RZ, PT ;  /* 0x000000ff3400720c */ /* 0x000fe20003f05070 */
[----:B------:R-:W-:Y:S01]  /*4eb0*/  IMAD.MOV.U32 R20, RZ, RZ, R58 ;  /* 0x000000ffff147224 */ /* 0x000fe200078e003a */
[----:B------:R-:W-:Y:S01]  /*4ec0*/  IADD3 R52, P1, PT, R57, R52, RZ ;  /* 0x0000003439347210 */ /* 0x000fe20007f3e0ff */
[----:B------:R-:W-:Y:S01]  /*4ed0*/  IMAD.MOV.U32 R21, RZ, RZ, R59 ;  /* 0x000000ffff157224 */ /* 0x000fe200078e003b */
[----:B------:R-:W-:Y:S01]  /*4ee0*/  ISETP.NE.AND.EX P0, PT, R53, RZ, PT, P0 ;  /* 0x000000ff3500720c */ /* 0x000fe20003f05300 */
[----:B------:R-:W-:Y:S02]  /*4ef0*/  DADD R6, R28, R6 ;  /* 0x000000001c067229 */ /* 0x000fe40000000006 */
[----:B------:R-:W-:Y:S01]  /*4f00*/  IMAD.X R53, R56, 0x1, R53, P1 ;  /* 0x0000000138357824 */ /* 0x000fe200008e0635 */
[----:B------:R-:W-:Y:S01]  /*4f10*/  FSEL R32, R54, R32, !P0 ;  /* 0x0000002036207208 */ /* 0x000fe20004000000 */
[----:B------:R-:W-:Y:S01]  /*4f20*/  DADD R20, R34, R20 ;  /* 0x0000000022147229 */ /* 0x000fe20000000014 */
[----:B------:R-:W-:-:S05]  /*4f30*/  FSEL R33, R55, R33, !P0 ;  /* 0x0000002137217208 */ /* 0x000fca0004000000 */
[----:B------:R-:W-:Y:S02]  /*4f40*/  FSEL R28, R6, R28, !P0 ;  /* 0x0000001c061c7208 */ /* 0x000fe40004000000 */
[----:B------:R-:W-:Y:S02]  /*4f50*/  FSEL R29, R7, R29, !P0 ;  /* 0x0000001d071d7208 */ /* 0x000fe40004000000 */
[----:B------:R-:W-:Y:S02]  /*4f60*/  FSEL R34, R20, R34, !P0 ;  /* 0x0000002214227208 */ /* 0x000fe40004000000 */
[----:B------:R-:W-:-:S07]  /*4f70*/  FSEL R35, R21, R35, !P0 ;  /* 0x0000002315237208 */ /* 0x000fce0004000000 */
.L_x_31:
[----:B------:R-:W-:Y:S05]  /*4f80*/  BSYNC.RECONVERGENT B0 ;  /* 0x0000000000007941 */ /* 0x000fea0003800200 */
.L_x_30:
[----:B------:R-:W-:-:S03]  /*4f90*/  UMOV UR4, 0xffffffff ;  /* 0xffffffff00047882 */ /* 0x000fc60000000000 */
[----:B------:R-:W-:Y:S05]  /*4fa0*/  BRA.DIV UR4, `(.L_x_32) ;  /* 0x000000aa04f87947 */ /* 0x000fea000b800000 */
[----:B------:R1:W2:Y:S04]  /*4fb0*/  SHFL.DOWN PT, R57, R52, 0x2, R31 ;  /* 0x0840000034397989 */ /* 0x0002a800000e001f */
[----:B------:R1:W1:Y:S04]  /*4fc0*/  SHFL.DOWN PT, R56, R53, 0x2, R31 ;  /* 0x0840000035387989 */ /* 0x00026800000e001f */
[----:B---3--:R3:W1:Y:S04]  /*4fd0*/  SHFL.DOWN PT, R54, R32, 0x2, R31 ;  /* 0x0840000020367989 */ /* 0x00866800000e001f */
[----:B----4-:R3:W4:Y:S04]  /*4fe0*/  SHFL.DOWN PT, R55, R33, 0x2, R31 ;  /* 0x0840000021377989 */ /* 0x01072800000e001f */
[----:B0-----:R3:W0:Y:S04]  /*4ff0*/  SHFL.DOWN PT, R58, R34, 0x2, R31 ;  /* 0x08400000223a7989 */ /* 0x00162800000e001f */
[----:B------:R3:W0:Y:S04]  /*5000*/  SHFL.DOWN PT, R59, R35, 0x2, R31 ;  /* 0x08400000233b7989 */ /* 0x00062800000e001f */
[----:B------:R3:W0:Y:S04]  /*5010*/  SHFL.DOWN PT, R60, R28, 0x2, R31 ;  /* 0x084000001c3c7989 */ /* 0x00062800000e001f */
[----:B--2---:R3:W0:Y:S02]  /*5020*/  SHFL.DOWN PT, R22, R29, 0x2, R31 ;  /* 0x084000001d167989 */ /* 0x00462400000e001f */
.L_x_191:
[----:B------:R-:W-:Y:S01]  /*5030*/  VIADD R71, R72, 0x2 ;  /* 0x0000000248477836 */ /* 0x000fe20000000000 */
[----:B------:R-:W-:Y:S04]  /*5040*/  BSSY.RECONVERGENT B0, `(.L_x_33) ;  /* 0x0000014000007945 */ /* 0x000fe80003800200 */
[----:B------:R-:W-:-:S13]  /*5050*/  ISETP.GT.AND P0, PT, R71, R31, PT ;  /* 0x0000001f4700720c */ /* 0x000fda0003f04270 */
[----:B------:R-:W-:Y:S05]  /*5060*/  @P0 BRA `(.L_x_34) ;  /* 0x0000000000440947 */ /* 0x000fea0003800000 */
[----:B0-----:R-:W-:Y:S01]  /*5070*/  IMAD.MOV.U32 R6, RZ, RZ, R60 ;  /* 0x000000ffff067224 */ /* 0x001fe200078e003c */
[----:B-1--4-:R-:W-:Y:S01]  /*5080*/  DADD R54, R32, R54 ;  /* 0x0000000020367229 */ /* 0x012fe20000000036 */
        /* <DEDUP_REMOVED lines=8> */
[----:B---3--:R-:W-:Y:S01]  /*5110*/  FSEL R32, R54, R32, !P0 ;  /* 0x0000002036207208 */ /* 0x008fe20004000000 */
[----:B------:R-:W-:Y:S01]  /*5120*/  DADD R20, R34, R20 ;  /* 0x0000000022147229 */ /* 0x000fe20000000014 */
[----:B------:R-:W-:-:S05]  /*5130*/  FSEL R33, R55, R33, !P0 ;  /* 0x0000002137217208 */ /* 0x000fca0004000000 */
[----:B------:R-:W-:Y:S02]  /*5140*/  FSEL R28, R6, R28, !P0 ;  /* 0x0000001c061c7208 */ /* 0x000fe40004000000 */
[----:B------:R-:W-:Y:S02]  /*5150*/  FSEL R29, R7, R29, !P0 ;  /* 0x0000001d071d7208 */ /* 0x000fe40004000000 */
[----:B------:R-:W-:Y:S02]  /*5160*/  FSEL R34, R20, R34, !P0 ;  /* 0x0000002214227208 */ /* 0x000fe40004000000 */
[----:B------:R-:W-:-:S07]  /*5170*/  FSEL R35, R21, R35, !P0 ;  /* 0x0000002315237208 */ /* 0x000fce0004000000 */
.L_x_34:
[----:B------:R-:W-:Y:S05]  /*5180*/  BSYNC.RECONVERGENT B0 ;  /* 0x0000000000007941 */ /* 0x000fea0003800200 */
.L_x_33:
[----:B------:R-:W-:-:S03]  /*5190*/  UMOV UR4, 0xffffffff ;  /* 0xffffffff00047882 */ /* 0x000fc60000000000 */
[----:B------:R-:W-:Y:S05]  /*51a0*/  BRA.DIV UR4, `(.L_x_35) ;  /* 0x000000ae04387947 */ /* 0x000fea000b800000 */
[----:B------:R2:W2:Y:S04]  /*51b0*/  SHFL.DOWN PT, R57, R52, 0x4, R31 ;  /* 0x0880000034397989 */ /* 0x0004a800000e001f */
[----:B-1----:R1:W1:Y:S04]  /*51c0*/  SHFL.DOWN PT, R56, R53, 0x4, R31 ;  /* 0x0880000035387989 */ /* 0x00226800000e001f */
[----:B------:R1:W1:Y:S04]  /*51d0*/  SHFL.DOWN PT, R54, R32, 0x4, R31 ;  /* 0x0880000020367989 */ /* 0x00026800000e001f */
[----:B----4-:R4:W1:Y:S04]  /*51e0*/  SHFL.DOWN PT, R55, R33, 0x4, R31 ;  /* 0x0880000021377989 */ /* 0x01086800000e001f */
[----:B0-----:R4:W0:Y:S04]  /*51f0*/  SHFL.DOWN PT, R58, R34, 0x4, R31 ;  /* 0x08800000223a7989 */ /* 0x00182800000e001f */
[----:B------:R4:W0:Y:S04]  /*5200*/  SHFL.DOWN PT, R59, R35, 0x4, R31 ;  /* 0x08800000233b7989 */ /* 0x00082800000e001f */
[----:B------:R4:W0:Y:S04]  /*5210*/  SHFL.DOWN PT, R60, R28, 0x4, R31 ;  /* 0x088000001c3c7989 */ /* 0x00082800000e001f */
[----:B--2---:R4:W0:Y:S02]  /*5220*/  SHFL.DOWN PT, R22, R29, 0x4, R31 ;  /* 0x088000001d167989 */ /* 0x00482400000e001f */
.L_x_201:
[----:B------:R-:W-:Y:S01]  /*5230*/  VIADD R69, R72, 0x4 ;  /* 0x0000000448457836 */ /* 0x000fe20000000000 */
[----:B------:R-:W-:Y:S04]  /*5240*/  BSSY.RECONVERGENT B0, `(.L_x_36) ;  /* 0x0000014000007945 */ /* 0x000fe80003800200 */
[----:B------:R-:W-:-:S13]  /*5250*/  ISETP.GT.AND P0, PT, R69, R31, PT ;  /* 0x0000001f4500720c */ /* 0x000fda0003f04270 */
[----:B------:R-:W-:Y:S05]  /*5260*/  @P0 BRA `(.L_x_37) ;  /* 0x0000000000440947 */ /* 0x000fea0003800000 */
[----:B0-----:R-:W-:Y:S01]  /*5270*/  IMAD.MOV.U32 R6, RZ, RZ, R60 ;  /* 0x000000ffff067224 */ /* 0x001fe200078e003c */
[----:B-1----:R-:W-:Y:S01]  /*5280*/  DADD R54, R32, R54 ;  /* 0x0000000020367229 */ /* 0x002fe20000000036 */
        /* <DEDUP_REMOVED lines=10> */
[----:B----4-:R-:W-:-:S05]  /*5330*/  FSEL R33, R55, R33, !P0 ;  /* 0x0000002137217208 */ /* 0x010fca0004000000 */
[----:B------:R-:W-:Y:S02]  /*5340*/  FSEL R28, R6, R28, !P0 ;  /* 0x0000001c061c7208 */ /* 0x000fe40004000000 */
[----:B------:R-:W-:Y:S02]  /*5350*/  FSEL R29, R7, R29, !P0 ;  /* 0x0000001d071d7208 */ /* 0x000fe40004000000 */
[----:B------:R-:W-:Y:S02]  /*5360*/  FSEL R34, R20, R34, !P0 ;  /* 0x0000002214227208 */ /* 0x000fe40004000000 */
[----:B------:R-:W-:-:S07]  /*5370*/  FSEL R35, R21, R35, !P0 ;  /* 0x0000002315237208 */ /* 0x000fce0004000000 */
.L_x_37:
[----:B------:R-:W-:Y:S05]  /*5380*/  BSYNC.RECONVERGENT B0 ;  /* 0x0000000000007941 */ /* 0x000fea0003800200 */
.L_x_36:
[----:B------:R-:W-:-:S03]  /*5390*/  UMOV UR4, 0xffffffff ;  /* 0xffffffff00047882 */ /* 0x000fc60000000000 */
[----:B------:R-:W-:Y:S05]  /*53a0*/  BRA.DIV UR4, `(.L_x_38) ;  /* 0x000000ae04787947 */ /* 0x000fea000b800000 */
[----:B------:R2:W2:Y:S04]  /*53b0*/  SHFL.DOWN PT, R57, R52, 0x8, R31 ;  /* 0x0900000034397989 */ /* 0x0004a800000e001f */
[----:B-1----:R1:W1:Y:S04]  /*53c0*/  SHFL.DOWN PT, R56, R53, 0x8, R31 ;  /* 0x0900000035387989 */ /* 0x00226800000e001f */
[----:B------:R1:W1:Y:S04]  /*53d0*/  SHFL.DOWN PT, R54, R32, 0x8, R31 ;  /* 0x0900000020367989 */ /* 0x00026800000e001f */
[----:B------:R1:W1:Y:S04]  /*53e0*/  SHFL.DOWN PT, R55, R33, 0x8, R31 ;  /* 0x0900000021377989 */ /* 0x00026800000e001f */
[----:B0-----:R0:W0:Y:S04]  /*53f0*/  SHFL.DOWN PT, R58, R34, 0x8, R31 ;  /* 0x09000000223a7989 */ /* 0x00102800000e001f */
[----:B------:R0:W0:Y:S04]  /*5400*/  SHFL.DOWN PT, R59, R35, 0x8, R31 ;  /* 0x09000000233b7989 */ /* 0x00002800000e001f */
[----:B------:R0:W0:Y:S04]  /*5410*/  SHFL.DOWN PT, R60, R28, 0x8, R31 ;  /* 0x090000001c3c7989 */ /* 0x00002800000e001f */
[----:B--2---:R0:W0:Y:S02]  /*5420*/  SHFL.DOWN PT, R22, R29, 0x8, R31 ;  /* 0x090000001d167989 */ /* 0x00402400000e001f */
.L_x_211:
[----:B------:R-:W-:Y:S01]  /*5430*/  VIADD R68, R72, 0x8 ;  /* 0x0000000848447836 */ /* 0x000fe20000000000 */
[----:B------:R-:W-:Y:S04]  /*5440*/  BSSY.RECONVERGENT B0, `(.L_x_39) ;  /* 0x0000016000007945 */ /* 0x000fe80003800200 */
[----:B------:R-:W-:-:S13]  /*5450*/  ISETP.GT.AND P0, PT, R68, R31, PT ;  /* 0x0000001f4400720c */ /* 0x000fda0003f04270 */
[----:B------:R-:W-:Y:S05]  /*5460*/  @P0 BRA `(.L_x_40) ;  /* 0x00000000004c0947 */ /* 0x000fea0003800000 */
[----:B-1----:R-:W-:Y:S01]  /*5470*/  IMAD.MOV.U32 R6, RZ, RZ, R54 ;  /* 0x000000ffff067224 */ /* 0x002fe200078e0036 */
[----:B------:R-:W-:Y:S01]  /*5480*/  ISETP.NE.U32.AND P0, PT, R52, RZ, PT ;  /* 0x000000ff3400720c */ /* 0x000fe20003f05070 */
[----:B------:R-:W-:Y:S01]  /*5490*/  IMAD.MOV.U32 R7, RZ, RZ, R55 ;  /* 0x000000ffff077224 */ /* 0x000fe200078e0037 */
[----:B------:R-:W-:Y:S01]  /*54a0*/  IADD3 R52, P1, PT, R57, R52, RZ ;  /* 0x0000003439347210 */ /* 0x000fe20007f3e0ff */
[----:B0-----:R-:W-:Y:S01]  /*54b0*/  IMAD.MOV.U32 R20, RZ, RZ, R58 ;  /* 0x000000ffff147224 */ /* 0x001fe200078e003a */
[----:B------:R-:W-:Y:S01]  /*54c0*/  ISETP.NE.AND.EX P0, PT, R53, RZ, PT, P0 ;  /* 0x000000ff3500720c */ /* 0x000fe20003f05300 */
[----:B------:R-:W-:Y:S02]  /*54d0*/  IMAD.MOV.U32 R21, RZ, RZ, R59 ;  /* 0x000000ffff157224 */ /* 0x000fe400078e003b */
[----:B------:R-:W-:Y:S01]  /*54e0*/  IMAD.MOV.U32 R54, RZ, RZ, R60 ;  /* 0x000000ffff367224 */ /* 0x000fe200078e003c */
[----:B------:R-:W-:Y:S01]  /*54f0*/  DADD R6, R32, R6 ;  /* 0x0000000020067229 */ /* 0x000fe20000000006 */
[----:B------:R-:W-:-:S02]  /*5500*/  IMAD.MOV.U32 R55, RZ, RZ, R22 ;  /* 0x000000ffff377224 */ /* 0x000fc400078e0016 */
[----:B------:R-:W-:Y:S01]  /*5510*/  DADD R20, R34, R20 ;  /* 0x0000000022147229 */ /* 0x000fe20000000014 */
[----:B------:R-:W-:-:S03]  /*5520*/  IMAD.X R53, R56, 0x1, R53, P1 ;  /* 0x0000000138357824 */ /* 0x000fc600008e0635 */
[----:B------:R-:W-:-:S03]  /*5530*/  DADD R54, R28, R54 ;  /* 0x000000001c367229 */ /* 0x000fc60000000036 */
[----:B---3--:R-:W-:Y:S02]  /*5540*/  FSEL R32, R6, R32, !P0 ;  /* 0x0000002006207208 */ /* 0x008fe40004000000 */
[----:B----4-:R-:W-:Y:S02]  /*5550*/  FSEL R33, R7, R33, !P0 ;  /* 0x0000002107217208 */ /* 0x010fe40004000000 */
[----:B------:R-:W-:Y:S02]  /*5560*/  FSEL R34, R20, R34, !P0 ;  /* 0x0000002214227208 */ /* 0x000fe40004000000 */
[----:B------:R-:W-:Y:S02]  /*5570*/  FSEL R35, R21, R35, !P0 ;  /* 0x0000002315237208 */ /* 0x000fe40004000000 */
[----:B------:R-:W-:Y:S02]  /*5580*/  FSEL R28, R54, R28, !P0 ;  /* 0x0000001c361c7208 */ /* 0x000fe40004000000 */
[----:B------:R-:W-:-:S07]  /*5590*/  FSEL R29, R55, R29, !P0 ;  /* 0x0000001d371d7208 */ /* 0x000fce0004000000 */
.L_x_40:
[----:B------:R-:W-:Y:S05]  /*55a0*/  BSYNC.RECONVERGENT B0 ;  /* 0x0000000000007941 */ /* 0x000fea0003800200 */
.L_x_39:
        /* <DEDUP_REMOVED lines=10> */
.L_x_221:
[----:B------:R-:W-:Y:S01]  /*5650*/  VIADD R63, R72, 0x10 ;  /* 0x00000010483f7836 */ /* 0x000fe20000000000 */
[----:B------:R-:W-:Y:S01]  /*5660*/  BSSY.RECONVERGENT B0, `(.L_x_42) ;  /* 0x0000017000007945 */ /* 0x000fe20003800200 */
[----:B------:R-:W-:-:S03]  /*5670*/  ISETP.NE.AND P0, PT, R45, 0x65, PT ;  /* 0x000000652d00780c */ /* 0x000fc60003f05270 */
        /* <DEDUP_REMOVED lines=21> */
.L_x_43:
[----:B------:R-:W-:Y:S05]  /*57d0*/  BSYNC.RECONVERGENT B0 ;  /* 0x0000000000007941 */ /* 0x000fea0003800200 */
.L_x_42:
[----:B------:R-:W-:-:S03]  /*57e0*/  UMOV UR4, 0xffffffff ;  /* 0xffffffff00047882 */ /* 0x000fc60000000000 */
[----:B------:R-:W-:Y:S05]  /*57f0*/  BRA.DIV UR4, `(.L_x_44) ;  /* 0x000000ae04e47947 */ /* 0x000fea000b800000 */
[----:B------:R-:W-:-:S13]  /*5800*/  VOTE.ALL P0, P0 ;  /* 0x0000000000ff7806 */ /* 0x000fda0000000000 */
.L_x_224:
[----:B------:R-:W-:Y:S05]  /*5810*/  @!P0 BRA `(.L_x_45) ;  /* 0x0000000c007c8947 */ /* 0x000fea0003800000 */
.L_x_67:
[----:B------:R-:W2:Y:S01]  /*5820*/  LDC.64 R6, c[0x0][0x3a8] ;  /* 0x0000ea00ff067b82 */ /* 0x000ea20000000a00 */
[----:B------:R-:W-:Y:S05]  /*5830*/  YIELD ;  /* 0x0000000000007946 */ /* 0x000fea0003800000 */
[----:B--2---:R-:W-:-:S07]  /*5840*/  IMAD.WIDE R6, R23, 0x4, R6 ;  /* 0x0000000417067825 */ /* 0x004fce00078e0206 */
.L_x_47:
[----:B01-34-:R-:W2:Y:S01]  /*5850*/  LD.E.STRONG.GPU R31, desc[UR12][R6.64] ;  /* 0x0000000c061f7980 */ /* 0x01bea2000c10f900 */
        /* <DEDUP_REMOVED lines=9> */
.L_x_227:
        /* <DEDUP_REMOVED lines=14> */
[----:B------:R-:W5:Y:S01]  /*59d0*/  LD.E.64.STRONG.GPU R60, desc[UR12][R60.64] ;  /* 0x0000000c3c3c7980 */ /* 0x000f62000c10fb00 */
[----:B0-----:R-:W-:Y:S05]  /*59e0*/  BRA `(.L_x_50) ;  /* 0x0000000000187947 */ /* 0x001fea0003800000 */
.L_x_49:
[----:B------:R-:W0:Y:S02]  /*59f0*/  LDC.64 R60, c[0x0][0x3b8] ;  /* 0x0000ee00ff3c7b82 */ /* 0x000e240000000a00 */
[----:B0-----:R-:W-:-:S05]  /*5a00*/  IMAD.WIDE R60, R23, 0x20, R60 ;  /* 0x00000020173c7825 */ /* 0x001fca00078e023c */
[----:B------:R0:W5:Y:S04]  /*5a10*/  LD.E.64.STRONG.GPU R54, desc[UR12][R60.64+0x8] ;  /* 0x0000080c3c367980 */ /* 0x000168000c10fb00 */
[----:B------:R0:W5:Y:S04]  /*5a20*/  LD.E.64.STRONG.GPU R56, desc[UR12][R60.64+0x10] ;  /* 0x0000100c3c387980 */ /* 0x000168000c10fb00 */
[----:B------:R0:W5:Y:S04]  /*5a30*/  LD.E.64.STRONG.GPU R58, desc[UR12][R60.64+0x18] ;  /* 0x0000180c3c3a7980 */ /* 0x000168000c10fb00 */
[----:B0-----:R-:W5:Y:S02]  /*5a40*/  LD.E.64.STRONG.GPU R60, desc[UR12][R60.64] ;  /* 0x0000000c3c3c7980 */ /* 0x001f64000c10fb00 */
.L_x_50:
[----:B------:R-:W-:Y:S05]  /*5a50*/  BSYNC.RECONVERGENT B0 ;  /* 0x0000000000007941 */ /* 0x000fea0003800200 */
.L_x_48:
[----:B------:R-:W-:-:S03]  /*5a60*/  UMOV UR4, 0xffffffff ;  /* 0xffffffff00047882 */ /* 0x000fc60000000000 */
[----:B------:R-:W-:Y:S05]  /*5a70*/  BRA.DIV UR4, `(.L_x_51) ;  /* 0x000000ae048c7947 */ /* 0x000fea000b800000 */
[----:B------:R-:W-:-:S04]  /*5a80*/  VOTE.ANY R21, PT, !P0 ;  /* 0x0000000000157806 */ /* 0x000fc800040e0100 */
[----:B------:R-:W-:-:S05]  /*5a90*/  LOP3.LUT R21, R21, 0x80000000, R30, 0xec, !PT ;  /* 0x8000000015157812 */ /* 0x000fca00078eec1e */
[----:B------:R-:W-:-:S05]  /*5aa0*/  VIADD R6, R21, 0xffffffff ;  /* 0xffffffff15067836 */ /* 0x000fca0000000000 */
[----:B------:R-:W-:-:S06]  /*5ab0*/  LOP3.LUT R6, R21, R6, RZ, 0xc, !PT ;  /* 0x0000000615067212 */ /* 0x000fcc00078e0cff */
        /* <DEDUP_REMOVED lines=9> */
.L_x_238:
[----:B------:R-:W-:Y:S01]  /*5b50*/  ISETP.GE.AND P0, PT, R72, R6, PT ;  /* 0x000000064800720c */ /* 0x000fe20003f06270 */
[----:B------:R-:W-:Y:S01]  /*5b60*/  BSSY.RECONVERGENT B0, `(.L_x_52) ;  /* 0x0000019000007945 */ /* 0x000fe20003800200 */
[----:B------:R-:W-:Y:S02]  /*5b70*/  IMAD.MOV.U32 R62, RZ, RZ, R60 ;  /* 0x000000ffff3e7224 */ /* 0x000fe400078e003c */
[----:B------:R-:W-:-:S09]  /*5b80*/  IMAD.MOV.U32 R45, RZ, RZ, R61 ;  /* 0x000000ffff2d7224 */ /* 0x000fd200078e003d */
[----:B------:R-:W-:Y:S05]  /*5b90*/  @P0 BRA `(.L_x_53) ;  /* 0x0000000000540947 */ /* 0x000fea0003800000 */
[----:B---3--:R-:W-:Y:S01]  /*5ba0*/  IMAD.MOV.U32 R20, RZ, RZ, R73 ;  /* 0x000000ffff147224 */ /* 0x008fe200078e0049 */
[----:B------:R-:W-:Y:S01]  /*5bb0*/  ISETP.NE.U32.AND P0, PT, R60, RZ, PT ;  /* 0x000000ff3c00720c */ /* 0x000fe20003f05070 */
[----:B----4-:R-:W-:Y:S01]  /*5bc0*/  IMAD.MOV.U32 R21, RZ, RZ, R76 ;  /* 0x000000ffff157224 */ /* 0x010fe200078e004c */
[----:B------:R-:W-:Y:S02]  /*5bd0*/  IADD3 R62, P1, PT, R64, R60, RZ ;  /* 0x0000003c403e7210 */ /* 0x000fe40007f3e0ff */
[----:B------:R-:W-:-:S03]  /*5be0*/  ISETP.NE.AND.EX P0, PT, R61, RZ, PT, P0 ;  /* 0x000000ff3d00720c */ /* 0x000fc60003f05300 */
[----:B------:R-:W-:Y:S01]  /*5bf0*/  DADD R20, R54, R20 ;  /* 0x0000000036147229 */ /* 0x000fe20000000014 */
[----:B------:R-:W-:-:S09]  /*5c00*/  IMAD.X R45, R65, 0x1, R61, P1 ;  /* 0x00000001412d7824 */ /* 0x000fd200008e063d */
[----:B------:R-:W-:Y:S01]  /*5c10*/  FSEL R7, R20, R54, !P0 ;  /* 0x0000003614077208 */ /* 0x000fe20004000000 */
[----:B0-----:R-:W-:Y:S01]  /*5c20*/  IMAD.MOV.U32 R54, RZ, RZ, R66 ;  /* 0x000000ffff367224 */ /* 0x001fe200078e0042 */
[----:B------:R-:W-:Y:S01]  /*5c30*/  FSEL R73, R21, R55, !P0 ;  /* 0x0000003715497208 */ /* 0x000fe20004000000 */
[----:B------:R-:W-:Y:S02]  /*5c40*/  IMAD.MOV.U32 R55, RZ, RZ, R22 ;  /* 0x000000ffff377224 */ /* 0x000fe400078e0016 */
[----:B------:R-:W-:Y:S02]  /*5c50*/  IMAD.MOV.U32 R20, RZ, RZ, R70 ;  /* 0x000000ffff147224 */ /* 0x000fe400078e0046 */
[----:B------:R-:W-:Y:S02]  /*5c60*/  IMAD.MOV.U32 R21, RZ, RZ, R67 ;  /* 0x000000ffff157224 */ /* 0x000fe400078e0043 */
[----:B------:R-:W-:-:S04]  /*5c70*/  DADD R54, R58, R54 ;  /* 0x000000003a367229 */ /* 0x000fc80000000036 */
[----:B------:R-:W-:-:S06]  /*5c80*/  DADD R20, R56, R20 ;  /* 0x0000000038147229 */ /* 0x000fcc0000000014 */
[----:B------:R-:W-:Y:S01]  /*5c90*/  FSEL R58, R54, R58, !P0 ;  /* 0x0000003a363a7208 */ /* 0x000fe20004000000 */
[----:B------:R-:W-:Y:S01]  /*5ca0*/  IMAD.MOV.U32 R54, RZ, RZ, R7 ;  /* 0x000000ffff367224 */ /* 0x000fe200078e0007 */
[----:B------:R-:W-:Y:S01]  /*5cb0*/  FSEL R59, R55, R59, !P0 ;  /* 0x0000003b373b7208 */ /* 0x000fe20004000000 */
[----:B------:R-:W-:Y:S01]  /*5cc0*/  IMAD.MOV.U32 R55, RZ, RZ, R73 ;  /* 0x000000ffff377224 */ /* 0x000fe200078e0049 */
[----:B------:R-:W-:Y:S02]  /*5cd0*/  FSEL R56, R20, R56, !P0 ;  /* 0x0000003814387208 */ /* 0x000fe40004000000 */
[----:B------:R-:W-:-:S07]  /*5ce0*/  FSEL R57, R21, R57, !P0 ;  /* 0x0000003915397208 */ /* 0x000fce0004000000 */
.L_x_53:
[----:B------:R-:W-:Y:S05]  /*5cf0*/  BSYNC.RECONVERGENT B0 ;  /* 0x0000000000007941 */ /* 0x000fea0003800200 */
.L_x_52:
[----:B------:R-:W-:-:S03]  /*5d00*/  UMOV UR4, 0xffffffff ;  /* 0xffffffff00047882 */ /* 0x000fc60000000000 */
[----:B------:R-:W-:Y:S05]  /*5d10*/  BRA.DIV UR4, `(.L_x_54) ;  /* 0x000000ae04b87947 */ /* 0x000fea000b800000 */
[----:B0-----:R0:W1:Y:S04]  /*5d20*/  SHFL.DOWN PT, R67, R62, 0x2, R6 ;  /* 0x084000003e437989 */ /* 0x00106800000e0006 */
[----:B------:R0:W2:Y:S04]  /*5d30*/  SHFL.DOWN PT, R66, R45, 0x2, R6 ;  /* 0x084000002d427989 */ /* 0x0000a800000e0006 */
[----:B------:R0:W0:Y:S04]  /*5d40*/  SHFL.DOWN PT, R64, R54, 0x2, R6 ;  /* 0x0840000036407989 */ /* 0x00002800000e0006 */
[----:B------:R0:W0:Y:S04]  /*5d50*/  SHFL.DOWN PT, R65, R55, 0x2, R6 ;  /* 0x0840000037417989 */ /* 0x00002800000e0006 */
[----:B---3--:R3:W0:Y:S04]  /*5d60*/  SHFL.DOWN PT, R73, R56, 0x2, R6 ;  /* 0x0840000038497989 */ /* 0x00862800000e0006 */
[----:B----4-:R3:W4:Y:S04]  /*5d70*/  SHFL.DOWN PT, R76, R57, 0x2, R6 ;  /* 0x08400000394c7989 */ /* 0x01072800000e0006 */
[----:B------:R3:W0:Y:S04]  /*5d80*/  SHFL.DOWN PT, R70, R58, 0x2, R6 ;  /* 0x084000003a467989 */ /* 0x00062800000e0006 */
[----:B-12---:R3:W0:Y:S02]  /*5d90*/  SHFL.DOWN PT, R22, R59, 0x2, R6 ;  /* 0x084000003b167989 */ /* 0x00662400000e0006 */
.L_x_248:
[----:B------:R-:W-:Y:S01]  /*5da0*/  ISETP.GT.AND P0, PT, R71, R6, PT ;  /* 0x000000064700720c */ /* 0x000fe20003f04270 */
[----:B------:R-:W-:-:S12]  /*5db0*/  BSSY.RECONVERGENT B0, `(.L_x_55) ;  /* 0x0000013000007945 */ /* 0x000fd80003800200 */
[----:B------:R-:W-:Y:S05]  /*5dc0*/  @P0 BRA `(.L_x_56) ;  /* 0x0000000000440947 */ /* 0x000fea0003800000 */
[----:B0-----:R-:W-:Y:S01]  /*5dd0*/  IMAD.MOV.U32 R20, RZ, RZ, R73 ;  /* 0x000000ffff147224 */ /* 0x001fe200078e0049 */
[----:B------:R-:W-:Y:S01]  /*5de0*/  ISETP.NE.U32.AND P0, PT, R62, RZ, PT ;  /* 0x000000ff3e00720c */ /* 0x000fe20003f05070 */
[----:B----4-:R-:W-:Y:S01]  /*5df0*/  IMAD.MOV.U32 R21, RZ, RZ, R76 ;  /* 0x000000ffff157224 */ /* 0x010fe200078e004c */
[----:B------:R-:W-:Y:S01]  /*5e00*/  DADD R64, R54, R64 ;  /* 0x0000000036407229 */ /* 0x000fe20000000040 */
[----:B------:R-:W-:Y:S02]  /*5e10*/  IADD3 R62, P1, PT, R67, R62, RZ ;  /* 0x0000003e433e7210 */ /* 0x000fe40007f3e0ff */
[----:B------:R-:W-:Y:S02]  /*5e20*/  ISETP.NE.AND.EX P0, PT, R45, RZ, PT, P0 ;  /* 0x000000ff2d00720c */ /* 0x000fe40003f05300 */
[----:B------:R-:W-:Y:S01]  /*5e30*/  DADD R20, R56, R20 ;  /* 0x0000000038147229 */ /* 0x000fe20000000014 */
[----:B------:R-:W-:-:S04]  /*5e40*/  IMAD.X R45, R66, 0x1, R45, P1 ;  /* 0x00000001422d7824 */ /* 0x000fc800008e062d */
[----:B------:R-:W-:Y:S02]  /*5e50*/  FSEL R54, R64, R54, !P0 ;  /* 0x0000003640367208 */ /* 0x000fe40004000000 */
[----:B------:R-:W-:-:S03]  /*5e60*/  FSEL R55, R65, R55, !P0 ;  /* 0x0000003741377208 */ /* 0x000fc60004000000 */
[----:B---3--:R-:W-:Y:S01]  /*5e70*/  FSEL R56, R20, R56, !P0 ;  /* 0x0000003814387208 */ /* 0x008fe20004000000 */
[----:B------:R-:W-:Y:S01]  /*5e80*/  IMAD.MOV.U32 R20, RZ, RZ, R70 ;  /* 0x000000ffff147224 */ /* 0x000fe200078e0046 */
[----:B------:R-:W-:Y:S01]  /*5e90*/  FSEL R57, R21, R57, !P0 ;  /* 0x0000003915397208 */ /* 0x000fe20004000000 */
[----:B------:R-:W-:-:S06]  /*5ea0*/  IMAD.MOV.U32 R21, RZ, RZ, R22 ;  /* 0x000000ffff157224 */ /* 0x000fcc00078e0016 */
[----:B------:R-:W-:-:S10]  /*5eb0*/  DADD R20, R58, R20 ;  /* 0x000000003a147229 */ /* 0x000fd40000000014 */
[----:B------:R-:W-:Y:S02]  /*5ec0*/  FSEL R58, R20, R58, !P0 ;  /* 0x0000003a143a7208 */ /* 0x000fe40004000000 */
[----:B------:R-:W-:-:S07]  /*5ed0*/  FSEL R59, R21, R59, !P0 ;  /* 0x0000003b153b7208 */ /* 0x000fce0004000000 */
.L_x_56:
[----:B------:R-:W-:Y:S05]  /*5ee0*/  BSYNC.RECONVERGENT B0 ;  /* 0x0000000000007941 */ /* 0x000fea0003800200 */
.L_x_55:
[----:B------:R-:W-:-:S03]  /*5ef0*/  UMOV UR4, 0xffffffff ;  /* 0xffffffff00047882 */ /* 0x000fc60000000000 */
[----:B------:R-:W-:Y:S05]  /*5f00*/  BRA.DIV UR4, `(.L_x_57) ;  /* 0x000000ae04f47947 */ /* 0x000fea000b800000 */
[----:B------:R1:W2:Y:S04]  /*5f10*/  SHFL.DOWN PT, R67, R62, 0x4, R6 ;  /* 0x088000003e437989 */ /* 0x0002a800000e0006 */
[----:B------:R1:W1:Y:S04]  /*5f20*/  SHFL.DOWN PT, R66, R45, 0x4, R6 ;  /* 0x088000002d427989 */ /* 0x00026800000e0006 */
[----:B0-----:R0:W0:Y:S04]  /*5f30*/  SHFL.DOWN PT, R64, R54, 0x4, R6 ;  /* 0x0880000036407989 */ /* 0x00102800000e0006 */
[----:B------:R0:W0:Y:S04]  /*5f40*/  SHFL.DOWN PT, R65, R55, 0x4, R6 ;  /* 0x0880000037417989 */ /* 0x00002800000e0006 */
[----:B------:R0:W0:Y:S04]  /*5f50*/  SHFL.DOWN PT, R73, R56, 0x4, R6 ;  /* 0x0880000038497989 */ /* 0x00002800000e0006 */
[----:B----4-:R4:W0:Y:S04]  /*5f60*/  SHFL.DOWN PT, R76, R57, 0x4, R6 ;  /* 0x08800000394c7989 */ /* 0x01082800000e0006 */
[----:B------:R4:W0:Y:S04]  /*5f70*/  SHFL.DOWN PT, R70, R58, 0x4, R6 ;  /* 0x088000003a467989 */ /* 0x00082800000e0006 */
[----:B-12---:R4:W0:Y:S02]  /*5f80*/  SHFL.DOWN PT, R22, R59, 0x4, R6 ;  /* 0x088000003b167989 */ /* 0x00682400000e0006 */
.L_x_258:
[----:B------:R-:W-:Y:S01]  /*5f90*/  ISETP.GT.AND P0, PT, R69, R6, PT ;  /* 0x000000064500720c */ /* 0x000fe20003f04270 */
[----:B------:R-:W-:-:S12]  /*5fa0*/  BSSY.RECONVERGENT B0, `(.L_x_58) ;  /* 0x0000013000007945 */ /* 0x000fd80003800200 */
[----:B------:R-:W-:Y:S05]  /*5fb0*/  @P0 BRA `(.L_x_59) ;  /* 0x0000000000440947 */ /* 0x000fea0003800000 */
[----:B0-----:R-:W-:Y:S01]  /*5fc0*/  IMAD.MOV.U32 R20, RZ, RZ, R73 ;  /* 0x000000ffff147224 */ /* 0x001fe200078e0049 */
[----:B------:R-:W-:Y:S01]  /*5fd0*/  ISETP.NE.U32.AND P0, PT, R62, RZ, PT ;  /* 0x000000ff3e00720c */ /* 0x000fe20003f05070 */
[----:B------:R-:W-:Y:S01]  /*5fe0*/  IMAD.MOV.U32 R21, RZ, RZ, R76 ;  /* 0x000000ffff157224 */ /* 0x000fe200078e004c */
        /* <DEDUP_REMOVED lines=9> */
[----:B----4-:R-:W-:Y:S01]  /*6080*/  FSEL R57, R21, R57, !P0 ;  /* 0x0000003915397208 */ /* 0x010fe20004000000 */
[----:B------:R-:W-:-:S06]  /*6090*/  IMAD.MOV.U32 R21, RZ, RZ, R22 ;  /* 0x000000ffff157224 */ /* 0x000fcc00078e0016 */
[----:B------:R-:W-:-:S10]  /*60a0*/  DADD R20, R58, R20 ;  /* 0x000000003a147229 */ /* 0x000fd40000000014 */
[----:B------:R-:W-:Y:S02]  /*60b0*/  FSEL R58, R20, R58, !P0 ;  /* 0x0000003a143a7208 */ /* 0x000fe40004000000 */
[----:B------:R-:W-:-:S07]  /*60c0*/  FSEL R59, R21, R59, !P0 ;  /* 0x0000003b153b7208 */ /* 0x000fce0004000000 */
.L_x_59:
[----:B------:R-:W-:Y:S05]  /*60d0*/  BSYNC.RECONVERGENT B0 ;  /* 0x0000000000007941 */ /* 0x000fea0003800200 */
.L_x_58:
[----:B------:R-:W-:-:S03]  /*60e0*/  UMOV UR4, 0xffffffff ;  /* 0xffffffff00047882 */ /* 0x000fc60000000000 */
[----:B------:R-:W-:Y:S05]  /*60f0*/  BRA.DIV UR4, `(.L_x_60) ;  /* 0x000000b204307947 */ /* 0x000fea000b800000 */
[----:B------:R1:W2:Y:S04]  /*6100*/  SHFL.DOWN PT, R67, R62, 0x8, R6 ;  /* 0x090000003e437989 */ /* 0x0002a800000e0006 */
[----:B------:R1:W1:Y:S04]  /*6110*/  SHFL.DOWN PT, R66, R45, 0x8, R6 ;  /* 0x090000002d427989 */ /* 0x00026800000e0006 */
[----:B0-----:R0:W0:Y:S04]  /*6120*/  SHFL.DOWN PT, R64, R54, 0x8, R6 ;  /* 0x0900000036407989 */ /* 0x00102800000e0006 */
[----:B------:R0:W0:Y:S04]  /*6130*/  SHFL.DOWN PT, R65, R55, 0x8, R6 ;  /* 0x0900000037417989 */ /* 0x00002800000e0006 */
[----:B------:R0:W0:Y:S04]  /*6140*/  SHFL.DOWN PT, R73, R56, 0x8, R6 ;  /* 0x0900000038497989 */ /* 0x00002800000e0006 */
[----:B------:R0:W0:Y:S04]  /*6150*/  SHFL.DOWN PT, R76, R57, 0x8, R6 ;  /* 0x09000000394c7989 */ /* 0x00002800000e0006 */
[----:B------:R0:W0:Y:S04]  /*6160*/  SHFL.DOWN PT, R70, R58, 0x8, R6 ;  /* 0x090000003a467989 */ /* 0x00002800000e0006 */
[----:B-12---:R0:W0:Y:S02]  /*6170*/  SHFL.DOWN PT, R22, R59, 0x8, R6 ;  /* 0x090000003b167989 */ /* 0x00602400000e0006 */
.L_x_268:
        /* <DEDUP_REMOVED lines=20> */
.L_x_62:
[----:B------:R-:W-:Y:S05]  /*62c0*/  BSYNC.RECONVERGENT B0 ;  /* 0x0000000000007941 */ /* 0x000fea0003800200 */
.L_x_61:
[----:B------:R-:W-:-:S03]  /*62d0*/  UMOV UR4, 0xffffffff ;  /* 0xffffffff00047882 */ /* 0x000fc60000000000 */
[----:B------:R-:W-:Y:S05]  /*62e0*/  BRA.DIV UR4, `(.L_x_63) ;  /* 0x000000b2046c7947 */ /* 0x000fea000b800000 */
[----:B0-----:R0:W1:Y:S04]  /*62f0*/  SHFL.DOWN PT, R65, R62, 0x10, R6 ;  /* 0x0a0000003e417989 */ /* 0x00106800000e0006 */
[----:B------:R0:W2:Y:S04]  /*6300*/  SHFL.DOWN PT, R64, R45, 0x10, R6 ;  /* 0x0a0000002d407989 */ /* 0x0000a800000e0006 */
[----:B------:R0:W0:Y:S04]  /*6310*/  SHFL.DOWN PT, R73, R54, 0x10, R6 ;  /* 0x0a00000036497989 */ /* 0x00002800000e0006 */
[----:B------:R0:W0:Y:S04]  /*6320*/  SHFL.DOWN PT, R76, R55, 0x10, R6 ;  /* 0x0a000000374c7989 */ /* 0x00002800000e0006 */
[----:B------:R0:W0:Y:S04]  /*6330*/  SHFL.DOWN PT, R70, R56, 0x10, R6 ;  /* 0x0a00000038467989 */ /* 0x00002800000e0006 */
[----:B------:R0:W0:Y:S04]  /*6340*/  SHFL.DOWN PT, R67, R57, 0x10, R6 ;  /* 0x0a00000039437989 */ /* 0x00002800000e0006 */
[----:B------:R0:W0:Y:S04]  /*6350*/  SHFL.DOWN PT, R66, R58, 0x10, R6 ;  /* 0x0a0000003a427989 */ /* 0x00002800000e0006 */
[----:B-12---:R0:W0:Y:S02]  /*6360*/  SHFL.DOWN PT, R20, R59, 0x10, R6 ;  /* 0x0a0000003b147989 */ /* 0x00602400000e0006 */
.L_x_278:
[----:B------:R-:W-:Y:S01]  /*6370*/  ISETP.GT.AND P0, PT, R63, R6, PT ;  /* 0x000000063f00720c */ /* 0x000fe20003f04270 */
[----:B------:R-:W-:-:S12]  /*6380*/  BSSY.RECONVERGENT B0, `(.L_x_64) ;  /* 0x0000015000007945 */ /* 0x000fd80003800200 */
[----:B------:R-:W-:Y:S05]  /*6390*/  @P0 BRA `(.L_x_65) ;  /* 0x00000000004c0947 */ /* 0x000fea0003800000 */
[----:B0--34-:R-:W-:Y:S01]  /*63a0*/  IMAD.MOV.U32 R6, RZ, RZ, R73 ;  /* 0x000000ffff067224 */ /* 0x019fe200078e0049 */
[----:B------:R-:W-:Y:S01]  /*63b0*/  ISETP.NE.U32.AND P0, PT, R62, RZ, PT ;  /* 0x000000ff3e00720c */ /* 0x000fe20003f05070 */
[----:B------:R-:W-:Y:S01]  /*63c0*/  IMAD.MOV.U32 R7, RZ, RZ, R76 ;  /* 0x000000ffff077224 */ /* 0x000fe200078e004c */
[----:B------:R-:W-:Y:S01]  /*63d0*/  IADD3 R62, P1, PT, R65, R62, RZ ;  /* 0x0000003e413e7210 */ /* 0x000fe20007f3e0ff */
[----:B------:R-:W-:Y:S01]  /*63e0*/  IMAD.MOV.U32 R21, RZ, RZ, R20 ;  /* 0x000000ffff157224 */ /* 0x000fe200078e0014 */
[----:B------:R-:W-:Y:S01]  /*63f0*/  ISETP.NE.AND.EX P0, PT, R45, RZ, PT, P0 ;  /* 0x000000ff2d00720c */ /* 0x000fe20003f05300 */
[----:B------:R-:W-:Y:S02]  /*6400*/  IMAD.MOV.U32 R20, RZ, RZ, R66 ;  /* 0x000000ffff147224 */ /* 0x000fe400078e0042 */
[----:B------:R-:W-:Y:S01]  /*6410*/  DADD R6, R54, R6 ;  /* 0x0000000036067229 */ /* 0x000fe20000000006 */
[----:B------:R-:W-:-:S03]  /*6420*/  IMAD.X R45, R64, 0x1, R45, P1 ;  /* 0x00000001402d7824 */ /* 0x000fc600008e062d */
[----:B------:R-:W-:-:S06]  /*6430*/  DADD R20, R58, R20 ;  /* 0x000000003a147229 */ /* 0x000fcc0000000014 */
[----:B------:R-:W-:Y:S01]  /*6440*/  FSEL R54, R6, R54, !P0 ;  /* 0x0000003606367208 */ /* 0x000fe20004000000 */
[----:B------:R-:W-:Y:S01]  /*6450*/  IMAD.MOV.U32 R6, RZ, RZ, R70 ;  /* 0x000000ffff067224 */ /* 0x000fe200078e0046 */
[----:B------:R-:W-:Y:S01]  /*6460*/  FSEL R55, R7, R55, !P0 ;  /* 0x0000003707377208 */ /* 0x000fe20004000000 */
[----:B------:R-:W-:Y:S01]  /*6470*/  IMAD.MOV.U32 R7, RZ, RZ, R67 ;  /* 0x000000ffff077224 */ /* 0x000fe200078e0043 */
[----:B------:R-:W-:Y:S02]  /*6480*/  FSEL R58, R20, R58, !P0 ;  /* 0x0000003a143a7208 */ /* 0x000fe40004000000 */
[----:B------:R-:W-:-:S03]  /*6490*/  FSEL R59, R21, R59, !P0 ;  /* 0x0000003b153b7208 */ /* 0x000fc60004000000 */
[----:B------:R-:W-:-:S10]  /*64a0*/  DADD R6, R56, R6 ;  /* 0x0000000038067229 */ /* 0x000fd40000000006 */
[----:B------:R-:W-:Y:S02]  /*64b0*/  FSEL R56, R6, R56, !P0 ;  /* 0x0000003806387208 */ /* 0x000fe40004000000 */
[----:B------:R-:W-:-:S07]  /*64c0*/  FSEL R57, R7, R57, !P0 ;  /* 0x0000003907397208 */ /* 0x000fce0004000000 */
.L_x_65:
[----:B------:R-:W-:Y:S05]  /*64d0*/  BSYNC.RECONVERGENT B0 ;  /* 0x0000000000007941 */ /* 0x000fea0003800200 */
.L_x_64:
[----:B0-----:R-:W-:Y:S01]  /*64e0*/  DADD R54, R54, R32 ;  /* 0x0000000036367229 */ /* 0x001fe20000000020 */
[C---:B------:R-:W-:Y:S01]  /*64f0*/  ISETP.NE.U32.AND P1, PT, R52.reuse, RZ, PT ;  /* 0x000000ff3400720c */ /* 0x040fe20003f25070 */
[----:B---34-:R-:W-:Y:S01]  /*6500*/  DADD R56, R56, R34 ;  /* 0x0000000038387229 */ /* 0x018fe20000000022 */
[----:B------:R-:W-:Y:S01]  /*6510*/  IADD3 R52, P2, PT, R52, R62, RZ ;  /* 0x0000003e34347210 */ /* 0x000fe20007f5e0ff */
[----:B------:R-:W-:Y:S01]  /*6520*/  DADD R58, R58, R28 ;  /* 0x000000003a3a7229 */ /* 0x000fe2000000001c */
[----:B------:R-:W-:Y:S01]  /*6530*/  UMOV UR4, 0xffffffff ;  /* 0xffffffff00047882 */ /* 0x000fe20000000000 */
[----:B------:R-:W-:Y:S01]  /*6540*/  ISETP.NE.AND.EX P1, PT, R53, RZ, PT, P1 ;  /* 0x000000ff3500720c */ /* 0x000fe20003f25310 */
[----:B------:R-:W-:Y:S01]  /*6550*/  VIADD R23, R23, 0xffffffe0 ;  /* 0xffffffe017177836 */ /* 0x000fe20000000000 */
[----:B------:R-:W-:Y:S01]  /*6560*/  ISETP.NE.AND P0, PT, R31, 0x65, PT ;  /* 0x000000651f00780c */ /* 0x000fe20003f05270 */
[----:B------:R-:W-:Y:S01]  /*6570*/  IMAD.X R53, R53, 0x1, R45, P2 ;  /* 0x0000000135357824 */ /* 0x000fe200010e062d */
[----:B------:R-:W-:-:S02]  /*6580*/  FSEL R32, R54, R32, !P1 ;  /* 0x0000002036207208 */ /* 0x000fc40004800000 */
[----:B------:R-:W-:Y:S02]  /*6590*/  FSEL R33, R55, R33, !P1 ;  /* 0x0000002137217208 */ /* 0x000fe40004800000 */
[----:B------:R-:W-:Y:S02]  /*65a0*/  FSEL R34, R56, R34, !P1 ;  /* 0x0000002238227208 */ /* 0x000fe40004800000 */
[----:B------:R-:W-:Y:S02]  /*65b0*/  FSEL R35, R57, R35, !P1 ;  /* 0x0000002339237208 */ /* 0x000fe40004800000 */
[----:B------:R-:W-:Y:S02]  /*65c0*/  FSEL R28, R58, R28, !P1 ;  /* 0x0000001c3a1c7208 */ /* 0x000fe40004800000 */
[----:B------:R-:W-:Y:S01]  /*65d0*/  FSEL R29, R59, R29, !P1 ;  /* 0x0000001d3b1d7208 */ /* 0x000fe20004800000 */
[----:B------:R-:W-:Y:S06]  /*65e0*/  BRA.DIV UR4, `(.L_x_66) ;  /* 0x000000b204687947 */ /* 0x000fec000b800000 */
[----:B------:R-:W-:-:S13]  /*65f0*/  VOTE.ALL P0, P0 ;  /* 0x0000000000ff7806 */ /* 0x000fda0000000000 */
.L_x_281:
[----:B------:R-:W-:Y:S05]  /*6600*/  @P0 BRA `(.L_x_67) ;  /* 0xfffffff000840947 */ /* 0x000fea000383ffff */
.L_x_45:
[----:B------:R-:W-:Y:S01]  /*6610*/  ISETP.NE.AND P1, PT, R72, RZ, PT ;  /* 0x000000ff4800720c */ /* 0x000fe20003f25270 */
[----:B------:R-:W-:Y:S01]  /*6620*/  BSSY.RECONVERGENT B0, `(.L_x_68) ;  /* 0x000002e000007945 */ /* 0x000fe20003800200 */
[----:B------:R-:W-:-:S11]  /*6630*/  ISETP.NE.AND P0, PT, R74, RZ, PT ;  /* 0x000000ff4a00720c */ /* 0x000fd60003f05270 */
[----:B------:R-:W1:Y:S01]  /*6640*/  @!P1 S2R R7, SR_CgaCtaId ;  /* 0x0000000000079919 */ /* 0x000e620000008800 */
[----:B------:R-:W-:-:S04]  /*6650*/  @!P1 MOV R6, 0x400 ;  /* 0x0000040000069802 */ /* 0x000fc80000000f00 */
[----:B-1----:R-:W-:Y:S01]  /*6660*/  @!P1 LEA R55, R7, R6, 0x18 ;  /* 0x0000000607379211 */ /* 0x002fe200078ec0ff */
[----:B------:R-:W-:Y:S06]  /*6670*/  @P0 BRA `(.L_x_69) ;  /* 0x0000000000a00947 */ /* 0x000fec0003800000 */
[----:B------:R-:W1:Y:S01]  /*6680*/  S2UR UR8, SR_CgaCtaId ;  /* 0x00000000000879c3 */ /* 0x000e620000008800 */
[----:B------:R-:W2:Y:S01]  /*6690*/  LDCU.64 UR4, c[0x0][0x3b8] ;  /* 0x00007700ff0477ac */ /* 0x000ea20008000a00 */
[----:B------:R-:W-:Y:S01]  /*66a0*/  DADD R6, R48, R32 ;  /* 0x0000000030067229 */ /* 0x000fe20000000020 */
[----:B0-----:R-:W-:Y:S01]  /*66b0*/  IMAD.MOV.U32 R22, RZ, RZ, R46 ;  /* 0x000000ffff167224 */ /* 0x001fe200078e002e */
[----:B------:R-:W-:Y:S01]  /*66c0*/  ISETP.NE.U32.AND P0, PT, R42, RZ, PT ;  /* 0x000000ff2a00720c */ /* 0x000fe20003f05070 */
[----:B------:R-:W-:Y:S01]  /*66d0*/  IMAD.MOV.U32 R23, RZ, RZ, R47 ;  /* 0x000000ffff177224 */ /* 0x000fe200078e002f */
[----:B------:R-:W-:Y:S01]  /*66e0*/  DADD R20, R50, R34 ;  /* 0x0000000032147229 */ /* 0x000fe20000000022 */
[----:B------:R-:W-:Y:S01]  /*66f0*/  IADD3 R30, P2, PT, R52, R42, RZ ;  /* 0x0000002a341e7210 */ /* 0x000fe20007f5e0ff */
[----:B------:R-:W-:Y:S01]  /*6700*/  UMOV UR7, 0x400 ;  /* 0x0000040000077882 */ /* 0x000fe20000000000 */
[----:B------:R-:W-:Y:S02]  /*6710*/  ISETP.NE.AND.EX P0, PT, R43, RZ, PT, P0 ;  /* 0x000000ff2b00720c */ /* 0x000fe40003f05300 */
[----:B------:R-:W-:Y:S01]  /*6720*/  DADD R22, R22, R28 ;  /* 0x0000000016167229 */ /* 0x000fe2000000001c */
[----:B---34-:R-:W-:Y:S01]  /*6730*/  IMAD.X R31, R53, 0x1, R43, P2 ;  /* 0x00000001351f7824 */ /* 0x018fe200010e062b */
[----:B------:R-:W-:-:S02]  /*6740*/  FSEL R45, R6, R48, !P0 ;  /* 0x00000030062d7208 */ /* 0x000fc40004000000 */
[----:B------:R-:W-:Y:S02]  /*6750*/  FSEL R48, R7, R49, !P0 ;  /* 0x0000003107307208 */ /* 0x000fe40004000000 */
[----:B------:R-:W-:Y:S01]  /*6760*/  FSEL R49, R20, R50, !P0 ;  /* 0x0000003214317208 */ /* 0x000fe20004000000 */
[----:B------:R-:W-:Y:S01]  /*6770*/  IMAD.MOV.U32 R20, RZ, RZ, R45 ;  /* 0x000000ffff147224 */ /* 0x000fe200078e002d */
[----:B--2---:R-:W-:Y:S01]  /*6780*/  UIMAD.WIDE.U32 UR4, UR15, 0x20, UR4 ;  /* 0x000000200f0478a5 */ /* 0x004fe2000f8e0004 */
[----:B------:R-:W-:Y:S01]  /*6790*/  FSEL R50, R21, R51, !P0 ;  /* 0x0000003315327208 */ /* 0x000fe20004000000 */
[----:B------:R-:W-:Y:S01]  /*67a0*/  IMAD.MOV.U32 R21, RZ, RZ, R48 ;  /* 0x000000ffff157224 */ /* 0x000fe200078e0030 */
[----:B------:R-:W-:Y:S01]  /*67b0*/  FSEL R6, R22, R46, !P0 ;  /* 0x0000002e16067208 */ /* 0x000fe20004000000 */
[----:B------:R-:W-:Y:S01]  /*67c0*/  IMAD.MOV.U32 R22, RZ, RZ, R49 ;  /* 0x000000ffff167224 */ /* 0x000fe200078e0031 */
[----:B-1----:R-:W-:Y:S01]  /*67d0*/  ULEA UR7, UR8, UR7, 0x18 ;  /* 0x0000000708077291 */ /* 0x002fe2000f8ec0ff */
[----:B------:R-:W-:Y:S01]  /*67e0*/  FSEL R7, R23, R47, !P0 ;  /* 0x0000002f17077208 */ /* 0x000fe20004000000 */
[----:B------:R-:W-:-:S02]  /*67f0*/  IMAD.U32 R42, RZ, RZ, UR4 ;  /* 0x00000004ff2a7e24 */ /* 0x000fc4000f8e00ff */
[----:B------:R-:W-:Y:S02]  /*6800*/  IMAD.U32 R43, RZ, RZ, UR5 ;  /* 0x00000005ff2b7e24 */ /* 0x000fe4000f8e00ff */
[----:B------:R-:W-:Y:S02]  /*6810*/  IMAD.MOV.U32 R23, RZ, RZ, R50 ;  /* 0x000000ffff177224 */ /* 0x000fe400078e0032 */
[----:B------:R-:W-:Y:S01]  /*6820*/  IMAD.MOV.U32 R47, RZ, RZ, 0x65 ;  /* 0x00000065ff2f7424 */ /* 0x000fe200078e00ff */
[----:B------:R1:W-:Y:S04]  /*6830*/  ST.E.64.STRONG.GPU desc[UR12][R42.64+0x400], R30 ;  /* 0x0004001e2a007985 */ /* 0x0003e8000c10fb0c */
[----:B------:R1:W-:Y:S04]  /*6840*/  ST.E.64.STRONG.GPU desc[UR12][R42.64+0x408], R20 ;  /* 0x000408142a007985 */ /* 0x0003e8000c10fb0c */
[----:B------:R1:W-:Y:S04]  /*6850*/  ST.E.64.STRONG.GPU desc[UR12][R42.64+0x410], R22 ;  /* 0x000410162a007985 */ /* 0x0003e8000c10fb0c */
[----:B------:R1:W-:Y:S01]  /*6860*/  ST.E.64.STRONG.GPU desc[UR12][R42.64+0x418], R6 ;  /* 0x000418062a007985 */ /* 0x0003e2000c10fb0c */
[----:B------:R-:W-:Y:S06]  /*6870*/  MEMBAR.ALL.GPU ;  /* 0x0000000000007992 */ /* 0x000fec000000a000 */
[----:B------:R-:W-:-:S00]  /*6880*/  ERRBAR ;  /* 0x00000000000079ab */ /* 0x000fc00000000000 */
[----:B------:R-:W-:Y:S06]  /*6890*/  CGAERRBAR ;  /* 0x00000000000075ab */ /* 0x000fec0000000000 */
[----:B------:R1:W-:Y:S04]  /*68a0*/  ST.E.STRONG.GPU desc[UR12][R40.64+0x80], R47 ;  /* 0x0000802f28007985 */ /* 0x0003e8000c10f90c */
[----:B------:R1:W-:Y:S04]  /*68b0*/  STS.128 [UR7+0x170], R20 ;  /* 0x00017014ff007988 */ /* 0x0003e80008000c07 */
[----:B------:R1:W-:Y:S04]  /*68c0*/  STS.128 [UR7+0x160], R28 ;  /* 0x0001601cff007988 */ /* 0x0003e80008000c07 */
[----:B------:R1:W-:Y:S04]  /*68d0*/  STS.64 [UR7+0x180], R6 ;  /* 0x00018006ff007988 */ /* 0x0003e80008000a07 */
[----:B------:R1:W-:Y:S04]  /*68e0*/  STS.64 [UR7+0x148], R52 ;  /* 0x00014834ff007988 */ /* 0x0003e80008000a07 */
[----:B------:R1:W-:Y:S02]  /*68f0*/  STS.128 [UR7+0x150], R32 ;  /* 0x00015020ff007988 */ /* 0x0003e40008000c07 */
.L_x_69:
[----:B------:R-:W-:Y:S05]  /*6900*/  BSYNC.RECONVERGENT B0 ;  /* 0x0000000000007941 */ /* 0x000fea0003800200 */
.L_x_68:
[----:B------:R2:W-:Y:S01]  /*6910*/  @!P1 STS.64 [R55+0x108], R52 ;  /* 0x0001083437009388 */ /* 0x0005e20000000a00 */
[----:B------:R-:W-:Y:S02]  /*6920*/  @!P1 IMAD.MOV.U32 R26, RZ, RZ, R28 ;  /* 0x000000ffff1a9224 */ /* 0x000fe400078e001c */
[----:B------:R-:W-:Y:S01]  /*6930*/  @!P1 IMAD.MOV.U32 R27, RZ, RZ, R29 ;  /* 0x000000ffff1b9224 */ /* 0x000fe200078e001d */
[----:B------:R2:W-:Y:S01]  /*6940*/  @!P1 STS.128 [R55+0x110], R32 ;  /* 0x0001102037009388 */ /* 0x0005e20000000c00 */
[----:B------:R-:W-:Y:S02]  /*6950*/  @!P1 IMAD.MOV.U32 R24, RZ, RZ, R34 ;  /* 0x000000ffff189224 */ /* 0x000fe400078e0022 */
[----:B------:R-:W-:Y:S01]  /*6960*/  @!P1 IMAD.MOV.U32 R25, RZ, RZ, R35 ;  /* 0x000000ffff199224 */ /* 0x000fe200078e0023 */
[----:B------:R2:W-:Y:S01]  /*6970*/  @!P1 STS.64 [R55+0x120], R28 ;  /* 0x0001201c37009388 */ /* 0x0005e20000000a00 */
[----:B------:R-:W-:Y:S02]  /*6980*/  @!P1 IMAD.MOV.U32 R38, RZ, RZ, R32 ;  /* 0x000000ffff269224 */ /* 0x000fe400078e0020 */
[----:B------:R-:W-:-:S02]  /*6990*/  @!P1 IMAD.MOV.U32 R39, RZ, RZ, R33 ;  /* 0x000000ffff279224 */ /* 0x000fc400078e0021 */
[----:B------:R-:W-:Y:S02]  /*69a0*/  @!P1 IMAD.MOV.U32 R36, RZ, RZ, R52 ;  /* 0x000000ffff249224 */ /* 0x000fe400078e0034 */
[----:B------:R-:W-:-:S07]  /*69b0*/  @!P1 IMAD.MOV.U32 R37, RZ, RZ, R53 ;  /* 0x000000ffff259224 */ /* 0x000fce00078e0035 */
.L_x_19:
[----:B------:R-:W-:Y:S01]  /*69c0*/  ISETP.NE.AND P0, PT, R74, RZ, PT ;  /* 0x000000ff4a00720c */ /* 0x000fe20003f05270 */
[----:B------:R-:W-:Y:S05]  /*69d0*/  WARPSYNC.ALL ;  /* 0x0000000000007948 */ /* 0x000fea0003800000 */
[----:B------:R-:W-:Y:S06]  /*69e0*/  BAR.SYNC.DEFER_BLOCKING 0x0 ;  /* 0x0000000000007b1d */ /* 0x000fec0000010000 */
[----:B------:R-:W-:Y:S04]  /*69f0*/  BSSY.RECONVERGENT B0, `(.L_x_70) ;  /* 0x0000015000007945 */ /* 0x000fe80003800200 */
[----:B------:R-:W-:Y:S05]  /*6a00*/  @!P0 BRA `(.L_x_71) ;  /* 0x00000000004c8947 */ /* 0x000fea0003800000 */
[----:B------:R-:W5:Y:S01]  /*6a10*/  S2UR UR5, SR_CgaCtaId ;  /* 0x00000000000579c3 */ /* 0x000f620000008800 */
[----:B------:R-:W-:Y:S01]  /*6a20*/  UMOV UR4, 0x400 ;  /* 0x0000040000047882 */ /* 0x000fe20000000000 */
[----:B------:R-:W-:-:S04]  /*6a30*/  ISETP.NE.U32.AND P0, PT, R36, RZ, PT ;  /* 0x000000ff2400720c */ /* 0x000fc80003f05070 */
[----:B------:R-:W-:Y:S01]  /*6a40*/  ISETP.NE.AND.EX P0, PT, R37, RZ, PT, P0 ;  /* 0x000000ff2500720c */ /* 0x000fe20003f05300 */
[----:B-----5:R-:W-:-:S09]  /*6a50*/  ULEA UR4, UR5, UR4, 0x18 ;  /* 0x0000000405047291 */ /* 0x020fd2000f8ec0ff */
[----:B01----:R-:W0:Y:S04]  /*6a60*/  LDS.128 R20, [UR4+0x110] ;  /* 0x00011004ff147984 */ /* 0x003e280008000c00 */
[----:B------:R-:W1:Y:S04]  /*6a70*/  LDS.64 R6, [UR4+0x120] ;  /* 0x00012004ff067984 */ /* 0x000e680008000a00 */
[----:B--234-:R-:W2:Y:S01]  /*6a80*/  LDS.64 R28, [UR4+0x108] ;  /* 0x00010804ff1c7984 */ /* 0x01cea20008000a00 */
[----:B0-----:R-:W-:Y:S02]  /*6a90*/  DADD R20, R38, R20 ;  /* 0x0000000026147229 */ /* 0x001fe40000000014 */
[----:B------:R-:W-:-:S02]  /*6aa0*/  DADD R22, R24, R22 ;  /* 0x0000000018167229 */ /* 0x000fc40000000016 */
[----:B-1----:R-:W-:Y:S01]  /*6ab0*/  DADD R6, R26, R6 ;  /* 0x000000001a067229 */ /* 0x002fe20000000006 */
[----:B--2---:R-:W-:-:S05]  /*6ac0*/  IADD3 R36, P1, PT, R28, R36, RZ ;  /* 0x000000241c247210 */ /* 0x004fca0007f3e0ff */
[----:B------:R-:W-:Y:S02]  /*6ad0*/  FSEL R38, R20, R38, !P0 ;  /* 0x0000002614267208 */ /* 0x000fe40004000000 */
[----:B------:R-:W-:Y:S01]  /*6ae0*/  FSEL R39, R21, R39, !P0 ;  /* 0x0000002715277208 */ /* 0x000fe20004000000 */
[----:B------:R-:W-:Y:S01]  /*6af0*/  IMAD.X R37, R29, 0x1, R37, P1 ;  /* 0x000000011d257824 */ /* 0x000fe200008e0625 */
[----:B------:R-:W-:Y:S02]  /*6b00*/  FSEL R24, R22, R24, !P0 ;  /* 0x0000001816187208 */ /* 0x000fe40004000000 */
[----:B------:R-:W-:Y:S02]  /*6b10*/  FSEL R25, R23, R25, !P0 ;  /* 0x0000001917197208 */ /* 0x000fe40004000000 */
[----:B------:R-:W-:Y:S02]  /*6b20*/  FSEL R26, R6, R26, !P0 ;  /* 0x0000001a061a7208 */ /* 0x000fe40004000000 */
[----:B------:R-:W-:-:S07]  /*6b30*/  FSEL R27, R7, R27, !P0 ;  /* 0x0000001b071b7208 */ /* 0x000fce0004000000 */
.L_x_71:
[----:B------:R-:W-:Y:S05]  /*6b40*/  BSYNC.RECONVERGENT B0 ;  /* 0x0000000000007941 */ /* 0x000fea0003800200 */
.L_x_70:
[----:B------:R-:W5:Y:S01]  /*6b50*/  S2UR UR5, SR_CgaCtaId ;  /* 0x00000000000579c3 */ /* 0x000f620000008800 */
[----:B------:R-:W-:Y:S01]  /*6b60*/  UMOV UR4, 0x400 ;  /* 0x0000040000047882 */ /* 0x000fe20000000000 */
[----:B-1----:R-:W-:Y:S01]  /*6b70*/  DADD R20, R12, R38 ;  /* 0x000000000c147229 */ /* 0x002fe20000000026 */
[----:B------:R-:W-:Y:S01]  /*6b80*/  ISETP.NE.AND P0, PT, R0, R2, PT ;  /* 0x000000020000720c */ /* 0x000fe20003f05270 */
[----:B0-----:R-:W-:Y:S01]  /*6b90*/  DADD R22, R8, R24 ;  /* 0x0000000008167229 */ /* 0x001fe20000000018 */
[----:B------:R-:W-:Y:S01]  /*6ba0*/  ISETP.NE.AND P3, PT, R2, R3, PT ;  /* 0x000000030200720c */ /* 0x000fe20003f65270 */
[----:B---34-:R-:W-:Y:S01]  /*6bb0*/  DADD R30, R16, R26 ;  /* 0x00000000101e7229 */ /* 0x018fe2000000001a */
[----:B--2---:R-:W-:-:S05]  /*6bc0*/  IADD3 R35, P2, PT, R36, R44, RZ ;  /* 0x0000002c24237210 */ /* 0x004fca0007f5e0ff */
[----:B------:R-:W-:Y:S02]  /*6bd0*/  FSEL R28, R12, R20, P0 ;  /* 0x000000140c1c7208 */ /* 0x000fe40000000000 */
[----:B------:R-:W-:Y:S02]  /*6be0*/  FSEL R29, R13, R21, P0 ;  /* 0x000000150d1d7208 */ /* 0x000fe40000000000 */
[----:B------:R-:W-:Y:S02]  /*6bf0*/  FSEL R20, R8, R22, P0 ;  /* 0x0000001608147208 */ /* 0x000fe40000000000 */
[----:B------:R-:W-:Y:S02]  /*6c00*/  FSEL R21, R9, R23, P0 ;  /* 0x0000001709157208 */ /* 0x000fe40000000000 */
[----:B------:R-:W-:Y:S01]  /*6c10*/  FSEL R22, R16, R30, P0 ;  /* 0x0000001e10167208 */ /* 0x000fe20000000000 */
[----:B------:R-:W-:Y:S01]  /*6c20*/  DADD R8, R14, R28 ;  /* 0x000000000e087229 */ /* 0x000fe2000000001c */
[----:B------:R-:W-:Y:S01]  /*6c30*/  FSEL R23, R17, R31, P0 ;  /* 0x0000001f11177208 */ /* 0x000fe20000000000 */
[----:B-----5:R-:W-:Y:S01]  /*6c40*/  ULEA UR4, UR5, UR4, 0x18 ;  /* 0x0000000405047291 */ /* 0x020fe2000f8ec0ff */
[----:B------:R-:W-:Y:S01]  /*6c50*/  ISETP.NE.AND P0, PT, R0, R2, PT ;  /* 0x000000020000720c */ /* 0x000fe20003f05270 */
[----:B------:R-:W-:-:S03]  /*6c60*/  DADD R12, R10, R20 ;  /* 0x000000000a0c7229 */ /* 0x000fc60000000014 */
[----:B------:R-:W-:Y:S01]  /*6c70*/  DADD R30, R18, R22 ;  /* 0x00000000121e7229 */ /* 0x000fe20000000016 */
[----:B------:R-:W-:Y:S02]  /*6c80*/  SEL R33, RZ, 0x1, !P0 ;  /* 0x00000001ff217807 */ /* 0x000fe40004000000 */
[----:B------:R-:W-:Y:S01]  /*6c90*/  FSEL R16, R14, R8, P3 ;  /* 0x000000080e107208 */ /* 0x000fe20001800000 */
[----:B------:R-:W0:Y:S01]  /*6ca0*/  LDS.64 R6, [UR4+0x188] ;  /* 0x00018804ff067984 */ /* 0x000e220008000a00 */
[----:B------:R-:W-:Y:S02]  /*6cb0*/  IADD3 R33, P1, PT, R36, R33, RZ ;  /* 0x0000002124217210 */ /* 0x000fe40007f3e0ff */
[----:B------:R-:W-:Y:S02]  /*6cc0*/  FSEL R17, R15, R9, P3 ;  /* 0x000000090f117208 */ /* 0x000fe40001800000 */
[----:B------:R-:W-:Y:S01]  /*6cd0*/  FSEL R12, R10, R12, P3 ;  /* 0x0000000c0a0c7208 */ /* 0x000fe20001800000 */
[----:B------:R-:W-:Y:S01]  /*6ce0*/  IMAD.X R10, R37, 0x1, R5, P2 ;  /* 0x00000001250a7824 */ /* 0x000fe200010e0605 */
[----:B------:R-:W-:Y:S01]  /*6cf0*/  FSEL R13, R11, R13, P3 ;  /* 0x0000000d0b0d7208 */ /* 0x000fe20001800000 */
[----:B------:R-:W-:Y:S01]  /*6d00*/  IMAD.X R8, RZ, RZ, R37, P1 ;  /* 0x000000ffff087224 */ /* 0x000fe200008e0625 */
[----:B------:R-:W-:-:S02]  /*6d10*/  FSEL R14, R18, R30, P3 ;  /* 0x0000001e120e7208 */ /* 0x000fc40001800000 */
[----:B------:R-:W-:Y:S02]  /*6d20*/  FSEL R15, R19, R31, P3 ;  /* 0x0000001f130f7208 */ /* 0x000fe40001800000 */
[----:B0-----:R-:W-:-:S04]  /*6d30*/  ISETP.GE.U32.AND P0, PT, R6, 0x101, PT ;  /* 0x000001010600780c */ /* 0x001fc80003f06070 */
[----:B------:R-:W-:-:S13]  /*6d40*/  ISETP.GE.AND.EX P0, PT, R7, RZ, PT, P0 ;  /* 0x000000ff0700720c */ /* 0x000fda0003f06300 */
[----:B------:R-:W-:Y:S05]  /*6d50*/  @!P0 BRA `(.L_x_72) ;  /* 0x0000000800008947 */ /* 0x000fea0003800000 */
[----:B------:R-:W0:Y:S01]  /*6d60*/  LDS.64 R8, [UR4+0x148] ;  /* 0x00014804ff087984 */ /* 0x000e220008000a00 */
[----:B------:R-:W-:Y:S01]  /*6d70*/  BAR.SYNC.DEFER_BLOCKING 0x0 ;  /* 0x0000000000007b1d */ /* 0x000fe20000010000 */
[----:B------:R-:W-:Y:S02]  /*6d80*/  ISETP.NE.AND P1, PT, R0, R2, PT ;  /* 0x000000020000720c */ /* 0x000fe40003f25270 */
[----:B------:R-:W-:Y:S02]  /*6d90*/  ISETP.NE.AND P2, PT, R2, R3, PT ;  /* 0x000000030200720c */ /* 0x000fe40003f45270 */
[----:B------:R-:W-:Y:S02]  /*6da0*/  ISETP.NE.AND P3, PT, R3, R4, PT ;  /* 0x000000040300720c */ /* 0x000fe40003f65270 */
[----:B------:R-:W-:-:S04]  /*6db0*/  ISETP.GT.U32.AND P0, PT, R6, R74, PT ;  /* 0x0000004a0600720c */ /* 0x000fc80003f04070 */
[----:B------:R-:W-:-:S03]  /*6dc0*/  ISETP.GT.U32.AND.EX P0, PT, R7, RZ, PT, P0 ;  /* 0x000000ff0700720c */ /* 0x000fc60003f04100 */
[--C-:B0-----:R-:W-:Y:S02]  /*6dd0*/  @P1 IMAD.IADD R36, R36, 0x1, -R8.reuse ;  /* 0x0000000124241824 */ /* 0x101fe400078e0a08 */
[--C-:B------:R-:W-:Y:S02]  /*6de0*/  @P2 IMAD.IADD R4, R33, 0x1, -R8.reuse ;  /* 0x0000000121042824 */ /* 0x100fe400078e0a08 */
[----:B------:R-:W-:Y:S01]  /*6df0*/  @P3 IMAD.IADD R10, R35, 0x1, -R8 ;  /* 0x00000001230a3824 */ /* 0x000fe200078e0a08 */
[----:B------:R-:W-:Y:S02]  /*6e00*/  @P1 LEA R5, R36, UR4, 0x5 ;  /* 0x0000000424051c11 */ /* 0x000fe4000f8e28ff */
[----:B------:R-:W-:Y:S02]  /*6e10*/  @P2 LEA R11, R4, UR4, 0x5 ;  /* 0x00000004040b2c11 */ /* 0x000fe4000f8e28ff */
[----:B------:R-:W-:Y:S01]  /*6e20*/  @P3 LEA R19, R10, UR4, 0x5 ;  /* 0x000000040a133c11 */ /* 0x000fe2000f8e28ff */
[----:B------:R0:W-:Y:S04]  /*6e30*/  @P1 STS.128 [R5+0x10], R24 ;  /* 0x0000101805001388 */ /* 0x0001e80000000c00 */
[----:B------:R0:W-:Y:S04]  /*6e40*/  @P1 STS.64 [R5+0x8], R38 ;  /* 0x0000082605001388 */ /* 0x0001e80000000a00 */
[----:B------:R0:W-:Y:S04]  /*6e50*/  @P1 STS [R5], R0 ;  /* 0x0000000005001388 */ /* 0x0001e80000000800 */
[----:B------:R0:W-:Y:S04]  /*6e60*/  @P2 STS.128 [R11+0x10], R20 ;  /* 0x000010140b002388 */ /* 0x0001e80000000c00 */
[----:B------:R0:W-:Y:S04]  /*6e70*/  @P2 STS.64 [R11+0x8], R28 ;  /* 0x0000081c0b002388 */ /* 0x0001e80000000a00 */
[----:B------:R0:W-:Y:S04]  /*6e80*/  @P2 STS [R11], R2 ;  /* 0x000000020b002388 */ /* 0x0001e80000000800 */
[----:B------:R0:W-:Y:S04]  /*6e90*/  @P3 STS.128 [R19+0x10], R12 ;  /* 0x0000100c13003388 */ /* 0x0001e80000000c00 */
[----:B------:R0:W-:Y:S04]  /*6ea0*/  @P3 STS.64 [R19+0x8], R16 ;  /* 0x0000081013003388 */ /* 0x0001e80000000a00 */
[----:B------:R0:W-:Y:S01]  /*6eb0*/  @P3 STS [R19], R3 ;  /* 0x0000000313003388 */ /* 0x0001e20000000800 */
[----:B------:R-:W-:Y:S06]  /*6ec0*/  BAR.SYNC.DEFER_BLOCKING 0x0 ;  /* 0x0000000000007b1d */ /* 0x000fec0000010000 */
[----:B------:R-:W-:Y:S05]  /*6ed0*/  @!P0 EXIT ;  /* 0x000000000000894d */ /* 0x000fea0003800000 */
[----:B0-----:R-:W-:Y:S01]  /*6ee0*/  IMAD.MOV.U32 R5, RZ, RZ, R74 ;  /* 0x000000ffff057224 */ /* 0x001fe200078e004a */
[----:B------:R-:W0:Y:S01]  /*6ef0*/  LDCU.64 UR8, c[0x0][0x390] ;  /* 0x00007200ff0877ac */ /* 0x000e220008000a00 */
[----:B------:R-:W-:Y:S01]  /*6f00*/  IMAD.MOV.U32 R29, RZ, RZ, RZ ;  /* 0x000000ffff1d7224 */ /* 0x000fe200078e00ff */
[----:B------:R-:W-:Y:S02]  /*6f10*/  BSSY.RECONVERGENT B0, `(.L_x_73) ;  /* 0x0000033000007945 */ /* 0x000fe40003800200 */
[----:B------:R-:W-:Y:S02]  /*6f20*/  LOP3.LUT R3, RZ, R5, RZ, 0x33, !PT ;  /* 0x00000005ff037212 */ /* 0x000fe400078e33ff */
[----:B------:R-:W-:Y:S02]  /*6f30*/  LOP3.LUT R11, RZ, R29, RZ, 0x33, !PT ;  /* 0x0000001dff0b7212 */ /* 0x000fe400078e33ff */
[----:B------:R-:W-:Y:S02]  /*6f40*/  IADD3 R20, P0, PT, R6, R3, RZ ;  /* 0x0000000306147210 */ /* 0x000fe40007f1e0ff */
[----:B------:R-:W1:Y:S02]  /*6f50*/  LDC.64 R2, c[0x0][0x398] ;  /* 0x0000e600ff027b82 */ /* 0x000e640000000a00 */
[C---:B------:R-:W-:Y:S01]  /*6f60*/  LOP3.LUT R0, R20.reuse, 0x300, RZ, 0xc0, !PT ;  /* 0x0000030014007812 */ /* 0x040fe200078ec0ff */
[----:B------:R-:W-:Y:S01]  /*6f70*/  IMAD.X R13, R7, 0x1, R11, P0 ;  /* 0x00000001070d7824 */ /* 0x000fe200000e060b */
[----:B------:R-:W-:-:S02]  /*6f80*/  ISETP.GE.U32.AND P0, PT, R20, 0x300, PT ;  /* 0x000003001400780c */ /* 0x000fc40003f06070 */
[----:B------:R-:W-:Y:S02]  /*6f90*/  ISETP.NE.U32.AND P1, PT, R0, 0x300, PT ;  /* 0x000003000000780c */ /* 0x000fe40003f25070 */
[----:B------:R-:W-:Y:S02]  /*6fa0*/  ISETP.GE.U32.AND.EX P0, PT, R13, RZ, PT, P0 ;  /* 0x000000ff0d00720c */ /* 0x000fe40003f06100 */
[----:B------:R-:W-:-:S13]  /*6fb0*/  ISETP.NE.AND.EX P1, PT, RZ, RZ, PT, P1 ;  /* 0x000000ffff00720c */ /* 0x000fda0003f25310 */
[----:B0-----:R-:W-:Y:S05]  /*6fc0*/  @!P1 BRA `(.L_x_74) ;  /* 0x00000000009c9947 */ /* 0x001fea0003800000 */
[----:B------:R-:W0:Y:S01]  /*6fd0*/  LDC.64 R10, c[0x0][0x398] ;  /* 0x0000e600ff0a7b82 */ /* 0x000e220000000a00 */
[----:B------:R-:W2:Y:S01]  /*6fe0*/  LDCU.64 UR6, c[0x0][0x390] ;  /* 0x00007200ff0677ac */ /* 0x000ea20008000a00 */
[----:B------:R-:W-:Y:S01]  /*6ff0*/  SHF.R.U64 R20, R20, 0x8, R13 ;  /* 0x0000000814147819 */ /* 0x000fe2000000120d */
[----:B------:R-:W-:Y:S01]  /*7000*/  IMAD.MOV.U32 R25, RZ, RZ, RZ ;  /* 0x000000ffff197224 */ /* 0x000fe200078e00ff */
[----:B------:R-:W-:-:S03]  /*7010*/  IADD3 R21, P1, PT, R8, R5, RZ ;  /* 0x0000000508157210 */ /* 0x000fc60007f3e0ff */
[----:B------:R-:W-:Y:S02]  /*7020*/  VIADD R20, R20, 0x1 ;  /* 0x0000000114147836 */ /* 0x000fe40000000000 */
[----:B------:R-:W-:-:S03]  /*7030*/  IMAD.X R0, R9, 0x1, R29, P1 ;  /* 0x0000000109007824 */ /* 0x000fc600008e061d */
[----:B------:R-:W-:Y:S01]  /*7040*/  LOP3.LUT R20, R20, 0x3, RZ, 0xc0, !PT ;  /* 0x0000000314147812 */ /* 0x000fe200078ec0ff */
[----:B------:R-:W-:-:S03]  /*7050*/  IMAD R23, R0, 0x18, RZ ;  /* 0x0000001800177824 */ /* 0x000fc600078e02ff */
[C---:B------:R-:W-:Y:S02]  /*7060*/  LEA R5, P3, R20.reuse, R5, 0x8 ;  /* 0x0000000514057211 */ /* 0x040fe400078640ff */
[C---:B--2---:R-:W-:Y:S02]  /*7070*/  LEA R4, P2, R21.reuse, UR6, 0x2 ;  /* 0x0000000615047c11 */ /* 0x044fe4000f8410ff */
[----:B------:R-:W-:Y:S01]  /*7080*/  LEA.HI.X R29, R20, R29, R25, 0x8, P3 ;  /* 0x0000001d141d7211 */ /* 0x000fe200018f4419 */
[C---:B0-----:R-:W-:Y:S01]  /*7090*/  IMAD.WIDE.U32 R10, R21.reuse, 0x18, R10 ;  /* 0x00000018150a7825 */ /* 0x041fe200078e000a */
[----:B------:R-:W-:Y:S02]  /*70a0*/  LEA.HI.X R21, R21, UR7, R0, 0x2, P2 ;  /* 0x0000000715157c11 */ /* 0x000fe400090f1400 */
[----:B------:R-:W-:Y:S02]  /*70b0*/  IADD3 R18, P1, PT, R10, 0x10, RZ ;  /* 0x000000100a127810 */ /* 0x000fe40007f3e0ff */
[----:B------:R-:W-:-:S03]  /*70c0*/  LEA R10, R74, UR4, 0x5 ;  /* 0x000000044a0a7c11 */ /* 0x000fc6000f8e28ff */
[----:B------:R-:W-:Y:S02]  /*70d0*/  IMAD.X R23, R11, 0x1, R23, P1 ;  /* 0x000000010b177824 */ /* 0x000fe400008e0617 */
[----:B------:R-:W-:-:S07]  /*70e0*/  VIADD R0, R10, 0x8 ;  /* 0x000000080a007836 */ /* 0x000fce0000000000 */
.L_x_75:
        /* <DEDUP_REMOVED lines=21> */
.L_x_74:
[----:B------:R-:W-:Y:S05]  /*7240*/  BSYNC.RECONVERGENT B0 ;  /* 0x0000000000007941 */ /* 0x000fea0003800200 */
.L_x_73:
[----:B------:R-:W-:Y:S05]  /*7250*/  @!P0 EXIT ;  /* 0x000000000000894d */ /* 0x000fea0003800000 */
.L_x_76:
[C---:B------:R-:W-:Y:S02]  /*7260*/  LEA R0, R5.reuse, UR4, 0x5 ;  /* 0x0000000405007c11 */ /* 0x040fe4000f8e28ff */
[----:B--2---:R-:W-:Y:S01]  /*7270*/  IADD3 R33, P0, PT, R8, R5, RZ ;  /* 0x0000000508217210 */ /* 0x004fe20007f1e0ff */
[----:B------:R-:W-:Y:S02]  /*7280*/  VIADD R5, R5, 0x400 ;  /* 0x0000040005057836 */ /* 0x000fe40000000000 */
[----:B------:R-:W2:Y:S02]  /*7290*/  LDS R43, [R0] ;  /* 0x00000000002b7984 */ /* 0x000ea40000000800 */
[----:B------:R-:W-:Y:S02]  /*72a0*/  IMAD.X R4, R9, 0x1, R29, P0 ;  /* 0x0000000109047824 */ /* 0x000fe400000e061d */
[----:B0-----:R-:W0:Y:S01]  /*72b0*/  LDS.64 R10, [R0+0x8] ;  /* 0x00000800000a7984 */ /* 0x001e220000000a00 */
[----:B------:R-:W-:Y:S01]  /*72c0*/  IMAD.X R32, RZ, RZ, R9, P0 ;  /* 0x000000ffff207224 */ /* 0x000fe200000e0609 */
[C---:B------:R-:W-:Y:S01]  /*72d0*/  LEA R40, P0, R33.reuse, UR8, 0x2 ;  /* 0x0000000821287c11 */ /* 0x040fe2000f8010ff */
[----:B-1----:R-:W-:Y:S01]  /*72e0*/  IMAD.WIDE.U32 R34, R33, 0x18, R2 ;  /* 0x0000001821227825 */ /* 0x002fe200078e0002 */
[----:B------:R-:W1:Y:S03]  /*72f0*/  LDS.128 R12, [R0+0x10] ;  /* 0x00001000000c7984 */ /* 0x000e660000000c00 */
[----:B------:R-:W-:Y:S01]  /*7300*/  IMAD R29, R4, 0x18, RZ ;  /* 0x00000018041d7824 */ /* 0x000fe200078e02ff */
[----:B------:R-:W3:Y:S01]  /*7310*/  LDS R45, [R0+0x2000] ;  /* 0x00200000002d7984 */ /* 0x000ee20000000800 */
[----:B------:R-:W-:-:S02]  /*7320*/  IMAD R41, R32, 0x18, RZ ;  /* 0x0000001820297824 */ /* 0x000fc400078e02ff */
[C---:B------:R-:W-:Y:S01]  /*7330*/  IMAD.IADD R29, R35.reuse, 0x1, R29 ;  /* 0x00000001231d7824 */ /* 0x040fe200078e021d */
[----:B------:R-:W4:Y:S01]  /*7340*/  LDS.128 R16, [R0+0x2010] ;  /* 0x0020100000107984 */ /* 0x000f220000000c00 */
[----:B------:R-:W-:Y:S01]  /*7350*/  IMAD.IADD R35, R35, 0x1, R41 ;  /* 0x0000000123237824 */ /* 0x000fe200078e0229 */
[C---:B------:R-:W-:Y:S01]  /*7360*/  LEA.HI.X R41, R33.reuse, UR9, R4, 0x2, P0 ;  /* 0x0000000921297c11 */ /* 0x040fe200080f1404 */
[----:B------:R-:W-:Y:S01]  /*7370*/  IMAD.MOV.U32 R28, RZ, RZ, R34 ;  /* 0x000000ffff1c7224 */ /* 0x000fe200078e0022 */
[----:B------:R-:W5:Y:S01]  /*7380*/  LDS.64 R30, [R0+0x2008] ;  /* 0x00200800001e7984 */ /* 0x000f620000000a00 */
[----:B------:R-:W-:Y:S01]  /*7390*/  LEA.HI.X R33, R33, UR9, R32, 0x2, P0 ;  /* 0x0000000921217c11 */ /* 0x000fe200080f1420 */
[----:B------:R-:W-:Y:S01]  /*73a0*/  IMAD.MOV.U32 R32, RZ, RZ, R40 ;  /* 0x000000ffff207224 */ /* 0x000fe200078e0028 */
[----:B------:R-:W-:Y:S01]  /*73b0*/  ISETP.GT.U32.AND P0, PT, R6, R5, PT ;  /* 0x000000050600720c */ /* 0x000fe20003f04070 */
[----:B------:R-:W5:Y:S03]  /*73c0*/  LDS R47, [R0+0x4000] ;  /* 0x00400000002f7984 */ /* 0x000f660000000800 */
[----:B------:R-:W-:Y:S01]  /*73d0*/  ISETP.GT.U32.AND.EX P0, PT, R7, RZ, PT, P0 ;  /* 0x000000ff0700720c */ /* 0x000fe20003f04100 */
[----:B------:R-:W5:Y:S04]  /*73e0*/  LDS.128 R20, [R0+0x4010] ;  /* 0x0040100000147984 */ /* 0x000f680000000c00 */
[----:B------:R-:W5:Y:S04]  /*73f0*/  LDS.64 R36, [R0+0x4008] ;  /* 0x0040080000247984 */ /* 0x000f680000000a00 */
[----:B------:R-:W5:Y:S04]  /*7400*/  LDS R49, [R0+0x6000] ;  /* 0x0060000000317984 */ /* 0x000f680000000800 */
[----:B------:R-:W5:Y:S04]  /*7410*/  LDS.64 R38, [R0+0x6008] ;  /* 0x0060080000267984 */ /* 0x000f680000000a00 */
[----:B------:R-:W5:Y:S04]  /*7420*/  LDS.128 R24, [R0+0x6010] ;  /* 0x0060100000187984 */ /* 0x000f680000000c00 */
[----:B--2---:R-:W-:Y:S04]  /*7430*/  STG.E desc[UR12][R40.64], R43 ;  /* 0x0000002b28007986 */ /* 0x004fe8000c10190c */
[----:B0-----:R-:W-:Y:S04]  /*7440*/  STG.E.64 desc[UR12][R28.64], R10 ;  /* 0x0000000a1c007986 */ /* 0x001fe8000c101b0c */
[----:B-1----:R-:W-:Y:S04]  /*7450*/  STG.E.64 desc[UR12][R28.64+0x8], R12 ;  /* 0x0000080c1c007986 */ /* 0x002fe8000c101b0c */
[----:B------:R0:W-:Y:S04]  /*7460*/  STG.E.64 desc[UR12][R28.64+0x10], R14 ;  /* 0x0000100e1c007986 */ /* 0x0001e8000c101b0c */
[----:B---3--:R2:W-:Y:S04]  /*7470*/  STG.E desc[UR12][R32.64+0x400], R45 ;  /* 0x0004002d20007986 */ /* 0x0085e8000c10190c */
[----:B----4-:R2:W-:Y:S04]  /*7480*/  STG.E.64 desc[UR12][R34.64+0x1808], R16 ;  /* 0x0018081022007986 */ /* 0x0105e8000c101b0c */
[----:B------:R2:W-:Y:S01]  /*7490*/  STG.E.64 desc[UR12][R34.64+0x1810], R18 ;  /* 0x0018101222007986 */ /* 0x0005e2000c101b0c */
[----:B0-----:R-:W-:-:S03]  /*74a0*/  IMAD.MOV.U32 R29, RZ, RZ, RZ ;  /* 0x000000ffff1d7224 */ /* 0x001fc600078e00ff */
        /* <DEDUP_REMOVED lines=11> */
.L_x_72:
[----:B------:R-:W-:Y:S01]  /*7560*/  ISETP.NE.AND P0, PT, R0, R2, PT ;  /* 0x000000020000720c */ /* 0x000fe20003f05270 */
[----:B------:R-:W-:Y:S01]  /*7570*/  BSSY.RECONVERGENT B0, `(.L_x_77) ;  /* 0x000000f000007945 */ /* 0x000fe20003800200 */
[----:B------:R-:W-:Y:S02]  /*7580*/  ISETP.NE.AND P2, PT, R3, R4, PT ;  /* 0x000000040300720c */ /* 0x000fe40003f45270 */
[----:B------:R-:W-:-:S09]  /*7590*/  ISETP.NE.AND P1, PT, R2, R3, PT ;  /* 0x000000030200720c */ /* 0x000fd20003f25270 */
[----:B------:R-:W-:Y:S05]  /*75a0*/  @!P0 BRA `(.L_x_78) ;  /* 0x00000000002c8947 */ /* 0x000fea0003800000 */
[----:B------:R-:W0:Y:S01]  /*75b0*/  LDC.64 R4, c[0x0][0x398] ;  /* 0x0000e600ff047b82 */ /* 0x000e220000000a00 */
[----:B------:R-:W1:Y:S01]  /*75c0*/  LDCU.64 UR4, c[0x0][0x390] ;  /* 0x00007200ff0477ac */ /* 0x000e620008000a00 */
[----:B------:R-:W-:Y:S01]  /*75d0*/  IMAD R7, R37, 0x18, RZ ;  /* 0x0000001825077824 */ /* 0x000fe200078e02ff */
[C---:B-1----:R-:W-:Y:S01]  /*75e0*/  LEA R6, P0, R36.reuse, UR4, 0x2 ;  /* 0x0000000424067c11 */ /* 0x042fe2000f8010ff */
[----:B0-----:R-:W-:-:S04]  /*75f0*/  IMAD.WIDE.U32 R4, R36, 0x18, R4 ;  /* 0x0000001824047825 */ /* 0x001fc800078e0004 */
[----:B------:R-:W-:Y:S01]  /*7600*/  IMAD.IADD R5, R5, 0x1, R7 ;  /* 0x0000000105057824 */ /* 0x000fe200078e0207 */
[----:B------:R-:W-:-:S05]  /*7610*/  LEA.HI.X R7, R36, UR5, R37, 0x2, P0 ;  /* 0x0000000524077c11 */ /* 0x000fca00080f1425 */
[----:B------:R0:W-:Y:S04]  /*7620*/  STG.E desc[UR12][R6.64], R0 ;  /* 0x0000000006007986 */ /* 0x0001e8000c10190c */
[----:B------:R0:W-:Y:S04]  /*7630*/  STG.E.64 desc[UR12][R4.64], R38 ;  /* 0x0000002604007986 */ /* 0x0001e8000c101b0c */
[----:B------:R0:W-:Y:S04]  /*7640*/  STG.E.64 desc[UR12][R4.64+0x8], R24 ;  /* 0x0000081804007986 */ /* 0x0001e8000c101b0c */
[----:B------:R0:W-:Y:S02]  /*7650*/  STG.E.64 desc[UR12][R4.64+0x10], R26 ;  /* 0x0000101a04007986 */ /* 0x0001e4000c101b0c */
.L_x_78:
[----:B------:R-:W-:Y:S05]  /*7660*/  BSYNC.RECONVERGENT B0 ;  /* 0x0000000000007941 */ /* 0x000fea0003800200 */
.L_x_77:
[----:B------:R-:W-:Y:S04]  /*7670*/  BSSY.RECONVERGENT B0, `(.L_x_79) ;  /* 0x000000d000007945 */ /* 0x000fe80003800200 */
[----:B------:R-:W-:Y:S05]  /*7680*/  @!P1 BRA `(.L_x_80) ;  /* 0x00000000002c9947 */ /* 0x000fea0003800000 */
[----:B0-----:R-:W0:Y:S01]  /*7690*/  LDC.64 R4, c[0x0][0x398] ;  /* 0x0000e600ff047b82 */ /* 0x001e220000000a00 */
        /* <DEDUP_REMOVED lines=10> */
.L_x_80:
[----:B------:R-:W-:Y:S05]  /*7740*/  BSYNC.RECONVERGENT B0 ;  /* 0x0000000000007941 */ /* 0x000fea0003800200 */
.L_x_79:
[----:B------:R-:W-:Y:S05]  /*7750*/  @!P2 EXIT ;  /* 0x000000000000a94d */ /* 0x000fea0003800000 */
[----:B01----:R-:W0:Y:S01]  /*7760*/  LDC.64 R4, c[0x0][0x398] ;  /* 0x0000e600ff047b82 */ /* 0x003e220000000a00 */
[----:B------:R-:W1:Y:S01]  /*7770*/  LDCU.64 UR4, c[0x0][0x390] ;  /* 0x00007200ff0477ac */ /* 0x000e620008000a00 */
[----:B------:R-:W-:Y:S01]  /*7780*/  IMAD R7, R10, 0x18, RZ ;  /* 0x000000180a077824 */ /* 0x000fe200078e02ff */
[C---:B-1----:R-:W-:Y:S01]  /*7790*/  LEA R6, P0, R35.reuse, UR4, 0x2 ;  /* 0x0000000423067c11 */ /* 0x042fe2000f8010ff */
[----:B0-----:R-:W-:-:S04]  /*77a0*/  IMAD.WIDE.U32 R4, R35, 0x18, R4 ;  /* 0x0000001823047825 */ /* 0x001fc800078e0004 */
[----:B------:R-:W-:Y:S01]  /*77b0*/  IMAD.IADD R5, R5, 0x1, R7 ;  /* 0x0000000105057824 */ /* 0x000fe200078e0207 */
[----:B------:R-:W-:-:S05]  /*77c0*/  LEA.HI.X R7, R35, UR5, R10, 0x2, P0 ;  /* 0x0000000523077c11 */ /* 0x000fca00080f140a */
[----:B------:R-:W-:Y:S04]  /*77d0*/  STG.E desc[UR12][R6.64], R3 ;  /* 0x0000000306007986 */ /* 0x000fe8000c10190c */
[----:B------:R-:W-:Y:S04]  /*77e0*/  STG.E.64 desc[UR12][R4.64], R16 ;  /* 0x0000001004007986 */ /* 0x000fe8000c101b0c */
[----:B------:R-:W-:Y:S04]  /*77f0*/  STG.E.64 desc[UR12][R4.64+0x8], R12 ;  /* 0x0000080c04007986 */ /* 0x000fe8000c101b0c */
[----:B------:R-:W-:Y:S01]  /*7800*/  STG.E.64 desc[UR12][R4.64+0x10], R14 ;  /* 0x0000100e04007986 */ /* 0x000fe2000c101b0c */
[----:B------:R-:W-:Y:S05]  /*7810*/  EXIT ;  /* 0x000000000000794d */ /* 0x000fea0003800000 */
.L_x_1:
[----:B------:R-:W-:-:S04]  /*7820*/  UISETP.GE.U32.AND UP0, UPT, UR14, 0x1, UPT ;  /* 0x000000010e00788c */ /* 0x000fc8000bf06070 */
[----:B------:R-:W-:-:S06]  /*7830*/  UISETP.GE.AND.EX UP0, UPT, UR5, URZ, UPT, UP0 ;  /* 0x000000ff0500728c */ /* 0x000fcc000bf06300 */
[----:B------:R-:W-:-:S13]  /*7840*/  PLOP3.LUT P0, PT, PT, PT, UP0, 0x80, 0x8 ;  /* 0x000000000008781c */ /* 0x000fda0003f0f008 */
[----:B------:R-:W-:Y:S05]  /*7850*/  @!P0 EXIT ;  /* 0x000000000000894d */ /* 0x000fea0003800000 */
[----:B------:R-:W-:-:S09]  /*7860*/  UISETP.NE.AND UP0, UPT, UR15, URZ, UPT ;  /* 0x000000ff0f00728c */ /* 0x000fd2000bf05270 */
[----:B------:R-:W-:Y:S05]  /*7870*/  BRA.U UP0, `(.L_x_81) ;  /* 0x0000003100047547 */ /* 0x000fea000b800000 */
[----:B------:R-:W0:Y:S01]  /*7880*/  LDC.64 R2, c[0x0][0x380] ;  /* 0x0000e000ff027b82 */ /* 0x000e220000000a00 */
[----:B------:R-:W1:Y:S01]  /*7890*/  LDCU.64 UR8, c[0x0][0x388] ;  /* 0x00007100ff0877ac */ /* 0x000e620008000a00 */
[----:B------:R-:W-:Y:S02]  /*78a0*/  UIMAD UR4, UR7, 0x18, URZ ;  /* 0x00000018070478a4 */ /* 0x000fe4000f8e02ff */
[----:B-1----:R-:W-:Y:S01]  /*78b0*/  UIMAD.WIDE.U32 UR6, UR6, 0x18, UR8 ;  /* 0x00000018060678a5 */ /* 0x002fe2000f8e0008 */
[----:B0-----:R-:W-:-:S05]  /*78c0*/  IMAD.WIDE.U32 R2, RZ, 0xc00, R2 ;  /* 0x00000c00ff027825 */ /* 0x001fca00078e0002 */
[----:B------:R-:W2:Y:S01]  /*78d0*/  LDG.E.CONSTANT R8, desc[UR12][R2.64] ;  /* 0x0000000c02087981 */ /* 0x000ea2000c1e9900 */
[----:B------:R-:W-:Y:S02]  /*78e0*/  UIADD3 UR4, UPT, UPT, UR7, UR4, URZ ;  /* 0x0000000407047290 */ /* 0x000fe4000fffe0ff */
[----:B------:R-:W-:Y:S02]  /*78f0*/  IMAD.U32 R5, RZ, RZ, UR7 ;  /* 0x00000007ff057e24 */ /* 0x000fe4000f8e00ff */
[----:B------:R-:W-:Y:S02]  /*7900*/  IMAD.U32 R4, RZ, RZ, UR6 ;  /* 0x00000006ff047e24 */ /* 0x000fe4000f8e00ff */
[----:B------:R-:W-:-:S05]  /*7910*/  IMAD.U32 R5, RZ, RZ, UR4 ;  /* 0x00000004ff057e24 */ /* 0x000fca000f8e00ff */
[----:B------:R-:W3:Y:S04]  /*7920*/  LDG.E.64.CONSTANT R10, desc[UR12][R4.64] ;  /* 0x0000000c040a7981 */ /* 0x000ee8000c1e9b00 */
[----:B------:R-:W4:Y:S04]  /*7930*/  LDG.E.64.CONSTANT R14, desc[UR12][R4.64+0x8] ;  /* 0x0000080c040e7981 */ /* 0x000f28000c1e9b00 */
[----:B------:R0:W5:Y:S01]  /*7940*/  LDG.E.64.CONSTANT R18, desc[UR12][R4.64+0x10] ;  /* 0x0000100c04127981 */ /* 0x000162000c1e9b00 */
[----:B------:R-:W1:Y:S01]  /*7950*/  S2R R30, SR_TID.X ;  /* 0x00000000001e7919 */ /* 0x000e620000002100 */
[----:B0-----:R-:W-:Y:S01]  /*7960*/  IMAD.U32 R5, RZ, RZ, UR7 ;  /* 0x00000007ff057e24 */ /* 0x001fe2000f8e00ff */
[----:B-1----:R-:W-:-:S02]  /*7970*/  LOP3.LUT R0, R30, 0x1f, RZ, 0xc0, !PT ;  /* 0x0000001f1e007812 */ /* 0x002fc400078ec0ff */
[----:B------:R-:W-:-:S05]  /*7980*/  LOP3.LUT R7, R30, 0x3e0, RZ, 0xc0, !PT ;  /* 0x000003e01e077812 */ /* 0x000fca00078ec0ff */
[----:B------:R-:W-:-:S04]  /*7990*/  IMAD R7, R7, 0x3, R0 ;  /* 0x0000000307077824 */ /* 0x000fc800078e0200 */
[C---:B------:R-:W-:Y:S01]  /*79a0*/  VIADD R0, R7.reuse, 0x20 ;  /* 0x0000002007007836 */ /* 0x040fe20000000000 */
[C---:B------:R-:W-:Y:S01]  /*79b0*/  ISETP.GE.AND P0, PT, R7.reuse, UR10, PT ;  /* 0x0000000a07007c0c */ /* 0x040fe2000bf06270 */
[C---:B------:R-:W-:Y:S01]  /*79c0*/  VIADD R6, R7.reuse, 0x40 ;  /* 0x0000004007067836 */ /* 0x040fe20000000000 */
[C---:B------:R-:W-:Y:S01]  /*79d0*/  LEA R2, P3, R7.reuse, R2, 0x2 ;  /* 0x0000000207027211 */ /* 0x040fe200078610ff */
[----:B------:R-:W-:Y:S01]  /*79e0*/  IMAD R7, R7, 0x18, RZ ;  /* 0x0000001807077824 */ /* 0x000fe200078e02ff */
[----:B------:R-:W-:Y:S02]  /*79f0*/  ISETP.GE.AND P1, PT, R0, UR10, PT ;  /* 0x0000000a00007c0c */ /* 0x000fe4000bf26270 */
[----:B------:R-:W-:Y:S01]  /*7a00*/  ISETP.GE.AND P2, PT, R6, UR10, PT ;  /* 0x0000000a06007c0c */ /* 0x000fe2000bf46270 */
[----:B------:R-:W-:Y:S01]  /*7a10*/  IMAD.X R3, RZ, RZ, R3, P3 ;  /* 0x000000ffff037224 */ /* 0x000fe200018e0603 */
[----:B------:R-:W-:-:S05]  /*7a20*/  IADD3 R4, P3, PT, R7, R4, RZ ;  /* 0x0000000407047210 */ /* 0x000fca0007f7e0ff */
[----:B------:R-:W-:Y:S02]  /*7a30*/  IMAD.X R5, RZ, RZ, UR4, P3 ;  /* 0x00000004ff057e24 */ /* 0x000fe400098e06ff */
[----:B--2---:R-:W-:Y:S02]  /*7a40*/  IMAD.MOV.U32 R0, RZ, RZ, R8 ;  /* 0x000000ffff007224 */ /* 0x004fe400078e0008 */
[----:B------:R-:W2:Y:S02]  /*7a50*/  @!P0 LDG.E.CONSTANT R8, desc[UR12][R2.64] ;  /* 0x0000000c02088981 */ /* 0x000ea4000c1e9900 */
[----:B------:R-:W-:Y:S02]  /*7a60*/  IMAD.MOV.U32 R9, RZ, RZ, R0 ;  /* 0x000000ffff097224 */ /* 0x000fe400078e0000 */
[----:B------:R-:W2:Y:S04]  /*7a70*/  @!P2 LDG.E.CONSTANT R0, desc[UR12][R2.64+0x100] ;  /* 0x0001000c0200a981 */ /* 0x000ea8000c1e9900 */
[----:B------:R0:W2:Y:S01]  /*7a80*/  @!P1 LDG.E.CONSTANT R9, desc[UR12][R2.64+0x80] ;  /* 0x0000800c02099981 */ /* 0x0000a2000c1e9900 */
[----:B---3--:R-:W-:-:S02]  /*7a90*/  IMAD.MOV.U32 R6, RZ, RZ, R10 ;  /* 0x000000ffff067224 */ /* 0x008fc400078e000a */
[----:B------:R-:W-:Y:S02]  /*7aa0*/  IMAD.MOV.U32 R7, RZ, RZ, R11 ;  /* 0x000000ffff077224 */ /* 0x000fe400078e000b */
[----:B----4-:R-:W-:Y:S01]  /*7ab0*/  IMAD.MOV.U32 R22, RZ, RZ, R14 ;  /* 0x000000ffff167224 */ /* 0x010fe200078e000e */
[----:B------:R-:W3:Y:S01]  /*7ac0*/  @!P0 LDG.E.64.CONSTANT R10, desc[UR12][R4.64] ;  /* 0x0000000c040a8981 */ /* 0x000ee2000c1e9b00 */
[----:B------:R-:W-:Y:S02]  /*7ad0*/  IMAD.MOV.U32 R23, RZ, RZ, R15 ;  /* 0x000000ffff177224 */ /* 0x000fe400078e000f */
[----:B-----5:R-:W-:Y:S01]  /*7ae0*/  IMAD.MOV.U32 R24, RZ, RZ, R18 ;  /* 0x000000ffff187224 */ /* 0x020fe200078e0012 */
[----:B------:R-:W4:Y:S01]  /*7af0*/  @!P0 LDG.E.64.CONSTANT R14, desc[UR12][R4.64+0x8] ;  /* 0x0000080c040e8981 */ /* 0x000f22000c1e9b00 */
[----:B------:R-:W-:Y:S02]  /*7b00*/  IMAD.MOV.U32 R25, RZ, RZ, R19 ;  /* 0x000000ffff197224 */ /* 0x000fe400078e0013 */
[----:B------:R-:W-:Y:S01]  /*7b10*/  IMAD.MOV.U32 R12, RZ, RZ, R6 ;  /* 0x000000ffff0c7224 */ /* 0x000fe200078e0006 */
[----:B------:R-:W5:Y:S01]  /*7b20*/  @!P0 LDG.E.64.CONSTANT R18, desc[UR12][R4.64+0x10] ;  /* 0x0000100c04128981 */ /* 0x000f62000c1e9b00 */
[----:B------:R-:W-:-:S02]  /*7b30*/  IMAD.MOV.U32 R13, RZ, RZ, R7 ;  /* 0x000000ffff0d7224 */ /* 0x000fc400078e0007 */
[----:B------:R-:W-:Y:S01]  /*7b40*/  IMAD.MOV.U32 R26, RZ, RZ, R22 ;  /* 0x000000ffff1a7224 */ /* 0x000fe200078e0016 */
[----:B------:R-:W4:Y:S01]  /*7b50*/  @!P2 LDG.E.64.CONSTANT R6, desc[UR12][R4.64+0x600] ;  /* 0x0006000c0406a981 */ /* 0x000f22000c1e9b00 */
[----:B------:R-:W-:Y:S02]  /*7b60*/  IMAD.MOV.U32 R27, RZ, RZ, R23 ;  /* 0x000000ffff1b7224 */ /* 0x000fe400078e0017 */
[----:B------:R-:W-:Y:S01]  /*7b70*/  IMAD.MOV.U32 R28, RZ, RZ, R24 ;  /* 0x000000ffff1c7224 */ /* 0x000fe200078e0018 */
[----:B------:R-:W5:Y:S01]  /*7b80*/  @!P1 LDG.E.64.CONSTANT R12, desc[UR12][R4.64+0x300] ;  /* 0x0003000c040c9981 */ /* 0x000f62000c1e9b00 */
[----:B------:R-:W-:-:S03]  /*7b90*/  IMAD.MOV.U32 R29, RZ, RZ, R25 ;  /* 0x000000ffff1d7224 */ /* 0x000fc600078e0019 */
[----:B------:R-:W4:Y:S04]  /*7ba0*/  @!P1 LDG.E.64.CONSTANT R26, desc[UR12][R4.64+0x308] ;  /* 0x0003080c041a9981 */ /* 0x000f28000c1e9b00 */
[----:B------:R-:W4:Y:S04]  /*7bb0*/  @!P1 LDG.E.64.CONSTANT R28, desc[UR12][R4.64+0x310] ;  /* 0x0003100c041c9981 */ /* 0x000f28000c1e9b00 */
[----:B------:R-:W4:Y:S04]  /*7bc0*/  @!P2 LDG.E.64.CONSTANT R22, desc[UR12][R4.64+0x608] ;  /* 0x0006080c0416a981 */ /* 0x000f28000c1e9b00 */
[----:B------:R-:W4:Y:S01]  /*7bd0*/  @!P2 LDG.E.64.CONSTANT R24, desc[UR12][R4.64+0x610] ;  /* 0x0006100c0418a981 */ /* 0x000f22000c1e9b00 */
[----:B------:R-:W0:Y:S01]  /*7be0*/  S2R R20, SR_LANEID ;  /* 0x0000000000147919 */ /* 0x000e220000000000 */
[----:B------:R-:W1:Y:S01]  /*7bf0*/  S2UR UR6, SR_CgaCtaId ;  /* 0x00000000000679c3 */ /* 0x000e620000008800 */
[----:B------:R-:W-:Y:S01]  /*7c00*/  SHF.R.U32.HI R77, RZ, 0x5, R30 ;  /* 0x00000005ff4d7819 */ /* 0x000fe2000001161e */
[----:B------:R-:W-:-:S02]  /*7c10*/  UMOV UR4, 0x400 ;  /* 0x0000040000047882 */ /* 0x000fc40000000000 */
[----:B-1----:R-:W-:Y:S02]  /*7c20*/  ULEA UR4, UR6, UR4, 0x18 ;  /* 0x0000000406047291 */ /* 0x002fe4000f8ec0ff */
[----:B0-----:R-:W-:-:S05]  /*7c30*/  IMAD R3, R77, 0x60, R20 ;  /* 0x000000604d037824 */ /* 0x001fca00078e0214 */
[----:B------:R-:W-:-:S05]  /*7c40*/  LEA R17, R3, UR4, 0x2 ;  /* 0x0000000403117c11 */ /* 0x000fca000f8e10ff */
[C---:B------:R-:W-:Y:S02]  /*7c50*/  IMAD R2, R20.reuse, 0x8, R17 ;  /* 0x0000000814027824 */ /* 0x040fe400078e0211 */
[----:B------:R-:W-:Y:S02]  /*7c60*/  IMAD R21, R20, 0x2, R3 ;  /* 0x0000000214157824 */ /* 0x000fe400078e0203 */
[----:B------:R-:W-:Y:S02]  /*7c70*/  IMAD R3, R3, 0x14, R17 ;  /* 0x0000001403037824 */ /* 0x000fe400078e0211 */
[----:B------:R-:W-:Y:S01]  /*7c80*/  IMAD R21, R21, 0x14, R2 ;  /* 0x0000001415157824 */ /* 0x000fe200078e0202 */
[----:B------:R-:W-:Y:S01]  /*7c90*/  ISETP.NE.AND P3, PT, R30, RZ, PT ;  /* 0x000000ff1e00720c */ /* 0x000fe20003f65270 */
[----:B------:R-:W-:Y:S01]  /*7ca0*/  IMAD.MOV.U32 R32, RZ, RZ, RZ ;  /* 0x000000ffff207224 */ /* 0x000fe200078e00ff */
[----:B--2---:R-:W-:Y:S04]  /*7cb0*/  STS [R17], R8 ;  /* 0x0000000811007388 */ /* 0x004fe80000000800 */
[----:B------:R-:W-:Y:S04]  /*7cc0*/  STS [R17+0x100], R0 ;  /* 0x0001000011007388 */ /* 0x000fe80000000800 */
[----:B------:R-:W-:Y:S01]  /*7cd0*/  STS [R17+0x80], R9 ;  /* 0x0000800911007388 */ /* 0x000fe20000000800 */
[----:B------:R-:W-:-:S03]  /*7ce0*/  NOP ;  /* 0x0000000000007918 */ /* 0x000fc60000000000 */
[----:B------:R-:W-:Y:S04]  /*7cf0*/  LDS R66, [R2] ;  /* 0x0000000002427984 */ /* 0x000fe80000000800 */
[----:B------:R-:W-:Y:S04]  /*7d00*/  LDS R61, [R2+0x4] ;  /* 0x00000400023d7984 */ /* 0x000fe80000000800 */
[----:B------:R-:W0:Y:S01]  /*7d10*/  LDS R68, [R2+0x8] ;  /* 0x0000080002447984 */ /* 0x000e220000000800 */
[----:B------:R-:W-:Y:S06]  /*7d20*/  BAR.SYNC.DEFER_BLOCKING 0x0 ;  /* 0x0000000000007b1d */ /* 0x000fec0000010000 */
[----:B---3--:R-:W-:Y:S04]  /*7d30*/  STS.64 [R3], R10 ;  /* 0x0000000a03007388 */ /* 0x008fe80000000a00 */
[----:B-----5:R-:W-:Y:S04]  /*7d40*/  STS.64 [R3+0x300], R12 ;  /* 0x0003000c03007388 */ /* 0x020fe80000000a00 */
[----:B----4-:R-:W-:Y:S04]  /*7d50*/  STS.64 [R3+0x600], R6 ;  /* 0x0006000603007388 */ /* 0x010fe80000000a00 */
[----:B------:R-:W-:Y:S04]  /*7d60*/  STS.64 [R3+0x8], R14 ;  /* 0x0000080e03007388 */ /* 0x000fe80000000a00 */
[----:B------:R-:W-:Y:S04]  /*7d70*/  STS.64 [R3+0x10], R18 ;  /* 0x0000101203007388 */ /* 0x000fe80000000a00 */
[----:B------:R-:W-:Y:S04]  /*7d80*/  STS.64 [R3+0x308], R26 ;  /* 0x0003081a03007388 */ /* 0x000fe80000000a00 */
[----:B------:R1:W-:Y:S04]  /*7d90*/  STS.64 [R3+0x310], R28 ;  /* 0x0003101c03007388 */ /* 0x0003e80000000a00 */
[----:B------:R-:W-:Y:S04]  /*7da0*/  STS.64 [R3+0x608], R22 ;  /* 0x0006081603007388 */ /* 0x000fe80000000a00 */
[----:B------:R-:W-:Y:S01]  /*7db0*/  STS.64 [R3+0x610], R24 ;  /* 0x0006101803007388 */ /* 0x000fe20000000a00 */
[----:B------:R-:W-:-:S03]  /*7dc0*/  NOP ;  /* 0x0000000000007918 */ /* 0x000fc60000000000 */
[----:B------:R-:W-:Y:S04]  /*7dd0*/  LDS.64 R8, [R21] ;  /* 0x0000000015087984 */ /* 0x000fe80000000a00 */
[----:B------:R-:W2:Y:S04]  /*7de0*/  LDS.64 R10, [R21+0x18] ;  /* 0x00001800150a7984 */ /* 0x000ea80000000a00 */
[----:B------:R-:W-:Y:S04]  /*7df0*/  LDS.64 R12, [R21+0x20] ;  /* 0x00002000150c7984 */ /* 0x000fe80000000a00 */
[----:B------:R-:W3:Y:S04]  /*7e00*/  LDS.64 R16, [R21+0x8] ;  /* 0x0000080015107984 */ /* 0x000ee80000000a00 */
[----:B------:R-:W-:Y:S04]  /*7e10*/  LDS.64 R14, [R21+0x28] ;  /* 0x00002800150e7984 */ /* 0x000fe80000000a00 */
[----:B------:R-:W4:Y:S04]  /*7e20*/  LDS.64 R18, [R21+0x10] ;  /* 0x0000100015127984 */ /* 0x000f280000000a00 */
[----:B------:R-:W5:Y:S04]  /*7e30*/  LDS.64 R6, [R21+0x30] ;  /* 0x0000300015067984 */ /* 0x000f680000000a00 */
[----:B------:R-:W5:Y:S04]  /*7e40*/  LDS.64 R26, [R21+0x38] ;  /* 0x00003800151a7984 */ /* 0x000f680000000a00 */
[----:B------:R4:W5:Y:S01]  /*7e50*/  LDS.64 R22, [R21+0x40] ;  /* 0x0000400015167984 */ /* 0x0009620000000a00 */
[C---:B-1----:R-:W-:Y:S01]  /*7e60*/  LEA R29, R30.reuse, UR4, 0x2 ;  /* 0x000000041e1d7c11 */ /* 0x042fe2000f8e10ff */
[----:B------:R-:W-:Y:S01]  /*7e70*/  BAR.SYNC.DEFER_BLOCKING 0x0 ;  /* 0x0000000000007b1d */ /* 0x000fe20000010000 */
[----:B------:R-:W-:-:S04]  /*7e80*/  IMAD R0, R30, 0x3, RZ ;  /* 0x000000031e007824 */ /* 0x000fc800078e02ff */
[----:B------:R-:W-:Y:S01]  /*7e90*/  VIADD R2, R0, 0x1 ;  /* 0x0000000100027836 */ /* 0x000fe20000000000 */
[----:B0-----:R-:W-:Y:S02]  /*7ea0*/  STS [R29+0x5a8], R68 ;  /* 0x0005a8441d007388 */ /* 0x001fe40000000800 */
[----:B------:R-:W-:Y:S02]  /*7eb0*/  BAR.SYNC.DEFER_BLOCKING 0x0 ;  /* 0x0000000000007b1d */ /* 0x000fe40000010000 */
[----:B------:R-:W-:Y:S02]  /*7ec0*/  ISETP.EQ.U32.AND P1, PT, R2, UR14, PT ;  /* 0x0000000e02007c0c */ /* 0x000fe4000bf22070 */
[----:B------:R-:W-:Y:S02]  /*7ed0*/  ISETP.NE.AND P0, PT, R66, R61, PT ;  /* 0x0000003d4200720c */ /* 0x000fe40003f05270 */
[----:B--2---:R-:W-:Y:S02]  /*7ee0*/  DADD R2, R10, R8 ;  /* 0x000000000a027229 */ /* 0x004fe40000000008 */
[----:B------:R-:W-:Y:S01]  /*7ef0*/  ISETP.EQ.OR.EX P0, PT, RZ, UR5, P0, P1 ;  /* 0x00000005ff007c0c */ /* 0x000fe20008702710 */
[----:B---3--:R-:W-:-:S02]  /*7f00*/  DADD R4, R12, R16 ;  /* 0x000000000c047229 */ /* 0x008fc40000000010 */
[----:B----4-:R-:W-:Y:S01]  /*7f10*/  DADD R24, R14, R18 ;  /* 0x000000000e187229 */ /* 0x010fe20000000012 */
[----:B------:R-:W-:-:S04]  /*7f20*/  VIADD R21, R0, 0x2 ;  /* 0x0000000200157836 */ /* 0x000fc80000000000 */
[----:B------:R-:W-:Y:S02]  /*7f30*/  FSEL R2, R10, R2, P0 ;  /* 0x000000020a027208 */ /* 0x000fe40000000000 */
[----:B------:R-:W-:Y:S01]  /*7f40*/  FSEL R3, R11, R3, P0 ;  /* 0x000000030b037208 */ /* 0x000fe20000000000 */
[----:B------:R0:W1:Y:S01]  /*7f50*/  @P3 LDS R67, [R29+0x5a4] ;  /* 0x0005a4001d433984 */ /* 0x0000620000000800 */
[----:B------:R-:W-:-:S04]  /*7f60*/  FSEL R4, R12, R4, P0 ;  /* 0x000000040c047208 */ /* 0x000fc80000000000 */
[----:B-----5:R-:W-:Y:S01]  /*7f70*/  DADD R2, R6, R2 ;  /* 0x0000000006027229 */ /* 0x020fe20000000002 */
[----:B------:R-:W-:Y:S02]  /*7f80*/  FSEL R5, R13, R5, P0 ;  /* 0x000000050d057208 */ /* 0x000fe40000000000 */
[----:B------:R-:W-:Y:S02]  /*7f90*/  ISETP.EQ.U32.AND P2, PT, R21, UR14, PT ;  /* 0x0000000e15007c0c */ /* 0x000fe4000bf42070 */
[----:B------:R-:W-:Y:S02]  /*7fa0*/  ISETP.NE.AND P1, PT, R61, R68, PT ;  /* 0x000000443d00720c */ /* 0x000fe40003f25270 */
[----:B------:R-:W-:Y:S02]  /*7fb0*/  FSEL R28, R14, R24, P0 ;  /* 0x000000180e1c7208 */ /* 0x000fe40000000000 */
[----:B0-----:R-:W-:Y:S01]  /*7fc0*/  FSEL R29, R15, R25, P0 ;  /* 0x000000190f1d7208 */ /* 0x001fe20000000000 */
[----:B------:R-:W-:Y:S01]  /*7fd0*/  DADD R24, R26, R4 ;  /* 0x000000001a187229 */ /* 0x000fe20000000004 */
[----:B------:R-:W-:-:S04]  /*7fe0*/  ISETP.EQ.OR.EX P1, PT, RZ, UR5, P1, P2 ;  /* 0x00000005ff007c0c */ /* 0x000fc80008f22720 */
[----:B------:R-:W-:Y:S01]  /*7ff0*/  FSEL R4, R6, R2, P1 ;  /* 0x0000000206047208 */ /* 0x000fe20000800000 */
[----:B------:R-:W-:Y:S01]  /*8000*/  DADD R28, R22, R28 ;  /* 0x00000000161c7229 */ /* 0x000fe2000000001c */
[----:B------:R-:W-:-:S03]  /*8010*/  FSEL R6, R7, R3, P1 ;  /* 0x0000000307067208 */ /* 0x000fc60000800000 */
[----:B------:R-:W-:Y:S02]  /*8020*/  FSEL R3, R26, R24, P1 ;  /* 0x000000181a037208 */ /* 0x000fe40000800000 */
[----:B------:R-:W-:Y:S01]  /*8030*/  FSEL R5, R27, R25, P1 ;  /* 0x000000191b057208 */ /* 0x000fe20000800000 */
[----:B------:R-:W-:Y:S04]  /*8040*/  SHFL.UP PT, R24, R4, 0x1, RZ ;  /* 0x0420000004187989 */ /* 0x000fe800000e00ff */
[----:B------:R-:W0:Y:S01]  /*8050*/  SHFL.UP PT, R25, R6, 0x1, RZ ;  /* 0x0420000006197989 */ /* 0x000e2200000e00ff */
[----:B------:R-:W-:Y:S02]  /*8060*/  ISETP.NE.U32.AND P2, PT, R0, UR14, PT ;  /* 0x0000000e00007c0c */ /* 0x000fe4000bf45070 */
[----:B------:R-:W-:-:S02]  /*8070*/  FSEL R0, R22, R28, P1 ;  /* 0x0000001c16007208 */ /* 0x000fc40000800000 */
[----:B------:R-:W-:Y:S01]  /*8080*/  FSEL R2, R23, R29, P1 ;  /* 0x0000001d17027208 */ /* 0x000fe20000800000 */
[----:B------:R-:W-:Y:S04]  /*8090*/  SHFL.UP PT, R22, R3, 0x1, RZ ;  /* 0x0420000003167989 */ /* 0x000fe800000e00ff */
[----:B------:R-:W2:Y:S01]  /*80a0*/  SHFL.UP PT, R23, R5, 0x1, RZ ;  /* 0x0420000005177989 */ /* 0x000ea200000e00ff */
[----:B------:R-:W-:Y:S02]  /*80b0*/  ISETP.NE.AND.EX P2, PT, RZ, UR5, PT, P2 ;  /* 0x00000005ff007c0c */ /* 0x000fe4000bf45320 */
[----:B-1----:R-:W-:Y:S01]  /*80c0*/  @P3 ISETP.NE.AND P4, PT, R67, R66, PT ;  /* 0x000000424300320c */ /* 0x002fe20003f85270 */
[----:B------:R-:W-:Y:S01]  /*80d0*/  IMAD.MOV.U32 R7, RZ, RZ, 0x1 ;  /* 0x00000001ff077424 */ /* 0x000fe200078e00ff */
[----:B------:R-:W-:Y:S01]  /*80e0*/  SEL R60, RZ, 0x1, P2 ;  /* 0x00000001ff3c7807 */ /* 0x000fe20001000000 */
[----:B------:R-:W-:Y:S01]  /*80f0*/  SHFL.UP PT, R26, R0, 0x1, RZ ;  /* 0x04200000001a7989 */ /* 0x000fe200000e00ff */
[----:B------:R-:W-:Y:S01]  /*8100*/  @P3 SEL R7, RZ, 0x1, !P4 ;  /* 0x00000001ff073807 */ /* 0x000fe20006000000 */
[----:B------:R-:W-:-:S02]  /*8110*/  IMAD.MOV.U32 R28, RZ, RZ, R4 ;  /* 0x000000ffff1c7224 */ /* 0x000fc400078e0004 */
[----:B------:R-:W1:Y:S01]  /*8120*/  SHFL.UP PT, R27, R2, 0x1, RZ ;  /* 0x04200000021b7989 */ /* 0x000e6200000e00ff */
[----:B------:R-:W-:Y:S01]  /*8130*/  IMAD.MOV.U32 R29, RZ, RZ, R6 ;  /* 0x000000ffff1d7224 */ /* 0x000fe200078e0006 */
[----:B------:R-:W-:Y:S02]  /*8140*/  @P3 SEL R60, R60, R7, !P2 ;  /* 0x000000073c3c3207 */ /* 0x000fe40005000000 */
[----:B------:R-:W-:Y:S02]  /*8150*/  SEL R30, RZ, 0x1, !P0 ;  /* 0x00000001ff1e7807 */ /* 0x000fe40004000000 */
[----:B------:R-:W-:Y:S02]  /*8160*/  SEL R7, RZ, 0x1, !P1 ;  /* 0x00000001ff077807 */ /* 0x000fe40004800000 */
[----:B------:R-:W-:Y:S01]  /*8170*/  SEL R32, R32, RZ, P2 ;  /* 0x000000ff20207207 */ /* 0x000fe20001000000 */
[----:B0-----:R-:W-:Y:S01]  /*8180*/  DADD R24, R24, R28 ;  /* 0x0000000018187229 */ /* 0x001fe2000000001c */
[----:B------:R-:W-:Y:S01]  /*8190*/  ISETP.GE.AND P4, PT, R20, 0x1, PT ;  /* 0x000000011400780c */ /* 0x000fe20003f86270 */
[----:B------:R-:W-:Y:S01]  /*81a0*/  IMAD.MOV.U32 R28, RZ, RZ, R3 ;  /* 0x000000ffff1c7224 */ /* 0x000fe200078e0003 */
[----:B------:R-:W-:Y:S01]  /*81b0*/  IADD3 R30, P5, P6, R7, R60, R30 ;  /* 0x0000003c071e7210 */ /* 0x000fe20007ebe01e */
[----:B------:R-:W-:Y:S01]  /*81c0*/  IMAD.MOV.U32 R29, RZ, RZ, R5 ;  /* 0x000000ffff1d7224 */ /* 0x000fe200078e0005 */
[----:B------:R-:W-:-:S02]  /*81d0*/  SEL R32, R32, RZ, P3 ;  /* 0x000000ff20207207 */ /* 0x000fc40001800000 */
[----:B------:R-:W-:Y:S02]  /*81e0*/  ISETP.NE.U32.AND P2, PT, R30, RZ, PT ;  /* 0x000000ff1e00720c */ /* 0x000fe40003f45070 */
[----:B------:R-:W-:Y:S01]  /*81f0*/  IADD3.X R32, PT, PT, RZ, R32, RZ, P5, P6 ;  /* 0x00000020ff207210 */ /* 0x000fe20002fec4ff */
[----:B--2---:R-:W-:Y:S01]  /*8200*/  DADD R22, R22, R28 ;  /* 0x0000000016167229 */ /* 0x004fe2000000001c */
[----:B------:R-:W0:Y:S02]  /*8210*/  SHFL.UP PT, R7, R30, 0x1, RZ ;  /* 0x042000001e077989 */ /* 0x000e2400000e00ff */
[----:B------:R-:W-:Y:S01]  /*8220*/  ISETP.NE.AND.EX P2, PT, R32, RZ, PT, P2 ;  /* 0x000000ff2000720c */ /* 0x000fe20003f45320 */
[----:B------:R-:W-:Y:S02]  /*8230*/  IMAD.MOV.U32 R28, RZ, RZ, R0 ;  /* 0x000000ffff1c7224 */ /* 0x000fe400078e0000 */
[----:B------:R-:W-:Y:S01]  /*8240*/  IMAD.MOV.U32 R29, RZ, RZ, R2 ;  /* 0x000000ffff1d7224 */ /* 0x000fe200078e0002 */
[----:B------:R-:W2:Y:S01]  /*8250*/  SHFL.UP PT, R21, R32, 0x1, RZ ;  /* 0x0420000020157989 */ /* 0x000ea200000e00ff */
[----:B------:R-:W-:-:S02]  /*8260*/  @P4 FSEL R4, R24, R4, !P2 ;  /* 0x0000000418044208 */ /* 0x000fc40005000000 */
[----:B------:R-:W-:Y:S02]  /*8270*/  @P4 FSEL R6, R25, R6, !P2 ;  /* 0x0000000619064208 */ /* 0x000fe40005000000 */
[----:B-1----:R-:W-:Y:S01]  /*8280*/  DADD R26, R26, R28 ;  /* 0x000000001a1a7229 */ /* 0x002fe2000000001c */
[----:B------:R-:W-:Y:S02]  /*8290*/  @P4 FSEL R3, R22, R3, !P2 ;  /* 0x0000000316034208 */ /* 0x000fe40005000000 */
[----:B------:R-:W-:Y:S01]  /*82a0*/  @P4 FSEL R5, R23, R5, !P2 ;  /* 0x0000000517054208 */ /* 0x000fe20005000000 */
[----:B------:R-:W-:Y:S04]  /*82b0*/  SHFL.UP PT, R22, R4, 0x2, RZ ;  /* 0x0440000004167989 */ /* 0x000fe800000e00ff */
[----:B------:R-:W1:Y:S02]  /*82c0*/  SHFL.UP PT, R23, R6, 0x2, RZ ;  /* 0x0440000006177989 */ /* 0x000e6400000e00ff */
[----:B------:R-:W-:-:S02]  /*82d0*/  @P4 FSEL R0, R26, R0, !P2 ;  /* 0x000000001a004208 */ /* 0x000fc40005000000 */
[----:B------:R-:W-:Y:S01]  /*82e0*/  SHFL.UP PT, R24, R3, 0x2, RZ ;  /* 0x0440000003187989 */ /* 0x000fe200000e00ff */
[----:B------:R-:W-:-:S03]  /*82f0*/  @P4 FSEL R2, R27, R2, !P2 ;  /* 0x000000021b024208 */ /* 0x000fc60005000000 */
[----:B------:R-:W3:Y:S01]  /*8300*/  SHFL.UP PT, R25, R5, 0x2, RZ ;  /* 0x0440000005197989 */ /* 0x000ee200000e00ff */
[----:B0-----:R-:W-:-:S03]  /*8310*/  SEL R7, R7, RZ, P4 ;  /* 0x000000ff07077207 */ /* 0x001fc60002000000 */
[----:B------:R-:W-:Y:S04]  /*8320*/  SHFL.UP PT, R26, R0, 0x2, RZ ;  /* 0x04400000001a7989 */ /* 0x000fe800000e00ff */
[----:B------:R-:W0:Y:S01]  /*8330*/  SHFL.UP PT, R27, R2, 0x2, RZ ;  /* 0x04400000021b7989 */ /* 0x000e2200000e00ff */
[----:B------:R-:W-:Y:S01]  /*8340*/  IMAD.MOV.U32 R28, RZ, RZ, R4 ;  /* 0x000000ffff1c7224 */ /* 0x000fe200078e0004 */
[----:B------:R-:W-:Y:S01]  /*8350*/  IADD3 R30, P2, PT, R7, R30, RZ ;  /* 0x0000001e071e7210 */ /* 0x000fe20007f5e0ff */
[----:B------:R-:W-:Y:S01]  /*8360*/  IMAD.MOV.U32 R29, RZ, RZ, R6 ;  /* 0x000000ffff1d7224 */ /* 0x000fe200078e0006 */
[----:B--2---:R-:W-:Y:S02]  /*8370*/  SEL R21, R21, RZ, P4 ;  /* 0x000000ff15157207 */ /* 0x004fe40002000000 */
[----:B------:R-:W-:Y:S01]  /*8380*/  ISETP.GE.AND P5, PT, R20, 0x2, PT ;  /* 0x000000021400780c */ /* 0x000fe20003fa6270 */
[----:B------:R-:W2:Y:S02]  /*8390*/  SHFL.UP PT, R7, R30, 0x2, RZ ;  /* 0x044000001e077989 */ /* 0x000ea400000e00ff */
[----:B------:R-:W-:Y:S01]  /*83a0*/  IMAD.X R32, R21, 0x1, R32, P2 ;  /* 0x0000000115207824 */ /* 0x000fe200010e0620 */
[----:B-1----:R-:W-:Y:S01]  /*83b0*/  DADD R22, R22, R28 ;  /* 0x0000000016167229 */ /* 0x002fe2000000001c */
[----:B------:R-:W-:Y:S01]  /*83c0*/  ISETP.NE.U32.AND P2, PT, R30, RZ, PT ;  /* 0x000000ff1e00720c */ /* 0x000fe20003f45070 */
[----:B------:R-:W-:-:S02]  /*83d0*/  IMAD.MOV.U32 R28, RZ, RZ, R3 ;  /* 0x000000ffff1c7224 */ /* 0x000fc400078e0003 */
[----:B------:R-:W-:Y:S01]  /*83e0*/  IMAD.MOV.U32 R29, RZ, RZ, R5 ;  /* 0x000000ffff1d7224 */ /* 0x000fe200078e0005 */
[----:B------:R-:W1:Y:S01]  /*83f0*/  SHFL.UP PT, R21, R32, 0x2, RZ ;  /* 0x0440000020157989 */ /* 0x000e6200000e00ff */
[----:B------:R-:W-:-:S04]  /*8400*/  ISETP.NE.AND.EX P2, PT, R32, RZ, PT, P2 ;  /* 0x000000ff2000720c */ /* 0x000fc80003f45320 */
[----:B---3--:R-:W-:Y:S01]  /*8410*/  DADD R24, R24, R28 ;  /* 0x0000000018187229 */ /* 0x008fe2000000001c */
[----:B------:R-:W-:Y:S02]  /*8420*/  IMAD.MOV.U32 R28, RZ, RZ, R0 ;  /* 0x000000ffff1c7224 */ /* 0x000fe400078e0000 */
[----:B------:R-:W-:Y:S01]  /*8430*/  IMAD.MOV.U32 R29, RZ, RZ, R2 ;  /* 0x000000ffff1d7224 */ /* 0x000fe200078e0002 */
[----:B------:R-:W-:Y:S02]  /*8440*/  @P5 FSEL R4, R22, R4, !P2 ;  /* 0x0000000416045208 */ /* 0x000fe40005000000 */
[----:B------:R-:W-:-:S03]  /*8450*/  @P5 FSEL R6, R23, R6, !P2 ;  /* 0x0000000617065208 */ /* 0x000fc60005000000 */
[----:B0-----:R-:W-:Y:S01]  /*8460*/  DADD R26, R26, R28 ;  /* 0x000000001a1a7229 */ /* 0x001fe2000000001c */
[----:B------:R-:W-:Y:S01]  /*8470*/  SHFL.UP PT, R22, R4, 0x4, RZ ;  /* 0x0480000004167989 */ /* 0x000fe200000e00ff */
[----:B------:R-:W-:-:S03]  /*8480*/  @P5 FSEL R3, R24, R3, !P2 ;  /* 0x0000000318035208 */ /* 0x000fc60005000000 */
[----:B------:R-:W0:Y:S01]  /*8490*/  SHFL.UP PT, R23, R6, 0x4, RZ ;  /* 0x0480000006177989 */ /* 0x000e2200000e00ff */
[----:B------:R-:W-:-:S03]  /*84a0*/  @P5 FSEL R5, R25, R5, !P2 ;  /* 0x0000000519055208 */ /* 0x000fc60005000000 */
[----:B------:R-:W-:Y:S01]  /*84b0*/  SHFL.UP PT, R24, R3, 0x4, RZ ;  /* 0x0480000003187989 */ /* 0x000fe200000e00ff */
[----:B------:R-:W-:-:S03]  /*84c0*/  @P5 FSEL R0, R26, R0, !P2 ;  /* 0x000000001a005208 */ /* 0x000fc60005000000 */
[----:B------:R-:W3:Y:S01]  /*84d0*/  SHFL.UP PT, R25, R5, 0x4, RZ ;  /* 0x0480000005197989 */ /* 0x000ee200000e00ff */
[----:B------:R-:W-:Y:S02]  /*84e0*/  @P5 FSEL R2, R27, R2, !P2 ;  /* 0x000000021b025208 */ /* 0x000fe40005000000 */
[----:B--2---:R-:W-:Y:S01]  /*84f0*/  SEL R7, R7, RZ, P5 ;  /* 0x000000ff07077207 */ /* 0x004fe20002800000 */
[----:B------:R-:W-:Y:S01]  /*8500*/  SHFL.UP PT, R26, R0, 0x4, RZ ;  /* 0x04800000001a7989 */ /* 0x000fe200000e00ff */
[----:B-1----:R-:W-:Y:S02]  /*8510*/  SEL R21, R21, RZ, P5 ;  /* 0x000000ff15157207 */ /* 0x002fe40002800000 */
[----:B------:R-:W-:Y:S01]  /*8520*/  IADD3 R30, P4, PT, R7, R30, RZ ;  /* 0x0000001e071e7210 */ /* 0x000fe20007f9e0ff */
[----:B------:R-:W1:Y:S01]  /*8530*/  SHFL.UP PT, R27, R2, 0x4, RZ ;  /* 0x04800000021b7989 */ /* 0x000e6200000e00ff */
[----:B------:R-:W-:Y:S02]  /*8540*/  IMAD.MOV.U32 R28, RZ, RZ, R4 ;  /* 0x000000ffff1c7224 */ /* 0x000fe400078e0004 */
[----:B------:R-:W-:Y:S01]  /*8550*/  IMAD.MOV.U32 R29, RZ, RZ, R6 ;  /* 0x000000ffff1d7224 */ /* 0x000fe200078e0006 */
[----:B------:R-:W2:Y:S01]  /*8560*/  SHFL.UP PT, R7, R30, 0x4, RZ ;  /* 0x048000001e077989 */ /* 0x000ea200000e00ff */
[----:B------:R-:W-:Y:S01]  /*8570*/  IMAD.X R32, R21, 0x1, R32, P4 ;  /* 0x0000000115207824 */ /* 0x000fe200020e0620 */
[----:B------:R-:W-:-:S03]  /*8580*/  ISETP.GE.AND P5, PT, R20, 0x4, PT ;  /* 0x000000041400780c */ /* 0x000fc60003fa6270 */
[----:B0-----:R-:W-:Y:S01]  /*8590*/  DADD R22, R22, R28 ;  /* 0x0000000016167229 */ /* 0x001fe2000000001c */
[----:B------:R-:W0:Y:S01]  /*85a0*/  SHFL.UP PT, R21, R32, 0x4, RZ ;  /* 0x0480000020157989 */ /* 0x000e2200000e00ff */
[----:B------:R-:W-:Y:S01]  /*85b0*/  IMAD.MOV.U32 R28, RZ, RZ, R3 ;  /* 0x000000ffff1c7224 */ /* 0x000fe200078e0003 */
[----:B------:R-:W-:Y:S01]  /*85c0*/  ISETP.NE.U32.AND P2, PT, R30, RZ, PT ;  /* 0x000000ff1e00720c */ /* 0x000fe20003f45070 */
[----:B------:R-:W-:-:S03]  /*85d0*/  IMAD.MOV.U32 R29, RZ, RZ, R5 ;  /* 0x000000ffff1d7224 */ /* 0x000fc600078e0005 */
[----:B------:R-:W-:-:S03]  /*85e0*/  ISETP.NE.AND.EX P2, PT, R32, RZ, PT, P2 ;  /* 0x000000ff2000720c */ /* 0x000fc60003f45320 */
[----:B---3--:R-:W-:Y:S01]  /*85f0*/  DADD R24, R24, R28 ;  /* 0x0000000018187229 */ /* 0x008fe2000000001c */
[----:B------:R-:W-:Y:S02]  /*8600*/  IMAD.MOV.U32 R28, RZ, RZ, R0 ;  /* 0x000000ffff1c7224 */ /* 0x000fe400078e0000 */
[----:B------:R-:W-:Y:S01]  /*8610*/  IMAD.MOV.U32 R29, RZ, RZ, R2 ;  /* 0x000000ffff1d7224 */ /* 0x000fe200078e0002 */
[----:B------:R-:W-:Y:S02]  /*8620*/  @P5 FSEL R4, R22, R4, !P2 ;  /* 0x0000000416045208 */ /* 0x000fe40005000000 */
[----:B------:R-:W-:-:S03]  /*8630*/  @P5 FSEL R6, R23, R6, !P2 ;  /* 0x0000000617065208 */ /* 0x000fc60005000000 */
[----:B-1----:R-:W-:Y:S01]  /*8640*/  DADD R26, R26, R28 ;  /* 0x000000001a1a7229 */ /* 0x002fe2000000001c */
[----:B------:R-:W-:Y:S01]  /*8650*/  SHFL.UP PT, R22, R4, 0x8, RZ ;  /* 0x0500000004167989 */ /* 0x000fe200000e00ff */
[----:B------:R-:W-:-:S03]  /*8660*/  @P5 FSEL R3, R24, R3, !P2 ;  /* 0x0000000318035208 */ /* 0x000fc60005000000 */
[----:B------:R-:W1:Y:S01]  /*8670*/  SHFL.UP PT, R23, R6, 0x8, RZ ;  /* 0x0500000006177989 */ /* 0x000e6200000e00ff */
[----:B------:R-:W-:Y:S02]  /*8680*/  @P5 FSEL R5, R25, R5, !P2 ;  /* 0x0000000519055208 */ /* 0x000fe40005000000 */
[----:B--2---:R-:W-:Y:S01]  /*8690*/  SEL R7, R7, RZ, P5 ;  /* 0x000000ff07077207 */ /* 0x004fe20002800000 */
[----:B------:R-:W-:Y:S01]  /*86a0*/  SHFL.UP PT, R24, R3, 0x8, RZ ;  /* 0x0500000003187989 */ /* 0x000fe200000e00ff */
[----:B0-----:R-:W-:-:S03]  /*86b0*/  SEL R21, R21, RZ, P5 ;  /* 0x000000ff15157207 */ /* 0x001fc60002800000 */
[----:B------:R-:W0:Y:S01]  /*86c0*/  SHFL.UP PT, R25, R5, 0x8, RZ ;  /* 0x0500000005197989 */ /* 0x000e2200000e00ff */
[----:B------:R-:W-:Y:S02]  /*86d0*/  IADD3 R30, P4, PT, R7, R30, RZ ;  /* 0x0000001e071e7210 */ /* 0x000fe40007f9e0ff */
[----:B------:R-:W-:Y:S02]  /*86e0*/  @P5 FSEL R0, R26, R0, !P2 ;  /* 0x000000001a005208 */ /* 0x000fe40005000000 */
[----:B------:R-:W-:Y:S01]  /*86f0*/  @P5 FSEL R2, R27, R2, !P2 ;  /* 0x000000021b025208 */ /* 0x000fe20005000000 */
[----:B------:R-:W-:Y:S01]  /*8700*/  IMAD.X R32, R21, 0x1, R32, P4 ;  /* 0x0000000115207824 */ /* 0x000fe200020e0620 */
[----:B------:R-:W2:Y:S04]  /*8710*/  SHFL.UP PT, R7, R30, 0x8, RZ ;  /* 0x050000001e077989 */ /* 0x000ea800000e00ff */
[----:B------:R-:W-:Y:S04]  /*8720*/  SHFL.UP PT, R26, R0, 0x8, RZ ;  /* 0x05000000001a7989 */ /* 0x000fe800000e00ff */
[----:B------:R-:W3:Y:S01]  /*8730*/  SHFL.UP PT, R27, R2, 0x8, RZ ;  /* 0x05000000021b7989 */ /* 0x000ee200000e00ff */
[----:B------:R-:W-:-:S02]  /*8740*/  IMAD.MOV.U32 R28, RZ, RZ, R4 ;  /* 0x000000ffff1c7224 */ /* 0x000fc400078e0004 */
[----:B------:R-:W-:Y:S01]  /*8750*/  IMAD.MOV.U32 R29, RZ, RZ, R6 ;  /* 0x000000ffff1d7224 */ /* 0x000fe200078e0006 */
[----:B------:R-:W4:Y:S01]  /*8760*/  SHFL.UP PT, R21, R32, 0x8, RZ ;  /* 0x0500000020157989 */ /* 0x000f2200000e00ff */
[----:B------:R-:W-:Y:S02]  /*8770*/  ISETP.GE.AND P5, PT, R20, 0x8, PT ;  /* 0x000000081400780c */ /* 0x000fe40003fa6270 */
[----:B------:R-:W-:Y:S02]  /*8780*/  ISETP.NE.U32.AND P2, PT, R30, RZ, PT ;  /* 0x000000ff1e00720c */ /* 0x000fe40003f45070 */
[----:B-1----:R-:W-:Y:S01]  /*8790*/  DADD R22, R22, R28 ;  /* 0x0000000016167229 */ /* 0x002fe2000000001c */
[----:B------:R-:W-:Y:S02]  /*87a0*/  IMAD.MOV.U32 R28, RZ, RZ, R3 ;  /* 0x000000ffff1c7224 */ /* 0x000fe400078e0003 */
[----:B------:R-:W-:Y:S01]  /*87b0*/  IMAD.MOV.U32 R29, RZ, RZ, R5 ;  /* 0x000000ffff1d7224 */ /* 0x000fe200078e0005 */
[----:B------:R-:W-:-:S05]  /*87c0*/  ISETP.NE.AND.EX P2, PT, R32, RZ, PT, P2 ;  /* 0x000000ff2000720c */ /* 0x000fca0003f45320 */
[----:B0-----:R-:W-:Y:S01]  /*87d0*/  DADD R24, R24, R28 ;  /* 0x0000000018187229 */ /* 0x001fe2000000001c */
[----:B------:R-:W-:Y:S02]  /*87e0*/  IMAD.MOV.U32 R28, RZ, RZ, R0 ;  /* 0x000000ffff1c7224 */ /* 0x000fe400078e0000 */
[----:B------:R-:W-:Y:S01]  /*87f0*/  IMAD.MOV.U32 R29, RZ, RZ, R2 ;  /* 0x000000ffff1d7224 */ /* 0x000fe200078e0002 */
[----:B------:R-:W-:Y:S02]  /*8800*/  @P5 FSEL R4, R22, R4, !P2 ;  /* 0x0000000416045208 */ /* 0x000fe40005000000 */
[----:B------:R-:W-:Y:S02]  /*8810*/  @P5 FSEL R6, R23, R6, !P2 ;  /* 0x0000000617065208 */ /* 0x000fe40005000000 */
[----:B--2---:R-:W-:Y:S01]  /*8820*/  SEL R7, R7, RZ, P5 ;  /* 0x000000ff07077207 */ /* 0x004fe20002800000 */
[----:B---3--:R-:W-:Y:S01]  /*8830*/  DADD R26, R26, R28 ;  /* 0x000000001a1a7229 */ /* 0x008fe2000000001c */
[----:B------:R-:W-:Y:S01]  /*8840*/  SHFL.UP PT, R22, R4, 0x10, RZ ;  /* 0x0600000004167989 */ /* 0x000fe200000e00ff */
[----:B------:R-:W-:-:S03]  /*8850*/  @P5 FSEL R3, R24, R3, !P2 ;  /* 0x0000000318035208 */ /* 0x000fc60005000000 */
[----:B------:R-:W0:Y:S01]  /*8860*/  SHFL.UP PT, R23, R6, 0x10, RZ ;  /* 0x0600000006177989 */ /* 0x000e2200000e00ff */
[----:B------:R-:W-:Y:S02]  /*8870*/  @P5 FSEL R5, R25, R5, !P2 ;  /* 0x0000000519055208 */ /* 0x000fe40005000000 */
[----:B------:R-:W-:Y:S02]  /*8880*/  IADD3 R30, P4, PT, R7, R30, RZ ;  /* 0x0000001e071e7210 */ /* 0x000fe40007f9e0ff */
[----:B----4-:R-:W-:Y:S01]  /*8890*/  SEL R21, R21, RZ, P5 ;  /* 0x000000ff15157207 */ /* 0x010fe20002800000 */
[----:B------:R-:W-:Y:S01]  /*88a0*/  SHFL.UP PT, R24, R3, 0x10, RZ ;  /* 0x0600000003187989 */ /* 0x000fe200000e00ff */
[----:B------:R-:W-:-:S03]  /*88b0*/  @P5 FSEL R0, R26, R0, !P2 ;  /* 0x000000001a005208 */ /* 0x000fc60005000000 */
[----:B------:R-:W-:Y:S01]  /*88c0*/  SHFL.UP PT, R25, R5, 0x10, RZ ;  /* 0x0600000005197989 */ /* 0x000fe200000e00ff */
[----:B------:R-:W-:Y:S01]  /*88d0*/  IMAD.X R29, R21, 0x1, R32, P4 ;  /* 0x00000001151d7824 */ /* 0x000fe200020e0620 */
[----:B------:R-:W-:Y:S02]  /*88e0*/  @P5 FSEL R2, R27, R2, !P2 ;  /* 0x000000021b025208 */ /* 0x000fe40005000000 */
[----:B------:R-:W1:Y:S01]  /*88f0*/  SHFL.UP PT, R7, R30, 0x10, RZ ;  /* 0x060000001e077989 */ /* 0x000e6200000e00ff */
[----:B------:R-:W-:-:S03]  /*8900*/  ISETP.GE.AND P4, PT, R20, 0x10, PT ;  /* 0x000000101400780c */ /* 0x000fc60003f86270 */
[----:B------:R-:W-:Y:S01]  /*8910*/  SHFL.UP PT, R26, R0, 0x10, RZ ;  /* 0x06000000001a7989 */ /* 0x000fe200000e00ff */
[----:B------:R-:W-:-:S03]  /*8920*/  ISETP.NE.AND P5, PT, R20, 0x1f, PT ;  /* 0x0000001f1400780c */ /* 0x000fc60003fa5270 */
[----:B------:R-:W-:Y:S04]  /*8930*/  SHFL.UP PT, R27, R2, 0x10, RZ ;  /* 0x06000000021b7989 */ /* 0x000fe800000e00ff */
[----:B------:R-:W2:Y:S01]  /*8940*/  SHFL.UP PT, R28, R29, 0x10, RZ ;  /* 0x060000001d1c7989 */ /* 0x000ea200000e00ff */
[----:B------:R-:W-:Y:S02]  /*8950*/  IMAD.MOV.U32 R20, RZ, RZ, R4 ;  /* 0x000000ffff147224 */ /* 0x000fe400078e0004 */
[----:B------:R-:W-:-:S06]  /*8960*/  IMAD.MOV.U32 R21, RZ, RZ, R6 ;  /* 0x000000ffff157224 */ /* 0x000fcc00078e0006 */
[----:B0-----:R-:W-:Y:S01]  /*8970*/  DADD R22, R22, R20 ;  /* 0x0000000016167229 */ /* 0x001fe20000000014 */
[----:B------:R-:W-:Y:S02]  /*8980*/  IMAD.MOV.U32 R20, RZ, RZ, R3 ;  /* 0x000000ffff147224 */ /* 0x000fe400078e0003 */
[----:B------:R-:W-:Y:S01]  /*8990*/  IMAD.MOV.U32 R21, RZ, RZ, R5 ;  /* 0x000000ffff157224 */ /* 0x000fe200078e0005 */
[----:B-1----:R-:W-:Y:S02]  /*89a0*/  SEL R7, R7, RZ, P4 ;  /* 0x000000ff07077207 */ /* 0x002fe40002000000 */
[----:B------:R-:W-:-:S03]  /*89b0*/  ISETP.NE.U32.AND P2, PT, R30, RZ, PT ;  /* 0x000000ff1e00720c */ /* 0x000fc60003f45070 */
[----:B------:R-:W-:Y:S01]  /*89c0*/  DADD R24, R24, R20 ;  /* 0x0000000018187229 */ /* 0x000fe20000000014 */
[----:B------:R-:W-:Y:S02]  /*89d0*/  IMAD.MOV.U32 R20, RZ, RZ, R0 ;  /* 0x000000ffff147224 */ /* 0x000fe400078e0000 */
[----:B------:R-:W-:Y:S01]  /*89e0*/  IMAD.MOV.U32 R21, RZ, RZ, R2 ;  /* 0x000000ffff157224 */ /* 0x000fe200078e0002 */
[----:B------:R-:W-:Y:S02]  /*89f0*/  IADD3 R73, P6, PT, R7, R30, RZ ;  /* 0x0000001e07497210 */ /* 0x000fe40007fde0ff */
[----:B--2---:R-:W-:Y:S02]  /*8a00*/  SEL R28, R28, RZ, P4 ;  /* 0x000000ff1c1c7207 */ /* 0x004fe40002000000 */
[----:B------:R-:W-:Y:S01]  /*8a10*/  ISETP.NE.AND.EX P2, PT, R29, RZ, PT, P2 ;  /* 0x000000ff1d00720c */ /* 0x000fe20003f45320 */
[----:B------:R-:W-:Y:S02]  /*8a20*/  DADD R26, R26, R20 ;  /* 0x000000001a1a7229 */ /* 0x000fe40000000014 */
[----:B------:R-:W-:Y:S01]  /*8a30*/  IMAD.X R72, R28, 0x1, R29, P6 ;  /* 0x000000011c487824 */ /* 0x000fe200030e061d */
[----:B------:R-:W-:-:S02]  /*8a40*/  FSEL R63, R22, R4, !P2 ;  /* 0x00000004163f7208 */ /* 0x000fc40005000000 */
[----:B------:R-:W-:Y:S01]  /*8a50*/  FSEL R62, R23, R6, !P2 ;  /* 0x00000006173e7208 */ /* 0x000fe20005000000 */
[----:B------:R-:W-:Y:S01]  /*8a60*/  @!P5 IMAD.MOV.U32 R20, RZ, RZ, R73 ;  /* 0x000000ffff14d224 */ /* 0x000fe200078e0049 */
[----:B------:R-:W-:Y:S01]  /*8a70*/  @!P5 LEA R49, R77, UR4, 0x5 ;  /* 0x000000044d31dc11 */ /* 0x000fe2000f8e28ff */
[----:B------:R-:W-:Y:S01]  /*8a80*/  @!P5 IMAD.MOV.U32 R21, RZ, RZ, R72 ;  /* 0x000000ffff15d224 */ /* 0x000fe200078e0048 */
[----:B------:R-:W-:Y:S01]  /*8a90*/  FSEL R7, R24, R3, !P2 ;  /* 0x0000000318077208 */ /* 0x000fe20005000000 */
[----:B------:R-:W-:Y:S01]  /*8aa0*/  @!P5 IMAD.MOV.U32 R22, RZ, RZ, R63 ;  /* 0x000000ffff16d224 */ /* 0x000fe200078e003f */
[----:B------:R-:W-:Y:S01]  /*8ab0*/  FSEL R69, R25, R5, !P2 ;  /* 0x0000000519457208 */ /* 0x000fe20005000000 */
[----:B------:R-:W-:Y:S01]  /*8ac0*/  @!P5 IMAD.MOV.U32 R23, RZ, RZ, R62 ;  /* 0x000000ffff17d224 */ /* 0x000fe200078e003e */
[----:B------:R-:W-:Y:S02]  /*8ad0*/  FSEL R71, R26, R0, !P2 ;  /* 0x000000001a477208 */ /* 0x000fe40005000000 */
[----:B------:R-:W-:-:S02]  /*8ae0*/  FSEL R70, R27, R2, !P2 ;  /* 0x000000021b467208 */ /* 0x000fc40005000000 */
[----:B------:R0:W-:Y:S02]  /*8af0*/  @!P5 STS.128 [R49], R20 ;  /* 0x000000143100d388 */ /* 0x0001e40000000c00 */
[----:B0-----:R-:W-:Y:S02]  /*8b00*/  @!P5 IMAD.MOV.U32 R20, RZ, RZ, R7 ;  /* 0x000000ffff14d224 */ /* 0x001fe400078e0007 */
[----:B------:R-:W-:Y:S02]  /*8b10*/  @!P5 IMAD.MOV.U32 R21, RZ, RZ, R69 ;  /* 0x000000ffff15d224 */ /* 0x000fe400078e0045 */
[----:B------:R-:W-:Y:S02]  /*8b20*/  @!P5 IMAD.MOV.U32 R22, RZ, RZ, R71 ;  /* 0x000000ffff16d224 */ /* 0x000fe400078e0047 */
[----:B------:R-:W-:-:S05]  /*8b30*/  @!P5 IMAD.MOV.U32 R23, RZ, RZ, R70 ;  /* 0x000000ffff17d224 */ /* 0x000fca00078e0046 */
[----:B------:R-:W-:Y:S01]  /*8b40*/  @!P5 STS.128 [R49+0x10], R20 ;  /* 0x000010143100d388 */ /* 0x000fe20000000c00 */
[----:B------:R-:W-:Y:S06]  /*8b50*/  BAR.SYNC.DEFER_BLOCKING 0x0 ;  /* 0x0000000000007b1d */ /* 0x000fec0000010000 */
[----:B------:R-:W-:Y:S04]  /*8b60*/  LDS.128 R20, [UR4] ;  /* 0x00000004ff147984 */ /* 0x000fe80008000c00 */
[----:B------:R-:W0:Y:S04]  /*8b70*/  LDS.128 R24, [UR4+0x20] ;  /* 0x00002004ff187984 */ /* 0x000e280008000c00 */
[----:B------:R-:W-:Y:S04]  /*8b80*/  LDS.128 R28, [UR4+0x10] ;  /* 0x00001004ff1c7984 */ /* 0x000fe80008000c00 */
[----:B------:R-:W1:Y:S01]  /*8b90*/  LDS.128 R32, [UR4+0x30] ;  /* 0x00003004ff207984 */ /* 0x000e620008000c00 */
[----:B------:R-:W-:-:S02]  /*8ba0*/  UMOV UR4, 0x400 ;  /* 0x0000040000047882 */ /* 0x000fc40000000000 */
[----:B------:R-:W-:-:S09]  /*8bb0*/  ULEA UR4, UR6, UR4, 0x18 ;  /* 0x0000000406047291 */ /* 0x000fd2000f8ec0ff */
[----:B------:R-:W2:Y:S04]  /*8bc0*/  LDS.128 R36, [UR4+0x40] ;  /* 0x00004004ff247984 */ /* 0x000ea80008000c00 */
[----:B------:R-:W3:Y:S04]  /*8bd0*/  LDS.128 R40, [UR4+0x50] ;  /* 0x00005004ff287984 */ /* 0x000ee80008000c00 */
[----:B------:R-:W4:Y:S01]  /*8be0*/  LDS.128 R44, [UR4+0x60] ;  /* 0x00006004ff2c7984 */ /* 0x000f220008000c00 */
[----:B0-----:R-:W-:Y:S01]  /*8bf0*/  DADD R50, R22, R26 ;  /* 0x0000000016327229 */ /* 0x001fe2000000001a */
[----:B------:R-:W-:Y:S01]  /*8c00*/  ISETP.NE.U32.AND P2, PT, R24, RZ, PT ;  /* 0x000000ff1800720c */ /* 0x000fe20003f45070 */
[----:B-1----:R-:W-:-:S03]  /*8c10*/  DADD R48, R28, R32 ;  /* 0x000000001c307229 */ /* 0x002fc60000000020 */
[----:B------:R-:W-:Y:S01]  /*8c20*/  ISETP.NE.AND.EX P2, PT, R25, RZ, PT, P2 ;  /* 0x000000ff1900720c */ /* 0x000fe20003f45320 */
[----:B------:R-:W-:-:S04]  /*8c30*/  DADD R54, R30, R34 ;  /* 0x000000001e367229 */ /* 0x000fc80000000022 */
[----:B------:R-:W-:Y:S02]  /*8c40*/  FSEL R26, R50, R26, !P2 ;  /* 0x0000001a321a7208 */ /* 0x000fe40005000000 */
[----:B------:R-:W-:Y:S02]  /*8c50*/  FSEL R27, R51, R27, !P2 ;  /* 0x0000001b331b7208 */ /* 0x000fe40005000000 */
[----:B------:R-:W-:Y:S02]  /*8c60*/  FSEL R52, R48, R32, !P2 ;  /* 0x0000002030347208 */ /* 0x000fe40005000000 */
[----:B------:R-:W-:Y:S02]  /*8c70*/  FSEL R53, R49, R33, !P2 ;  /* 0x0000002131357208 */ /* 0x000fe40005000000 */
[----:B------:R-:W0:Y:S01]  /*8c80*/  LDS.128 R48, [UR4+0x70] ;  /* 0x00007004ff307984 */ /* 0x000e220008000c00 */
[----:B------:R-:W-:Y:S02]  /*8c90*/  FSEL R54, R54, R34, !P2 ;  /* 0x0000002236367208 */ /* 0x000fe40005000000 */
[----:B------:R-:W-:Y:S01]  /*8ca0*/  FSEL R55, R55, R35, !P2 ;  /* 0x0000002337377208 */ /* 0x000fe20005000000 */
[----:B--2---:R-:W-:Y:S01]  /*8cb0*/  DADD R56, R38, R26 ;  /* 0x0000000026387229 */ /* 0x004fe2000000001a */
[----:B------:R-:W-:Y:S01]  /*8cc0*/  ISETP.NE.U32.AND P2, PT, R36, RZ, PT ;  /* 0x000000ff2400720c */ /* 0x000fe20003f45070 */
[----:B---3--:R-:W-:-:S03]  /*8cd0*/  DADD R34, R40, R52 ;  /* 0x0000000028227229 */ /* 0x008fc60000000034 */
[----:B------:R-:W-:Y:S01]  /*8ce0*/  DADD R32, R42, R54 ;  /* 0x000000002a207229 */ /* 0x000fe20000000036 */
[----:B------:R-:W-:-:S04]  /*8cf0*/  ISETP.NE.AND.EX P2, PT, R37, RZ, PT, P2 ;  /* 0x000000ff2500720c */ /* 0x000fc80003f45320 */
[----:B------:R-:W-:Y:S02]  /*8d00*/  FSEL R38, R56, R38, !P2 ;  /* 0x0000002638267208 */ /* 0x000fe40005000000 */
[----:B------:R-:W-:Y:S02]  /*8d10*/  FSEL R39, R57, R39, !P2 ;  /* 0x0000002739277208 */ /* 0x000fe40005000000 */
[----:B------:R-:W-:Y:S02]  /*8d20*/  FSEL R56, R34, R40, !P2 ;  /* 0x0000002822387208 */ /* 0x000fe40005000000 */
[----:B------:R-:W-:Y:S02]  /*8d30*/  FSEL R57, R35, R41, !P2 ;  /* 0x0000002923397208 */ /* 0x000fe40005000000 */
[----:B------:R-:W-:Y:S02]  /*8d40*/  FSEL R58, R32, R42, !P2 ;  /* 0x0000002a203a7208 */ /* 0x000fe40005000000 */
[----:B------:R-:W-:-:S02]  /*8d50*/  FSEL R59, R33, R43, !P2 ;  /* 0x0000002b213b7208 */ /* 0x000fc40005000000 */
[----:B------:R-:W1:Y:S01]  /*8d60*/  LDS.128 R32, [UR4+0x80] ;  /* 0x00008004ff207984 */ /* 0x000e620008000c00 */
[----:B----4-:R-:W-:Y:S01]  /*8d70*/  DADD R40, R46, R38 ;  /* 0x000000002e287229 */ /* 0x010fe20000000026 */
[----:B------:R-:W-:-:S04]  /*8d80*/  ISETP.NE.U32.AND P2, PT, R44, RZ, PT ;  /* 0x000000ff2c00720c */ /* 0x000fc80003f45070 */
[----:B------:R-:W-:-:S05]  /*8d90*/  ISETP.NE.AND.EX P2, PT, R45, RZ, PT, P2 ;  /* 0x000000ff2d00720c */ /* 0x000fca0003f45320 */
[----:B------:R-:W-:Y:S02]  /*8da0*/  FSEL R46, R40, R46, !P2 ;  /* 0x0000002e282e7208 */ /* 0x000fe40005000000 */
[----:B------:R-:W-:Y:S01]  /*8db0*/  FSEL R47, R41, R47, !P2 ;  /* 0x0000002f292f7208 */ /* 0x000fe20005000000 */
[----:B0-----:R-:W-:-:S10]  /*8dc0*/  DADD R40, R48, R56 ;  /* 0x0000000030287229 */ /* 0x001fd40000000038 */
[----:B------:R-:W-:Y:S02]  /*8dd0*/  FSEL R48, R40, R48, !P2 ;  /* 0x0000003028307208 */ /* 0x000fe40005000000 */
[----:B------:R-:W-:Y:S01]  /*8de0*/  FSEL R49, R41, R49, !P2 ;  /* 0x0000003129317208 */ /* 0x000fe20005000000 */
[----:B------:R-:W-:-:S10]  /*8df0*/  DADD R40, R50, R58 ;  /* 0x0000000032287229 */ /* 0x000fd4000000003a */
[----:B------:R-:W-:Y:S02]  /*8e00*/  FSEL R50, R40, R50, !P2 ;  /* 0x0000003228327208 */ /* 0x000fe40005000000 */
[----:B------:R-:W-:Y:S01]  /*8e10*/  FSEL R51, R41, R51, !P2 ;  /* 0x0000003329337208 */ /* 0x000fe20005000000 */
[----:B-1----:R-:W-:Y:S01]  /*8e20*/  DADD R40, R34, R46 ;  /* 0x0000000022287229 */ /* 0x002fe2000000002e */
[----:B------:R-:W-:-:S04]  /*8e30*/  ISETP.NE.U32.AND P2, PT, R32, RZ, PT ;  /* 0x000000ff2000720c */ /* 0x000fc80003f45070 */
[----:B------:R-:W-:-:S05]  /*8e40*/  ISETP.NE.AND.EX P2, PT, R33, RZ, PT, P2 ;  /* 0x000000ff2100720c */ /* 0x000fca0003f45320 */
[----:B------:R-:W-:Y:S02]  /*8e50*/  FSEL R34, R40, R34, !P2 ;  /* 0x0000002228227208 */ /* 0x000fe40005000000 */
[----:B------:R-:W-:Y:S02]  /*8e60*/  FSEL R35, R41, R35, !P2 ;  /* 0x0000002329237208 */ /* 0x000fe40005000000 */
[----:B------:R-:W0:Y:S01]  /*8e70*/  LDS.128 R40, [UR4+0x90] ;  /* 0x00009004ff287984 */ /* 0x000e220008000c00 */
[----:B------:R-:W-:Y:S02]  /*8e80*/  FSEL R74, R6, R62, !P4 ;  /* 0x0000003e064a7208 */ /* 0x000fe40006000000 */
[----:B------:R-:W-:Y:S02]  /*8e90*/  FSEL R76, R3, R7, !P4 ;  /* 0x00000007034c7208 */ /* 0x000fe40006000000 */
[----:B------:R-:W-:Y:S02]  /*8ea0*/  FSEL R75, R4, R63, !P4 ;  /* 0x0000003f044b7208 */ /* 0x000fe40006000000 */
[----:B------:R-:W-:-:S02]  /*8eb0*/  FSEL R69, R5, R69, !P4 ;  /* 0x0000004505457208 */ /* 0x000fc40006000000 */
[----:B------:R-:W-:Y:S02]  /*8ec0*/  FSEL R0, R0, R71, !P4 ;  /* 0x0000004700007208 */ /* 0x000fe40006000000 */
[----:B------:R-:W-:Y:S01]  /*8ed0*/  FSEL R2, R2, R70, !P4 ;  /* 0x0000004602027208 */ /* 0x000fe20006000000 */
[----:B0-----:R-:W-:Y:S02]  /*8ee0*/  DADD R6, R42, R50 ;  /* 0x000000002a067229 */ /* 0x001fe40000000032 */
[----:B------:R-:W-:-:S08]  /*8ef0*/  DADD R62, R40, R48 ;  /* 0x00000000283e7229 */ /* 0x000fd00000000030 */
[----:B------:R-:W-:Y:S02]  /*8f00*/  FSEL R64, R6, R42, !P2 ;  /* 0x0000002a06407208 */ /* 0x000fe40005000000 */
[----:B------:R-:W-:Y:S02]  /*8f10*/  FSEL R65, R7, R43, !P2 ;  /* 0x0000002b07417208 */ /* 0x000fe40005000000 */
[----:B------:R-:W0:Y:S01]  /*8f20*/  LDS.128 R4, [UR4+0xa0] ;  /* 0x0000a004ff047984 */ /* 0x000e220008000c00 */
[----:B------:R-:W-:Y:S02]  /*8f30*/  FSEL R62, R62, R40, !P2 ;  /* 0x000000283e3e7208 */ /* 0x000fe40005000000 */
[----:B------:R-:W-:Y:S02]  /*8f40*/  FSEL R63, R63, R41, !P2 ;  /* 0x000000293f3f7208 */ /* 0x000fe40005000000 */
[----:B------:R-:W-:-:S04]  /*8f50*/  ISETP.NE.AND P2, PT, R77, 0x1, PT ;  /* 0x000000014d00780c */ /* 0x000fc80003f45270 */
[----:B------:R-:W-:Y:S02]  /*8f60*/  FSEL R41, R28, RZ, !P2 ;  /* 0x000000ff1c297208 */ /* 0x000fe40005000000 */
[----:B------:R-:W-:Y:S02]  /*8f70*/  FSEL R70, R29, RZ, !P2 ;  /* 0x000000ff1d467208 */ /* 0x000fe40005000000 */
[----:B------:R-:W-:Y:S02]  /*8f80*/  FSEL R42, R30, RZ, !P2 ;  /* 0x000000ff1e2a7208 */ /* 0x000fe40005000000 */
[----:B------:R-:W-:Y:S02]  /*8f90*/  FSEL R71, R31, RZ, !P2 ;  /* 0x000000ff1f477208 */ /* 0x000fe40005000000 */
[----:B------:R-:W1:Y:S01]  /*8fa0*/  LDS.128 R28, [UR4+0xb0] ;  /* 0x0000b004ff1c7984 */ /* 0x000e620008000c00 */
[----:B------:R-:W-:Y:S02]  /*8fb0*/  FSEL R22, R22, RZ, !P2 ;  /* 0x000000ff16167208 */ /* 0x000fe40005000000 */
[----:B------:R-:W-:-:S02]  /*8fc0*/  FSEL R43, R23, RZ, !P2 ;  /* 0x000000ff172b7208 */ /* 0x000fc40005000000 */
[----:B------:R-:W-:Y:S02]  /*8fd0*/  ISETP.NE.AND P6, PT, R77, 0x2, PT ;  /* 0x000000024d00780c */ /* 0x000fe40003fc5270 */
[----:B------:R-:W-:Y:S02]  /*8fe0*/  IADD3 R3, P2, PT, R20, R24, RZ ;  /* 0x0000001814037210 */ /* 0x000fe40007f5e0ff */
[----:B------:R-:W-:-:S03]  /*8ff0*/  FSEL R26, R26, R22, !P6 ;  /* 0x000000161a1a7208 */ /* 0x000fc60007000000 */
[----:B------:R-:W-:Y:S01]  /*9000*/  IMAD.X R40, R21, 0x1, R25, P2 ;  /* 0x0000000115287824 */ /* 0x000fe200010e0619 */
[----:B------:R-:W-:Y:S01]  /*9010*/  ISETP.NE.AND P4, PT, R77, 0x3, PT ;  /* 0x000000034d00780c */ /* 0x000fe20003f85270 */
[----:B0-----:R-:W-:Y:S01]  /*9020*/  DADD R22, R6, R34 ;  /* 0x0000000006167229 */ /* 0x001fe20000000022 */
[----:B------:R-:W-:-:S04]  /*9030*/  ISETP.NE.U32.AND P2, PT, R4, RZ, PT ;  /* 0x000000ff0400720c */ /* 0x000fc80003f45070 */
[----:B------:R-:W-:Y:S02]  /*9040*/  ISETP.NE.AND.EX P2, PT, R5, RZ, PT, P2 ;  /* 0x000000ff0500720c */ /* 0x000fe40003f45320 */
[----:B------:R-:W-:Y:S02]  /*9050*/  FSEL R43, R27, R43, !P6 ;  /* 0x0000002b1b2b7208 */ /* 0x000fe40007000000 */
[----:B------:R-:W-:Y:S02]  /*9060*/  FSEL R38, R38, R26, !P4 ;  /* 0x0000001a26267208 */ /* 0x000fe40006000000 */
[----:B------:R-:W-:Y:S02]  /*9070*/  FSEL R6, R22, R6, !P2 ;  /* 0x0000000616067208 */ /* 0x000fe40005000000 */
[----:B------:R-:W-:Y:S01]  /*9080*/  FSEL R7, R23, R7, !P2 ;  /* 0x0000000717077208 */ /* 0x000fe20005000000 */
[----:B-1----:R-:W-:Y:S02]  /*9090*/  DADD R22, R28, R62 ;  /* 0x000000001c167229 */ /* 0x002fe4000000003e */
[----:B------:R-:W-:-:S08]  /*90a0*/  DADD R26, R30, R64 ;  /* 0x000000001e1a7229 */ /* 0x000fd00000000040 */
[----:B------:R-:W-:Y:S02]  /*90b0*/  FSEL R22, R22, R28, !P2 ;  /* 0x0000001c16167208 */ /* 0x000fe40005000000 */
[----:B------:R-:W-:Y:S02]  /*90c0*/  FSEL R23, R23, R29, !P2 ;  /* 0x0000001d17177208 */ /* 0x000fe40005000000 */
[----:B------:R-:W-:Y:S02]  /*90d0*/  FSEL R26, R26, R30, !P2 ;  /* 0x0000001e1a1a7208 */ /* 0x000fe40005000000 */
[----:B------:R-:W-:Y:S02]  /*90e0*/  FSEL R27, R27, R31, !P2 ;  /* 0x0000001f1b1b7208 */ /* 0x000fe40005000000 */
[----:B------:R-:W0:Y:S01]  /*90f0*/  LDS.128 R28, [UR4+0xc0] ;  /* 0x0000c004ff1c7984 */ /* 0x000e220008000c00 */
[----:B------:R-:W-:Y:S02]  /*9100*/  FSEL R41, R52, R41, !P6 ;  /* 0x0000002934297208 */ /* 0x000fe40007000000 */
[----:B------:R-:W-:-:S02]  /*9110*/  FSEL R52, R53, R70, !P6 ;  /* 0x0000004635347208 */ /* 0x000fc40007000000 */
[----:B------:R-:W-:Y:S02]  /*9120*/  FSEL R42, R54, R42, !P6 ;  /* 0x0000002a362a7208 */ /* 0x000fe40007000000 */
[----:B------:R-:W-:Y:S02]  /*9130*/  FSEL R53, R56, R41, !P4 ;  /* 0x0000002938357208 */ /* 0x000fe40006000000 */
[----:B------:R-:W-:Y:S02]  /*9140*/  IADD3 R41, P2, PT, R36, R3, RZ ;  /* 0x0000000324297210 */ /* 0x000fe40007f5e0ff */
[----:B------:R-:W-:Y:S02]  /*9150*/  FSEL R54, R55, R71, !P6 ;  /* 0x0000004737367208 */ /* 0x000fe40007000000 */
[----:B------:R-:W-:Y:S02]  /*9160*/  FSEL R39, R39, R43, !P4 ;  /* 0x0000002b27277208 */ /* 0x000fe40006000000 */
[----:B------:R-:W-:-:S02]  /*9170*/  FSEL R55, R58, R42, !P4 ;  /* 0x0000002a3a377208 */ /* 0x000fc40006000000 */
[----:B------:R-:W-:Y:S01]  /*9180*/  SEL R58, R3, R20, !P6 ;  /* 0x00000014033a7207 */ /* 0x000fe20007000000 */
[----:B------:R-:W-:Y:S01]  /*9190*/  IMAD.X R3, R37, 0x1, R40, P2 ;  /* 0x0000000125037824 */ /* 0x000fe200010e0628 */
[----:B------:R-:W-:Y:S02]  /*91a0*/  SEL R56, R40, R21, !P6 ;  /* 0x0000001528387207 */ /* 0x000fe40007000000 */
[----:B------:R-:W-:Y:S02]  /*91b0*/  ISETP.NE.AND P5, PT, R77, 0x4, PT ;  /* 0x000000044d00780c */ /* 0x000fe40003fa5270 */
[----:B------:R-:W-:Y:S01]  /*91c0*/  FSEL R52, R57, R52, !P4 ;  /* 0x0000003439347208 */ /* 0x000fe20006000000 */
[----:B------:R-:W1:Y:S01]  /*91d0*/  S2R R77, SR_TID.X ;  /* 0x00000000004d7919 */ /* 0x000e620000002100 */
[----:B------:R-:W-:Y:S02]  /*91e0*/  FSEL R54, R59, R54, !P4 ;  /* 0x000000363b367208 */ /* 0x000fe40006000000 */
[----:B------:R-:W-:-:S02]  /*91f0*/  SEL R58, R41, R58, !P4 ;  /* 0x0000003a293a7207 */ /* 0x000fc40006000000 */
[----:B------:R-:W-:Y:S01]  /*9200*/  SEL R56, R3, R56, !P4 ;  /* 0x0000003803387207 */ /* 0x000fe20006000000 */
[----:B0-----:R-:W-:Y:S01]  /*9210*/  DADD R42, R30, R6 ;  /* 0x000000001e2a7229 */ /* 0x001fe20000000006 */
[----:B------:R-:W-:-:S04]  /*9220*/  ISETP.NE.U32.AND P2, PT, R28, RZ, PT ;  /* 0x000000ff1c00720c */ /* 0x000fc80003f45070 */
[----:B------:R-:W-:Y:S02]  /*9230*/  ISETP.NE.AND.EX P2, PT, R29, RZ, PT, P2 ;  /* 0x000000ff1d00720c */ /* 0x000fe40003f45320 */
[----:B------:R-:W-:-:S03]  /*9240*/  IADD3 RZ, P4, PT, R44, R41, RZ ;  /* 0x000000292cff7210 */ /* 0x000fc60007f9e0ff */
[----:B------:R-:W-:Y:S02]  /*9250*/  FSEL R30, R42, R30, !P2 ;  /* 0x0000001e2a1e7208 */ /* 0x000fe40005000000 */
[----:B------:R-:W-:Y:S02]  /*9260*/  FSEL R31, R43, R31, !P2 ;  /* 0x0000001f2b1f7208 */ /* 0x000fe40005000000 */
[----:B------:R-:W0:Y:S01]  /*9270*/  LDS.128 R40, [UR4+0xd0] ;  /* 0x0000d004ff287984 */ /* 0x000e220008000c00 */
[----:B------:R-:W-:Y:S01]  /*9280*/  FSEL R47, R47, R39, !P5 ;  /* 0x000000272f2f7208 */ /* 0x000fe20006800000 */
[----:B------:R-:W-:-:S04]  /*9290*/  IMAD.IADD R39, R20, 0x1, R24 ;  /* 0x0000000114277824 */ /* 0x000fc800078e0218 */
[----:B------:R-:W-:Y:S01]  /*92a0*/  IMAD.IADD R39, R36, 0x1, R39 ;  /* 0x0000000124277824 */ /* 0x000fe200078e0227 */
[----:B------:R-:W-:-:S03]  /*92b0*/  FSEL R53, R48, R53, !P5 ;  /* 0x0000003530357208 */ /* 0x000fc60006800000 */
[----:B------:R-:W-:Y:S01]  /*92c0*/  IMAD.IADD R39, R44, 0x1, R39 ;  /* 0x000000012c277824 */ /* 0x000fe200078e0227 */
[----:B------:R-:W-:Y:S01]  /*92d0*/  FSEL R57, R49, R52, !P5 ;  /* 0x0000003431397208 */ /* 0x000fe20006800000 */
[----:B------:R-:W-:Y:S01]  /*92e0*/  IMAD.X R49, R45, 0x1, R3, P4 ;  /* 0x000000012d317824 */ /* 0x000fe200020e0603 */
[----:B-1----:R-:W-:Y:S02]  /*92f0*/  SHF.R.U32.HI R48, RZ, 0x5, R77 ;  /* 0x00000005ff307819 */ /* 0x002fe4000001164d */
[----:B------:R-:W-:Y:S02]  /*9300*/  FSEL R46, R46, R38, !P5 ;  /* 0x000000262e2e7208 */ /* 0x000fe40006800000 */
[----:B------:R-:W-:Y:S02]  /*9310*/  IADD3 R38, P4, PT, R32, R39, RZ ;  /* 0x0000002720267210 */ /* 0x000fe40007f9e0ff */
[----:B------:R-:W-:Y:S02]  /*9320*/  ISETP.NE.AND P6, PT, R48, 0x5, PT ;  /* 0x000000053000780c */ /* 0x000fe40003fc5270 */
[----:B------:R-:W-:Y:S01]  /*9330*/  SEL R3, R39, R58, !P5 ;  /* 0x0000003a27037207 */ /* 0x000fe20006800000 */
[----:B------:R-:W-:Y:S01]  /*9340*/  IMAD.X R52, R33, 0x1, R49, P4 ;  /* 0x0000000121347824 */ /* 0x000fe200020e0631 */
[----:B------:R-:W-:-:S02]  /*9350*/  FSEL R50, R50, R55, !P5 ;  /* 0x0000003732327208 */ /* 0x000fc40006800000 */
[----:B------:R-:W-:Y:S02]  /*9360*/  FSEL R51, R51, R54, !P5 ;  /* 0x0000003633337208 */ /* 0x000fe40006800000 */
[----:B------:R-:W-:Y:S02]  /*9370*/  SEL R39, R49, R56, !P5 ;  /* 0x0000003831277207 */ /* 0x000fe40006800000 */
[C---:B------:R-:W-:Y:S02]  /*9380*/  ISETP.NE.AND P5, PT, R48.reuse, 0x6, PT ;  /* 0x000000063000780c */ /* 0x040fe40003fa5270 */
[----:B------:R-:W-:Y:S02]  /*9390*/  ISETP.NE.AND P4, PT, R48, 0x7, PT ;  /* 0x000000073000780c */ /* 0x000fe40003f85270 */
[----:B------:R-:W-:Y:S02]  /*93a0*/  FSEL R55, R34, R46, !P6 ;  /* 0x0000002e22377208 */ /* 0x000fe40007000000 */
[----:B------:R-:W-:Y:S01]  /*93b0*/  FSEL R56, R35, R47, !P6 ;  /* 0x0000002f23387208 */ /* 0x000fe20007000000 */
[----:B0-----:R-:W-:-:S02]  /*93c0*/  DADD R48, R40, R22 ;  /* 0x0000000028307229 */ /* 0x001fc40000000016 */
[----:B------:R-:W-:Y:S01]  /*93d0*/  DADD R46, R42, R26 ;  /* 0x000000002a2e7229 */ /* 0x000fe2000000001a */
[----:B------:R-:W-:Y:S02]  /*93e0*/  FSEL R54, R64, R50, !P6 ;  /* 0x0000003240367208 */ /* 0x000fe40007000000 */
[----:B------:R-:W-:-:S05]  /*93f0*/  FSEL R64, R65, R51, !P6 ;  /* 0x0000003341407208 */ /* 0x000fca0007000000 */
[----:B------:R-:W-:Y:S02]  /*9400*/  FSEL R34, R48, R40, !P2 ;  /* 0x0000002830227208 */ /* 0x000fe40005000000 */
[----:B------:R-:W-:Y:S02]  /*9410*/  FSEL R35, R49, R41, !P2 ;  /* 0x0000002931237208 */ /* 0x000fe40005000000 */
[----:B------:R-:W-:Y:S01]  /*9420*/  FSEL R46, R46, R42, !P2 ;  /* 0x0000002a2e2e7208 */ /* 0x000fe20005000000 */
[----:B------:R-:W0:Y:S01]  /*9430*/  LDS.128 R48, [UR4+0xe0] ;  /* 0x0000e004ff307984 */ /* 0x000e220008000c00 */
[----:B------:R-:W-:-:S03]  /*9440*/  FSEL R47, R47, R43, !P2 ;  /* 0x0000002b2f2f7208 */ /* 0x000fc60005000000 */
[----:B------:R-:W1:Y:S01]  /*9450*/  LDS.128 R40, [UR4+0xf0] ;  /* 0x0000f004ff287984 */ /* 0x000e620008000c00 */
[----:B------:R-:W-:Y:S02]  /*9460*/  FSEL R53, R62, R53, !P6 ;  /* 0x000000353e357208 */ /* 0x000fe40007000000 */
[----:B------:R-:W-:Y:S01]  /*9470*/  FSEL R62, R63, R57, !P6 ;  /* 0x000000393f3e7208 */ /* 0x000fe20007000000 */
[----:B------:R-:W-:Y:S01]  /*9480*/  IMAD R58, R77, 0x3, RZ ;  /* 0x000000034d3a7824 */ /* 0x000fe200078e02ff */
[----:B------:R-:W-:Y:S02]  /*9490*/  IADD3 R57, P2, PT, R4, R38, RZ ;  /* 0x0000002604397210 */ /* 0x000fe40007f5e0ff */
[----:B------:R-:W-:-:S03]  /*94a0*/  SEL R3, R38, R3, !P6 ;  /* 0x0000000326037207 */ /* 0x000fc60007000000 */
[----:B------:R-:W-:Y:S01]  /*94b0*/  IMAD.X R38, R5, 0x1, R52, P2 ;  /* 0x0000000105267824 */ /* 0x000fe200010e0634 */
[----:B------:R-:W-:Y:S01]  /*94c0*/  ISETP.NE.U32.AND P2, PT, R58, UR14, PT ;  /* 0x0000000e3a007c0c */ /* 0x000fe2000bf45070 */
[----:B------:R-:W-:Y:S01]  /*94d0*/  SHFL.UP PT, R76, R76, 0x1, RZ ;  /* 0x042000004c4c7989 */ /* 0x000fe200000e00ff */
[----:B------:R-:W-:-:S03]  /*94e0*/  FSEL R62, R23, R62, !P5 ;  /* 0x0000003e173e7208 */ /* 0x000fc60006800000 */
[----:B------:R-:W2:Y:S01]  /*94f0*/  SHFL.UP PT, R58, R2, 0x1, RZ ;  /* 0x04200000023a7989 */ /* 0x000ea200000e00ff */
[----:B------:R-:W-:-:S03]  /*9500*/  SEL R39, R52, R39, !P6 ;  /* 0x0000002734277207 */ /* 0x000fc60007000000 */
[----:B------:R-:W3:Y:S01]  /*9510*/  SHFL.UP PT, R69, R69, 0x1, RZ ;  /* 0x0420000045457989 */ /* 0x000ee200000e00ff */
[----:B------:R-:W-:-:S03]  /*9520*/  IMAD.MOV.U32 R52, RZ, RZ, RZ ;  /* 0x000000ffff347224 */ /* 0x000fc600078e00ff */
[----:B------:R4:W5:Y:S01]  /*9530*/  SHFL.UP PT, R23, R0, 0x1, RZ ;  /* 0x0420000000177989 */ /* 0x00096200000e00ff */
[----:B------:R-:W-:Y:S02]  /*9540*/  ISETP.NE.AND.EX P6, PT, RZ, UR5, PT, P2 ;  /* 0x00000005ff007c0c */ /* 0x000fe4000bfc5320 */
[C---:B------:R-:W-:Y:S02]  /*9550*/  ISETP.NE.AND P2, PT, R77.reuse, RZ, PT ;  /* 0x000000ff4d00720c */ /* 0x040fe40003f45270 */
[----:B------:R-:W-:Y:S02]  /*9560*/  SEL R52, R52, RZ, P6 ;  /* 0x000000ff34347207 */ /* 0x000fe40003000000 */
[----:B------:R-:W-:Y:S02]  /*9570*/  ISETP.GE.U32.AND P6, PT, R77, 0x20, PT ;  /* 0x000000204d00780c */ /* 0x000fe40003fc6070 */
[----:B----4-:R-:W-:Y:S02]  /*9580*/  SEL R0, R52, RZ, P2 ;  /* 0x000000ff34007207 */ /* 0x010fe40001000000 */
[----:B------:R-:W-:-:S02]  /*9590*/  SEL R3, R57, R3, !P5 ;  /* 0x0000000339037207 */ /* 0x000fc40006800000 */
[----:B------:R-:W-:Y:S02]  /*95a0*/  IADD3 R57, P2, PT, R28, R57, RZ ;  /* 0x000000391c397210 */ /* 0x000fe40007f5e0ff */
[----:B------:R-:W-:Y:S02]  /*95b0*/  FSEL R55, R6, R55, !P5 ;  /* 0x0000003706377208 */ /* 0x000fe40006800000 */
[----:B------:R-:W-:Y:S02]  /*95c0*/  FSEL R56, R7, R56, !P5 ;  /* 0x0000003807387208 */ /* 0x000fe40006800000 */
[----:B------:R-:W-:Y:S02]  /*95d0*/  FSEL R22, R22, R53, !P5 ;  /* 0x0000003516167208 */ /* 0x000fe40006800000 */
[----:B------:R-:W-:Y:S01]  /*95e0*/  SEL R39, R38, R39, !P5 ;  /* 0x0000002726277207 */ /* 0x000fe20006800000 */
[----:B------:R-:W-:Y:S01]  /*95f0*/  IMAD.X R38, R29, 0x1, R38, P2 ;  /* 0x000000011d267824 */ /* 0x000fe200010e0626 */
[----:B------:R-:W-:Y:S01]  /*9600*/  FSEL R2, R26, R54, !P5 ;  /* 0x000000361a027208 */ /* 0x000fe20006800000 */
[----:B------:R4:W4:Y:S01]  /*9610*/  SHFL.UP PT, R6, R75, 0x1, RZ ;  /* 0x042000004b067989 */ /* 0x00092200000e00ff */
[----:B------:R-:W-:Y:S01]  /*9620*/  FSEL R64, R27, R64, !P5 ;  /* 0x000000401b407208 */ /* 0x000fe20006800000 */
[----:B------:R-:W-:Y:S01]  /*9630*/  BSSY.RECONVERGENT B0, `(.L_x_82) ;  /* 0x0000030000007945 */ /* 0x000fe20003800200 */
[----:B------:R-:W-:Y:S01]  /*9640*/  FSEL R26, R30, R55, !P4 ;  /* 0x000000371e1a7208 */ /* 0x000fe20006000000 */
[----:B------:R2:W4:Y:S01]  /*9650*/  SHFL.UP PT, R7, R74, 0x1, RZ ;  /* 0x042000004a077989 */ /* 0x00052200000e00ff */
[----:B------:R-:W-:Y:S01]  /*9660*/  FSEL R56, R31, R56, !P4 ;  /* 0x000000381f387208 */ /* 0x000fe20006000000 */
[----:B0-----:R-:W-:Y:S01]  /*9670*/  DADD R30, R50, R30 ;  /* 0x00000000321e7229 */ /* 0x001fe2000000001e */
[----:B------:R-:W-:Y:S01]  /*9680*/  FSEL R22, R34, R22, !P4 ;  /* 0x0000001622167208 */ /* 0x000fe20006000000 */
[----:B------:R-:W0:Y:S01]  /*9690*/  SHFL.UP PT, R73, R73, 0x1, RZ ;  /* 0x0420000049497989 */ /* 0x000e2200000e00ff */
[----:B------:R-:W-:Y:S01]  /*96a0*/  FSEL R62, R35, R62, !P4 ;  /* 0x0000003e233e7208 */ /* 0x000fe20006000000 */
[----:B-1----:R-:W-:-:S02]  /*96b0*/  DADD R34, R40, R34 ;  /* 0x0000000028227229 */ /* 0x002fc40000000022 */
[----:B------:R-:W1:Y:S01]  /*96c0*/  SHFL.UP PT, R72, R72, 0x1, RZ ;  /* 0x0420000048487989 */ /* 0x000e6200000e00ff */
[----:B--2---:R-:W-:Y:S01]  /*96d0*/  IMAD.MOV.U32 R55, RZ, RZ, R58 ;  /* 0x000000ffff377224 */ /* 0x004fe200078e003a */
[----:B------:R-:W-:Y:S01]  /*96e0*/  ISETP.NE.U32.AND P2, PT, R48, RZ, PT ;  /* 0x000000ff3000720c */ /* 0x000fe20003f45070 */
[----:B------:R-:W-:Y:S01]  /*96f0*/  IMAD.MOV.U32 R52, RZ, RZ, R76 ;  /* 0x000000ffff347224 */ /* 0x000fe200078e004c */
[----:B------:R-:W-:Y:S01]  /*9700*/  SEL R27, R57, R3, !P4 ;  /* 0x00000003391b7207 */ /* 0x000fe20006000000 */
[----:B---3--:R-:W-:Y:S01]  /*9710*/  IMAD.MOV.U32 R53, RZ, RZ, R69 ;  /* 0x000000ffff357224 */ /* 0x008fe200078e0045 */
[----:B------:R-:W-:Y:S01]  /*9720*/  SEL R39, R38, R39, !P4 ;  /* 0x0000002726277207 */ /* 0x000fe20006000000 */
[----:B-----5:R-:W-:Y:S01]  /*9730*/  IMAD.MOV.U32 R54, RZ, RZ, R23 ;  /* 0x000000ffff367224 */ /* 0x020fe200078e0017 */
[----:B------:R-:W-:Y:S02]  /*9740*/  FSEL R58, R46, R2, !P4 ;  /* 0x000000022e3a7208 */ /* 0x000fe40006000000 */
[----:B------:R-:W-:Y:S01]  /*9750*/  FSEL R59, R47, R64, !P4 ;  /* 0x000000402f3b7208 */ /* 0x000fe20006000000 */
[----:B------:R-:W-:Y:S06]  /*9760*/  @!P6 BRA `(.L_x_83) ;  /* 0x000000000070e947 */ /* 0x000fec0003800000 */
[----:B------:R-:W2:Y:S01]  /*9770*/  S2R R2, SR_LANEID ;  /* 0x0000000000027919 */ /* 0x000ea20000000000 */
[----:B------:R-:W-:Y:S01]  /*9780*/  IMAD.MOV.U32 R3, RZ, RZ, R56 ;  /* 0x000000ffff037224 */ /* 0x000fe200078e0038 */
[----:B0-----:R-:W-:Y:S01]  /*9790*/  ISETP.NE.U32.AND P4, PT, R73, RZ, PT ;  /* 0x000000ff4900720c */ /* 0x001fe20003f85070 */
[----:B------:R-:W-:-:S03]  /*97a0*/  IMAD.MOV.U32 R23, RZ, RZ, R62 ;  /* 0x000000ffff177224 */ /* 0x000fc600078e003e */
[----:B-1----:R-:W-:Y:S02]  /*97b0*/  ISETP.NE.AND.EX P4, PT, R72, RZ, PT, P4 ;  /* 0x000000ff4800720c */ /* 0x002fe40003f85340 */
[----:B--2---:R-:W-:Y:S01]  /*97c0*/  ISETP.NE.AND P5, PT, R2, RZ, PT ;  /* 0x000000ff0200720c */ /* 0x004fe20003fa5270 */
[----:B------:R-:W-:-:S03]  /*97d0*/  IMAD.MOV.U32 R2, RZ, RZ, R26 ;  /* 0x000000ffff027224 */ /* 0x000fc600078e001a */
[----:B------:R-:W-:Y:S02]  /*97e0*/  SEL R64, R73, RZ, P5 ;  /* 0x000000ff49407207 */ /* 0x000fe40002800000 */
[----:B------:R-:W-:Y:S01]  /*97f0*/  SEL R72, R72, RZ, P5 ;  /* 0x000000ff48487207 */ /* 0x000fe20002800000 */
[----:B----4-:R-:W-:Y:S01]  /*9800*/  DADD R2, R6, R2 ;  /* 0x0000000006027229 */ /* 0x010fe20000000002 */
[----:B------:R-:W-:-:S05]  /*9810*/  IADD3 R73, P6, PT, R64, R27, RZ ;  /* 0x0000001b40497210 */ /* 0x000fca0007fde0ff */
[----:B------:R-:W-:-:S04]  /*9820*/  IMAD.X R72, R72, 0x1, R39, P6 ;  /* 0x0000000148487824 */ /* 0x000fc800030e0627 */
[----:B------:R-:W-:Y:S01]  /*9830*/  @P5 FSEL R26, R2, R6, !P4 ;  /* 0x00000006021a5208 */ /* 0x000fe20006000000 */
[----:B------:R-:W-:Y:S01]  /*9840*/  IMAD.MOV.U32 R6, RZ, RZ, R58 ;  /* 0x000000ffff067224 */ /* 0x000fe200078e003a */
[----:B------:R-:W-:Y:S01]  /*9850*/  @P5 FSEL R56, R3, R7, !P4 ;  /* 0x0000000703385208 */ /* 0x000fe20006000000 */
[----:B------:R-:W-:Y:S01]  /*9860*/  IMAD.MOV.U32 R7, RZ, RZ, R59 ;  /* 0x000000ffff077224 */ /* 0x000fe200078e003b */
[----:B------:R-:W-:-:S05]  /*9870*/  DADD R2, R52, R22 ;  /* 0x0000000034027229 */ /* 0x000fca0000000016 */
[----:B------:R-:W-:-:S05]  /*9880*/  DADD R6, R54, R6 ;  /* 0x0000000036067229 */ /* 0x000fca0000000006 */
[----:B------:R-:W-:Y:S02]  /*9890*/  @P5 FSEL R22, R2, R52, !P4 ;  /* 0x0000003402165208 */ /* 0x000fe40006000000 */
[----:B------:R-:W-:-:S03]  /*98a0*/  @P5 FSEL R62, R3, R53, !P4 ;  /* 0x00000035033e5208 */ /* 0x000fc60006000000 */
[----:B------:R-:W-:Y:S01]  /*98b0*/  @P5 FSEL R58, R6, R54, !P4 ;  /* 0x00000036063a5208 */ /* 0x000fe20006000000 */
[----:B------:R-:W-:Y:S01]  /*98c0*/  IMAD.MOV.U32 R6, RZ, RZ, R26 ;  /* 0x000000ffff067224 */ /* 0x000fe200078e001a */
[----:B------:R-:W-:Y:S01]  /*98d0*/  @P5 FSEL R59, R7, R55, !P4 ;  /* 0x00000037073b5208 */ /* 0x000fe20006000000 */
[----:B------:R-:W-:Y:S02]  /*98e0*/  IMAD.MOV.U32 R7, RZ, RZ, R56 ;  /* 0x000000ffff077224 */ /* 0x000fe400078e0038 */
[----:B------:R-:W-:Y:S02]  /*98f0*/  IMAD.MOV.U32 R52, RZ, RZ, R22 ;  /* 0x000000ffff347224 */ /* 0x000fe400078e0016 */
[----:B------:R-:W-:Y:S02]  /*9900*/  IMAD.MOV.U32 R53, RZ, RZ, R62 ;  /* 0x000000ffff357224 */ /* 0x000fe400078e003e */
[----:B------:R-:W-:Y:S02]  /*9910*/  IMAD.MOV.U32 R54, RZ, RZ, R58 ;  /* 0x000000ffff367224 */ /* 0x000fe400078e003a */
[----:B------:R-:W-:-:S07]  /*9920*/  IMAD.MOV.U32 R55, RZ, RZ, R59 ;  /* 0x000000ffff377224 */ /* 0x000fce00078e003b */
.L_x_83:
[----:B------:R-:W-:Y:S05]  /*9930*/  BSYNC.RECONVERGENT B0 ;  /* 0x0000000000007941 */ /* 0x000fea0003800200 */
.L_x_82:
[----:B------:R-:W-:Y:S01]  /*9940*/  BSSY.RECONVERGENT B0, `(.L_x_84) ;  /* 0x0000014000007945 */ /* 0x000fe20003800200 */
[----:B------:R-:W-:Y:S01]  /*9950*/  CS2R R58, SRZ ;  /* 0x00000000003a7805 */ /* 0x000fe2000001ff00 */
[----:B------:R-:W-:Y:S02]  /*9960*/  IMAD.MOV.U32 R56, RZ, RZ, R0 ;  /* 0x000000ffff387224 */ /* 0x000fe400078e0000 */
[----:B------:R-:W-:Y:S01]  /*9970*/  IMAD.MOV.U32 R39, RZ, RZ, R60 ;  /* 0x000000ffff277224 */ /* 0x000fe200078e003c */
[----:B------:R-:W-:Y:S06]  /*9980*/  @!P3 BRA `(.L_x_85) ;  /* 0x00000000003cb947 */ /* 0x000fec0003800000 */
[----:B----4-:R-:W-:Y:S01]  /*9990*/  DADD R26, R8, R6 ;  /* 0x00000000081a7229 */ /* 0x010fe20000000006 */
[----:B------:R-:W-:Y:S01]  /*99a0*/  ISETP.NE.U32.AND P3, PT, R60, RZ, PT ;  /* 0x000000ff3c00720c */ /* 0x000fe20003f65070 */
[----:B------:R-:W-:Y:S01]  /*99b0*/  DADD R22, R16, R52 ;  /* 0x0000000010167229 */ /* 0x000fe20000000034 */
[----:B0-----:R-:W-:Y:S01]  /*99c0*/  IADD3 R39, P4, PT, R73, R60, RZ ;  /* 0x0000003c49277210 */ /* 0x001fe20007f9e0ff */
[----:B------:R-:W-:Y:S01]  /*99d0*/  DADD R2, R18, R54 ;  /* 0x0000000012027229 */ /* 0x000fe20000000036 */
[----:B------:R-:W-:Y:S01]  /*99e0*/  ISETP.NE.AND.EX P3, PT, R0, RZ, PT, P3 ;  /* 0x000000ff0000720c */ /* 0x000fe20003f65330 */
[----:B------:R-:W-:Y:S02]  /*99f0*/  IMAD.MOV.U32 R59, RZ, RZ, R73 ;  /* 0x000000ffff3b7224 */ /* 0x000fe400078e0049 */
[----:B-1----:R-:W-:Y:S02]  /*9a00*/  IMAD.MOV.U32 R58, RZ, RZ, R72 ;  /* 0x000000ffff3a7224 */ /* 0x002fe400078e0048 */
[----:B------:R-:W-:Y:S01]  /*9a10*/  FSEL R8, R26, R8, !P3 ;  /* 0x000000081a087208 */ /* 0x000fe20005800000 */
[----:B------:R-:W-:Y:S01]  /*9a20*/  IMAD.X R56, R72, 0x1, R0, P4 ;  /* 0x0000000148387824 */ /* 0x000fe200020e0600 */
[----:B------:R-:W-:-:S02]  /*9a30*/  FSEL R9, R27, R9, !P3 ;  /* 0x000000091b097208 */ /* 0x000fc40005800000 */
[----:B------:R-:W-:Y:S02]  /*9a40*/  FSEL R16, R22, R16, !P3 ;  /* 0x0000001016107208 */ /* 0x000fe40005800000 */
[----:B------:R-:W-:Y:S02]  /*9a50*/  FSEL R17, R23, R17, !P3 ;  /* 0x0000001117117208 */ /* 0x000fe40005800000 */
[----:B------:R-:W-:Y:S02]  /*9a60*/  FSEL R18, R2, R18, !P3 ;  /* 0x0000001202127208 */ /* 0x000fe40005800000 */
[----:B------:R-:W-:-:S07]  /*9a70*/  FSEL R19, R3, R19, !P3 ;  /* 0x0000001303137208 */ /* 0x000fce0005800000 */
.L_x_85:
[----:B------:R-:W-:Y:S05]  /*9a80*/  BSYNC.RECONVERGENT B0 ;  /* 0x0000000000007941 */ /* 0x000fea0003800200 */
.L_x_84:
[----:B------:R-:W-:Y:S01]  /*9a90*/  DADD R22, R10, R8 ;  /* 0x000000000a167229 */ /* 0x000fe20000000008 */
[----:B------:R-:W-:Y:S01]  /*9aa0*/  ISETP.NE.AND.EX P2, PT, R49, RZ, PT, P2 ;  /* 0x000000ff3100720c */ /* 0x000fe20003f45320 */
[----:B------:R-:W-:Y:S01]  /*9ab0*/  DADD R46, R42, R46 ;  /* 0x000000002a2e7229 */ /* 0x000fe2000000002e */
[----:B------:R-:W-:Y:S02]  /*9ac0*/  BSSY.RECONVERGENT B0, `(.L_x_86) ;  /* 0x00000c6000007945 */ /* 0x000fe40003800200 */
[----:B------:R-:W-:Y:S02]  /*9ad0*/  FSEL R2, R30, R50, !P2 ;  /* 0x000000321e027208 */ /* 0x000fe40005000000 */
[----:B------:R-:W-:Y:S01]  /*9ae0*/  FSEL R3, R31, R51, !P2 ;  /* 0x000000331f037208 */ /* 0x000fe20005000000 */
[----:B------:R-:W-:Y:S01]  /*9af0*/  DADD R30, R12, R16 ;  /* 0x000000000c1e7229 */ /* 0x000fe20000000010 */
[----:B------:R-:W-:Y:S02]  /*9b00*/  FSEL R26, R34, R40, !P2 ;  /* 0x00000028221a7208 */ /* 0x000fe40005000000 */
[----:B------:R-:W-:-:S02]  /*9b10*/  FSEL R10, R10, R22, P0 ;  /* 0x000000160a0a7208 */ /* 0x000fc40000000000 */
[----:B------:R-:W-:Y:S02]  /*9b20*/  IADD3 R22, P3, PT, R48, R57, RZ ;  /* 0x0000003930167210 */ /* 0x000fe40007f7e0ff */
[----:B------:R-:W-:Y:S02]  /*9b30*/  FSEL R11, R11, R23, P0 ;  /* 0x000000170b0b7208 */ /* 0x000fe40000000000 */
[----:B------:R-:W-:Y:S01]  /*9b40*/  FSEL R27, R35, R41, !P2 ;  /* 0x00000029231b7208 */ /* 0x000fe20005000000 */
[----:B------:R-:W-:Y:S01]  /*9b50*/  IMAD.X R23, R49, 0x1, R38, P3 ;  /* 0x0000000131177824 */ /* 0x000fe200018e0626 */
[----:B------:R-:W-:Y:S01]  /*9b60*/  ISETP.GE.U32.AND P3, PT, R22, 0x101, PT ;  /* 0x000001011600780c */ /* 0x000fe20003f66070 */
[----:B------:R-:W-:Y:S01]  /*9b70*/  DADD R34, R14, R18 ;  /* 0x000000000e227229 */ /* 0x000fe20000000012 */
[----:B------:R-:W-:Y:S02]  /*9b80*/  SEL R38, RZ, 0x1, !P0 ;  /* 0x00000001ff267807 */ /* 0x000fe40004000000 */
[----:B------:R-:W-:-:S02]  /*9b90*/  ISETP.GE.AND.EX P3, PT, R23, RZ, PT, P3 ;  /* 0x000000ff1700720c */ /* 0x000fc40003f66330 */
[----:B------:R-:W-:Y:S02]  /*9ba0*/  IADD3 R38, P4, PT, R39, R38, RZ ;  /* 0x0000002627267210 */ /* 0x000fe40007f9e0ff */
[----:B------:R-:W-:Y:S02]  /*9bb0*/  FSEL R12, R12, R30, P0 ;  /* 0x0000001e0c0c7208 */ /* 0x000fe40000000000 */
[----:B------:R-:W-:Y:S02]  /*9bc0*/  FSEL R13, R13, R31, P0 ;  /* 0x0000001f0d0d7208 */ /* 0x000fe40000000000 */
[----:B------:R-:W-:Y:S01]  /*9bd0*/  FSEL R15, R15, R35, P0 ;  /* 0x000000230f0f7208 */ /* 0x000fe20000000000 */
[----:B------:R-:W-:Y:S01]  /*9be0*/  IMAD.X R35, RZ, RZ, R56, P4 ;  /* 0x000000ffff237224 */ /* 0x000fe200020e0638 */
[----:B------:R-:W-:Y:S02]  /*9bf0*/  FSEL R14, R14, R34, P0 ;  /* 0x000000220e0e7208 */ /* 0x000fe40000000000 */
[----:B------:R-:W-:-:S02]  /*9c00*/  FSEL R30, R46, R42, !P2 ;  /* 0x0000002a2e1e7208 */ /* 0x000fc40005000000 */
[----:B------:R-:W-:Y:S01]  /*9c10*/  FSEL R31, R47, R43, !P2 ;  /* 0x0000002b2f1f7208 */ /* 0x000fe20005000000 */
[----:B------:R-:W-:Y:S06]  /*9c20*/  @!P3 BRA `(.L_x_87) ;  /* 0x000000080014b947 */ /* 0x000fec0003800000 */
[----:B------:R-:W2:Y:S08]  /*9c30*/  S2UR UR6, SR_CgaCtaId ;  /* 0x00000000000679c3 */ /* 0x000eb00000008800 */
[----:B------:R-:W-:Y:S01]  /*9c40*/  BAR.SYNC.DEFER_BLOCKING 0x0 ;  /* 0x0000000000007b1d */ /* 0x000fe20000010000 */
[----:B------:R-:W-:-:S04]  /*9c50*/  ISETP.NE.U32.AND P2, PT, R60, RZ, PT ;  /* 0x000000ff3c00720c */ /* 0x000fc80003f45070 */
[----:B------:R-:W-:Y:S01]  /*9c60*/  ISETP.NE.AND.EX P2, PT, R0, RZ, PT, P2 ;  /* 0x000000ff0000720c */ /* 0x000fe20003f45320 */
[----:B------:R-:W-:Y:S01]  /*9c70*/  UMOV UR4, 0x400 ;  /* 0x0000040000047882 */ /* 0x000fe20000000000 */
[----:B------:R-:W3:Y:S01]  /*9c80*/  LDCU.64 UR10, c[0x0][0x390] ;  /* 0x00007200ff0a77ac */ /* 0x000ee20008000a00 */
[----:B------:R-:W-:Y:S01]  /*9c90*/  BSSY.RECONVERGENT B1, `(.L_x_88) ;  /* 0x000007d000017945 */ /* 0x000fe20003800200 */
[----:B--2---:R-:W-:-:S09]  /*9ca0*/  ULEA UR6, UR6, UR4, 0x18 ;  /* 0x0000000406067291 */ /* 0x004fd2000f8ec0ff */
[----:B------:R-:W-:Y:S02]  /*9cb0*/  @P2 LEA R59, R59, UR6, 0x5 ;  /* 0x000000063b3b2c11 */ /* 0x000fe4000f8e28ff */
[----:B------:R-:W-:Y:S02]  /*9cc0*/  @P0 LEA R39, R39, UR6, 0x5 ;  /* 0x0000000627270c11 */ /* 0x000fe4000f8e28ff */
[----:B------:R-:W-:Y:S01]  /*9cd0*/  @P1 LEA R35, R38, UR6, 0x5 ;  /* 0x0000000626231c11 */ /* 0x000fe2000f8e28ff */
[----:B------:R2:W-:Y:S04]  /*9ce0*/  @P2 STS.128 [R59+0x10], R52 ;  /* 0x000010343b002388 */ /* 0x0005e80000000c00 */
[----:B----4-:R2:W-:Y:S04]  /*9cf0*/  @P2 STS.64 [R59+0x8], R6 ;  /* 0x000008063b002388 */ /* 0x0105e80000000a00 */
[----:B------:R2:W-:Y:S04]  /*9d00*/  @P2 STS [R59], R67 ;  /* 0x000000433b002388 */ /* 0x0005e80000000800 */
[----:B------:R2:W-:Y:S04]  /*9d10*/  @P0 STS.128 [R39+0x10], R16 ;  /* 0x0000101027000388 */ /* 0x0005e80000000c00 */
[----:B------:R2:W-:Y:S04]  /*9d20*/  @P0 STS.64 [R39+0x8], R8 ;  /* 0x0000080827000388 */ /* 0x0005e80000000a00 */
[----:B------:R2:W-:Y:S01]  /*9d30*/  @P0 STS [R39], R66 ;  /* 0x0000004227000388 */ /* 0x0005e20000000800 */
[----:B------:R-:W-:-:S03]  /*9d40*/  ISETP.GT.U32.AND P0, PT, R22, R77, PT ;  /* 0x0000004d1600720c */ /* 0x000fc60003f04070 */
[----:B------:R2:W-:Y:S01]  /*9d50*/  @P1 STS.128 [R35+0x10], R12 ;  /* 0x0000100c23001388 */ /* 0x0005e20000000c00 */
[----:B------:R-:W-:-:S03]  /*9d60*/  ISETP.GT.U32.AND.EX P0, PT, R23, RZ, PT, P0 ;  /* 0x000000ff1700720c */ /* 0x000fc60003f04100 */
[----:B------:R2:W-:Y:S04]  /*9d70*/  @P1 STS.64 [R35+0x8], R10 ;  /* 0x0000080a23001388 */ /* 0x0005e80000000a00 */
[----:B------:R2:W-:Y:S01]  /*9d80*/  @P1 STS [R35], R61 ;  /* 0x0000003d23001388 */ /* 0x0005e20000000800 */
[----:B------:R-:W-:Y:S06]  /*9d90*/  BAR.SYNC.DEFER_BLOCKING 0x0 ;  /* 0x0000000000007b1d */ /* 0x000fec0000010000 */
[----:B---3--:R-:W-:Y:S05]  /*9da0*/  @!P0 BRA `(.L_x_89) ;  /* 0x0000000400ac8947 */ /* 0x008fea0003800000 */
[----:B--2---:R-:W-:Y:S01]  /*9db0*/  IADD3 R9, P0, P1, R44, R24, R36 ;  /* 0x000000182c097210 */ /* 0x004fe2000791e024 */
[----:B------:R-:W-:Y:S01]  /*9dc0*/  IMAD.MOV.U32 R35, RZ, RZ, R77 ;  /* 0x000000ffff237224 */ /* 0x000fe200078e004d */
[----:B------:R-:W-:Y:S01]  /*9dd0*/  BSSY.RECONVERGENT B2, `(.L_x_90) ;  /* 0x0000036000027945 */ /* 0x000fe20003800200 */
[----:B------:R-:W-:Y:S01]  /*9de0*/  IMAD.MOV.U32 R0, RZ, RZ, RZ ;  /* 0x000000ffff007224 */ /* 0x000fe200078e00ff */
[----:B------:R-:W-:Y:S02]  /*9df0*/  IADD3 R9, P2, P3, R4, R9, R32 ;  /* 0x0000000904097210 */ /* 0x000fe40007b5e020 */
[----:B------:R-:W-:Y:S02]  /*9e00*/  IADD3.X R25, PT, PT, R45, R25, R37, P0, P1 ;  /* 0x000000192d197210 */ /* 0x000fe400007e2425 */
[----:B------:R-:W-:Y:S02]  /*9e10*/  LOP3.LUT R7, RZ, R35, RZ, 0x33, !PT ;  /* 0x00000023ff077212 */ /* 0x000fe400078e33ff */
[----:B------:R-:W-:-:S02]  /*9e20*/  IADD3 R4, P0, P1, R48, R9, R28 ;  /* 0x0000000930047210 */ /* 0x000fc4000791e01c */
[----:B------:R-:W-:Y:S02]  /*9e30*/  IADD3.X R33, PT, PT, R5, R25, R33, P2, P3 ;  /* 0x0000001905217210 */ /* 0x000fe400017e6421 */
[----:B------:R-:W-:Y:S02]  /*9e40*/  IADD3 R7, P2, P3, R7, R4, R20 ;  /* 0x0000000407077210 */ /* 0x000fe40007b5e014 */
        /* <DEDUP_REMOVED lines=8> */
[----:B------:R-:W-:Y:S06]  /*9ed0*/  @!P1 BRA `(.L_x_91) ;  /* 0x0000000000949947 */ /* 0x000fec0003800000 */
[----:B------:R-:W2:Y:S01]  /*9ee0*/  LDC.64 R4, c[0x0][0x398] ;  /* 0x0000e600ff047b82 */ /* 0x000ea20000000a00 */
[----:B------:R-:W3:Y:S01]  /*9ef0*/  LDCU.64 UR8, c[0x0][0x390] ;  /* 0x00007200ff0877ac */ /* 0x000ee20008000a00 */
[----:B------:R-:W-:Y:S01]  /*9f00*/  SHF.R.U64 R18, R7, 0x8, R20 ;  /* 0x0000000807127819 */ /* 0x000fe20000001214 */
[----:B------:R-:W-:Y:S01]  /*9f10*/  IMAD.MOV.U32 R19, RZ, RZ, RZ ;  /* 0x000000ffff137224 */ /* 0x000fe200078e00ff */
[----:B------:R-:W-:Y:S01]  /*9f20*/  LEA R12, R77, UR6, 0x5 ;  /* 0x000000064d0c7c11 */ /* 0x000fe2000f8e28ff */
[----:B------:R-:W-:Y:S02]  /*9f30*/  IMAD R17, R0, 0x18, RZ ;  /* 0x0000001800117824 */ /* 0x000fe400078e02ff */
[----:B------:R-:W-:Y:S02]  /*9f40*/  VIADD R18, R18, 0x1 ;  /* 0x0000000112127836 */ /* 0x000fe40000000000 */
[----:B------:R-:W-:-:S03]  /*9f50*/  VIADD R12, R12, 0x8 ;  /* 0x000000080c0c7836 */ /* 0x000fc60000000000 */
[----:B------:R-:W-:Y:S02]  /*9f60*/  LOP3.LUT R18, R18, 0x3, RZ, 0xc0, !PT ;  /* 0x0000000312127812 */ /* 0x000fe400078ec0ff */
[----:B---3--:R-:W-:-:S04]  /*9f70*/  LEA R14, P1, R35, UR8, 0x2 ;  /* 0x00000008230e7c11 */ /* 0x008fc8000f8210ff */
[C---:B------:R-:W-:Y:S01]  /*9f80*/  LEA.HI.X R15, R35.reuse, UR9, R0, 0x2, P1 ;  /* 0x00000009230f7c11 */ /* 0x040fe200088f1400 */
[----:B--2---:R-:W-:Y:S01]  /*9f90*/  IMAD.WIDE.U32 R4, R35, 0x18, R4 ;  /* 0x0000001823047825 */ /* 0x004fe200078e0004 */
[----:B------:R-:W-:Y:S02]  /*9fa0*/  LEA R35, P2, R18, R35, 0x8 ;  /* 0x0000002312237211 */ /* 0x000fe400078440ff */
[----:B------:R-:W-:Y:S02]  /*9fb0*/  IADD3 R16, P1, PT, R4, 0x10, RZ ;  /* 0x0000001004107810 */ /* 0x000fe40007f3e0ff */
[----:B------:R-:W-:-:S03]  /*9fc0*/  LEA.HI.X R0, R18, R0, R19, 0x8, P2 ;  /* 0x0000000012007211 */ /* 0x000fc600010f4413 */
[----:B------:R-:W-:-:S08]  /*9fd0*/  IMAD.X R17, R5, 0x1, R17, P1 ;  /* 0x0000000105117824 */ /* 0x000fd000008e0611 */
.L_x_92:
[----:B--2---:R-:W2:Y:S01]  /*9fe0*/  LDS R13, [R12+-0x8] ;  /* 0xfffff8000c0d7984 */ /* 0x004ea20000000800 */
[----:B------:R-:W-:Y:S01]  /*9ff0*/  IMAD.MOV.U32 R10, RZ, RZ, R14 ;  /* 0x000000ffff0a7224 */ /* 0x000fe200078e000e */
[----:B------:R-:W-:Y:S01]  /*a000*/  IADD3 R18, P1, PT, R18, -0x1, RZ ;  /* 0xffffffff12127810 */ /* 0x000fe20007f3e0ff */
[--C-:B------:R-:W-:Y:S01]  /*a010*/  IMAD.MOV.U32 R11, RZ, RZ, R15.reuse ;  /* 0x000000ffff0b7224 */ /* 0x100fe200078e000f */
[----:B------:R-:W3:Y:S01]  /*a020*/  LDS.128 R4, [R12+0x8] ;  /* 0x000008000c047984 */ /* 0x000ee20000000c00 */
[----:B------:R-:W-:Y:S02]  /*a030*/  IADD3 R14, P3, PT, R14, 0x400, RZ ;  /* 0x000004000e0e7810 */ /* 0x000fe40007f7e0ff */
[----:B------:R-:W-:Y:S01]  /*a040*/  IADD3.X R19, PT, PT, R19, -0x1, RZ, P1, !PT ;  /* 0xffffffff13137810 */ /* 0x000fe20000ffe4ff */
[----:B------:R4:W5:Y:S01]  /*a050*/  LDS.64 R8, [R12] ;  /* 0x000000000c087984 */ /* 0x0009620000000a00 */
[----:B------:R-:W-:Y:S01]  /*a060*/  ISETP.NE.U32.AND P1, PT, R18, RZ, PT ;  /* 0x000000ff1200720c */ /* 0x000fe20003f25070 */
[----:B------:R-:W-:-:S03]  /*a070*/  IMAD.X R15, RZ, RZ, R15, P3 ;  /* 0x000000ffff0f7224 */ /* 0x000fc600018e060f */
[----:B------:R-:W-:Y:S01]  /*a080*/  ISETP.NE.AND.EX P1, PT, R19, RZ, PT, P1 ;  /* 0x000000ff1300720c */ /* 0x000fe20003f25310 */
[----:B----4-:R-:W-:Y:S01]  /*a090*/  VIADD R12, R12, 0x2000 ;  /* 0x000020000c0c7836 */ /* 0x010fe20000000000 */
[----:B--2---:R2:W-:Y:S02]  /*a0a0*/  STG.E desc[UR12][R10.64], R13 ;  /* 0x0000000d0a007986 */ /* 0x0045e4000c10190c */
[----:B--2---:R-:W-:Y:S02]  /*a0b0*/  IMAD.MOV.U32 R10, RZ, RZ, R16 ;  /* 0x000000ffff0a7224 */ /* 0x004fe400078e0010 */
[----:B------:R-:W-:-:S03]  /*a0c0*/  IMAD.MOV.U32 R11, RZ, RZ, R17 ;  /* 0x000000ffff0b7224 */ /* 0x000fc600078e0011 */
[----:B------:R-:W-:Y:S02]  /*a0d0*/  IADD3 R16, P2, PT, R10, 0x1800, RZ ;  /* 0x000018000a107810 */ /* 0x000fe40007f5e0ff */
[----:B---3--:R2:W-:Y:S03]  /*a0e0*/  STG.E.64 desc[UR12][R10.64+-0x8], R4 ;  /* 0xfffff8040a007986 */ /* 0x0085e6000c101b0c */
[----:B------:R-:W-:Y:S01]  /*a0f0*/  IMAD.X R17, RZ, RZ, R11, P2 ;  /* 0x000000ffff117224 */ /* 0x000fe200010e060b */
[----:B------:R2:W-:Y:S04]  /*a100*/  STG.E.64 desc[UR12][R10.64], R6 ;  /* 0x000000060a007986 */ /* 0x0005e8000c101b0c */
[----:B-----5:R2:W-:Y:S01]  /*a110*/  STG.E.64 desc[UR12][R10.64+-0x10], R8 ;  /* 0xfffff0080a007986 */ /* 0x0205e2000c101b0c */
[----:B------:R-:W-:Y:S05]  /*a120*/  @P1 BRA `(.L_x_92) ;  /* 0xfffffffc00ac1947 */ /* 0x000fea000383ffff */
.L_x_91:
[----:B------:R-:W-:Y:S05]  /*a130*/  BSYNC.RECONVERGENT B2 ;  /* 0x0000000000027941 */ /* 0x000fea0003800200 */
.L_x_90:
[----:B------:R-:W-:Y:S05]  /*a140*/  @!P0 BRA `(.L_x_89) ;  /* 0x0000000000c48947 */ /* 0x000fea0003800000 */
.L_x_93:
[C---:B----4-:R-:W-:Y:S01]  /*a150*/  LEA R24, R35.reuse, UR6, 0x5 ;  /* 0x0000000623187c11 */ /* 0x050fe2000f8e28ff */
[----:B------:R-:W3:Y:S01]  /*a160*/  LDC.64 R36, c[0x0][0x398] ;  /* 0x0000e600ff247b82 */ /* 0x000ee20000000a00 */
[C---:B------:R-:W-:Y:S01]  /*a170*/  IMAD.SHL.U32 R32, R35.reuse, 0x4, RZ ;  /* 0x0000000423207824 */ /* 0x040fe200078e00ff */
[----:B------:R-:W-:Y:S01]  /*a180*/  UMOV UR4, URZ ;  /* 0x000000ff00047c82 */ /* 0x000fe20008000000 */
[----:B------:R-:W-:Y:S01]  /*a190*/  IMAD R25, R0, 0x18, RZ ;  /* 0x0000001800197824 */ /* 0x000fe200078e02ff */
[----:B------:R-:W4:Y:S01]  /*a1a0*/  LDS R45, [R24] ;  /* 0x00000000182d7984 */ /* 0x000f220000000800 */
[----:B------:R-:W-:Y:S02]  /*a1b0*/  SHF.L.U64.HI R0, R35, 0x2, R0 ;  /* 0x0000000223007819 */ /* 0x000fe40000010200 */
[C---:B------:R-:W-:Y:S01]  /*a1c0*/  IADD3 R42, P0, PT, R32.reuse, UR10, RZ ;  /* 0x0000000a202a7c10 */ /* 0x040fe2000ff1e0ff */
[----:B------:R-:W5:Y:S01]  /*a1d0*/  LDS.64 R20, [R24+0x8] ;  /* 0x0000080018147984 */ /* 0x000f620000000a00 */
[----:B------:R-:W-:-:S02]  /*a1e0*/  LOP3.LUT R32, R32, 0xfffffffc, RZ, 0xc0, !PT ;  /* 0xfffffffc20207812 */ /* 0x000fc400078ec0ff */
[C---:B------:R-:W-:Y:S01]  /*a1f0*/  IADD3.X R43, PT, PT, R0.reuse, UR11, RZ, P0, !PT ;  /* 0x0000000b002b7c10 */ /* 0x040fe200087fe4ff */
[----:B------:R-:W0:Y:S01]  /*a200*/  LDS.128 R12, [R24+0x10] ;  /* 0x00001000180c7984 */ /* 0x000e220000000c00 */
[----:B------:R-:W-:Y:S02]  /*a210*/  LOP3.LUT R0, R0, 0x3, RZ, 0xc0, !PT ;  /* 0x0000000300007812 */ /* 0x000fe400078ec0ff */
[----:B------:R-:W-:Y:S01]  /*a220*/  IADD3 R32, P0, PT, R32, UR10, RZ ;  /* 0x0000000a20207c10 */ /* 0x000fe2000ff1e0ff */
[----:B------:R-:W1:Y:S03]  /*a230*/  LDS R47, [R24+0x2000] ;  /* 0x00200000182f7984 */ /* 0x000e660000000800 */
[----:B------:R-:W-:Y:S01]  /*a240*/  IADD3.X R33, PT, PT, R0, UR11, RZ, P0, !PT ;  /* 0x0000000b00217c10 */ /* 0x000fe200087fe4ff */
[----:B--2---:R-:W2:Y:S01]  /*a250*/  LDS.128 R8, [R24+0x2010] ;  /* 0x0020100018087984 */ /* 0x004ea20000000c00 */
[----:B------:R-:W-:-:S03]  /*a260*/  IMAD.MOV.U32 R0, RZ, RZ, RZ ;  /* 0x000000ffff007224 */ /* 0x000fc600078e00ff */
[----:B------:R-:W2:Y:S01]  /*a270*/  LDS.64 R28, [R24+0x2008] ;  /* 0x00200800181c7984 */ /* 0x000ea20000000a00 */
[----:B---3--:R-:W-:-:S03]  /*a280*/  IMAD.WIDE.U32 R36, R35, 0x18, R36 ;  /* 0x0000001823247825 */ /* 0x008fc600078e0024 */
[----:B------:R-:W3:Y:S01]  /*a290*/  LDS R49, [R24+0x4000] ;  /* 0x0040000018317984 */ /* 0x000ee20000000800 */
[C---:B------:R-:W-:Y:S02]  /*a2a0*/  IMAD.IADD R25, R37.reuse, 0x1, R25 ;  /* 0x0000000125197824 */ /* 0x040fe400078e0219 */
[----:B------:R-:W-:Y:S01]  /*a2b0*/  VIADD R37, R37, UR4 ;  /* 0x0000000425257c36 */ /* 0x000fe20008000000 */
[----:B------:R-:W3:Y:S01]  /*a2c0*/  LDS.128 R4, [R24+0x4010] ;  /* 0x0040100018047984 */ /* 0x000ee20000000c00 */
[----:B------:R-:W-:-:S03]  /*a2d0*/  VIADD R35, R35, 0x400 ;  /* 0x0000040023237836 */ /* 0x000fc60000000000 */
[----:B------:R-:W3:Y:S02]  /*a2e0*/  LDS.64 R38, [R24+0x4008] ;  /* 0x0040080018267984 */ /* 0x000ee40000000a00 */
[----:B------:R-:W-:Y:S02]  /*a2f0*/  ISETP.GT.U32.AND P0, PT, R22, R35, PT ;  /* 0x000000231600720c */ /* 0x000fe40003f04070 */
[----:B------:R-:W3:Y:S02]  /*a300*/  LDS R51, [R24+0x6000] ;  /* 0x0060000018337984 */ /* 0x000ee40000000800 */
[----:B------:R-:W-:Y:S02]  /*a310*/  ISETP.GT.U32.AND.EX P0, PT, R23, RZ, PT, P0 ;  /* 0x000000ff1700720c */ /* 0x000fe40003f04100 */
[----:B------:R-:W3:Y:S04]  /*a320*/  LDS.64 R40, [R24+0x6008] ;  /* 0x0060080018287984 */ /* 0x000ee80000000a00 */
[----:B------:R5:W3:Y:S04]  /*a330*/  LDS.128 R16, [R24+0x6010] ;  /* 0x0060100018107984 */ /* 0x000ae80000000c00 */
[----:B----4-:R4:W-:Y:S01]  /*a340*/  STG.E desc[UR12][R42.64], R45 ;  /* 0x0000002d2a007986 */ /* 0x0109e2000c10190c */
[----:B-----5:R-:W-:-:S05]  /*a350*/  IMAD.MOV.U32 R24, RZ, RZ, R36 ;  /* 0x000000ffff187224 */ /* 0x020fca00078e0024 */
[----:B------:R4:W-:Y:S04]  /*a360*/  STG.E.64 desc[UR12][R24.64], R20 ;  /* 0x0000001418007986 */ /* 0x0009e8000c101b0c */
[----:B0-----:R4:W-:Y:S04]  /*a370*/  STG.E.64 desc[UR12][R24.64+0x8], R12 ;  /* 0x0000080c18007986 */ /* 0x0019e8000c101b0c */
[----:B------:R4:W-:Y:S04]  /*a380*/  STG.E.64 desc[UR12][R24.64+0x10], R14 ;  /* 0x0000100e18007986 */ /* 0x0009e8000c101b0c */
[----:B-1----:R4:W-:Y:S04]  /*a390*/  STG.E desc[UR12][R32.64+0x400], R47 ;  /* 0x0004002f20007986 */ /* 0x0029e8000c10190c */
[----:B--2---:R4:W-:Y:S04]  /*a3a0*/  STG.E.64 desc[UR12][R36.64+0x1808], R8 ;  /* 0x0018080824007986 */ /* 0x0049e8000c101b0c */
[----:B------:R4:W-:Y:S04]  /*a3b0*/  STG.E.64 desc[UR12][R36.64+0x1810], R10 ;  /* 0x0018100a24007986 */ /* 0x0009e8000c101b0c */
[----:B------:R4:W-:Y:S04]  /*a3c0*/  STG.E.64 desc[UR12][R36.64+0x1800], R28 ;  /* 0x0018001c24007986 */ /* 0x0009e8000c101b0c */
[----:B---3--:R4:W-:Y:S04]  /*a3d0*/  STG.E desc[UR12][R32.64+0x800], R49 ;  /* 0x0008003120007986 */ /* 0x0089e8000c10190c */
        /* <DEDUP_REMOVED lines=8> */
.L_x_89:
[----:B------:R-:W-:Y:S05]  /*a460*/  BSYNC.RECONVERGENT B1 ;  /* 0x0000000000017941 */ /* 0x000fea0003800200 */
.L_x_88:
[----:B------:R-:W-:Y:S05]  /*a470*/  BRA `(.L_x_94) ;  /* 0x0000000000a87947 */ /* 0x000fea0003800000 */
.L_x_87:
[----:B------:R-:W-:Y:S01]  /*a480*/  ISETP.NE.U32.AND P2, PT, R60, RZ, PT ;  /* 0x000000ff3c00720c */ /* 0x000fe20003f45070 */
[----:B------:R-:W-:Y:S03]  /*a490*/  BSSY.RECONVERGENT B1, `(.L_x_95) ;  /* 0x000000e000017945 */ /* 0x000fe60003800200 */
[----:B------:R-:W-:-:S13]  /*a4a0*/  ISETP.NE.AND.EX P2, PT, R0, RZ, PT, P2 ;  /* 0x000000ff0000720c */ /* 0x000fda0003f45320 */
[----:B------:R-:W-:Y:S05]  /*a4b0*/  @!P2 BRA `(.L_x_96) ;  /* 0x00000000002ca947 */ /* 0x000fea0003800000 */
[----:B------:R-:W2:Y:S01]  /*a4c0*/  LDC.64 R4, c[0x0][0x398] ;  /* 0x0000e600ff047b82 */ /* 0x000ea20000000a00 */
[----:B------:R-:W3:Y:S01]  /*a4d0*/  LDCU.64 UR6, c[0x0][0x390] ;  /* 0x00007200ff0677ac */ /* 0x000ee20008000a00 */
[----:B------:R-:W-:Y:S01]  /*a4e0*/  IMAD R21, R58, 0x18, RZ ;  /* 0x000000183a157824 */ /* 0x000fe200078e02ff */
[C---:B---3--:R-:W-:Y:S01]  /*a4f0*/  LEA R20, P2, R59.reuse, UR6, 0x2 ;  /* 0x000000063b147c11 */ /* 0x048fe2000f8410ff */
[----:B--2---:R-:W-:-:S04]  /*a500*/  IMAD.WIDE.U32 R4, R59, 0x18, R4 ;  /* 0x000000183b047825 */ /* 0x004fc800078e0004 */
[----:B------:R-:W-:Y:S01]  /*a510*/  IMAD.IADD R5, R5, 0x1, R21 ;  /* 0x0000000105057824 */ /* 0x000fe200078e0215 */
[----:B------:R-:W-:-:S05]  /*a520*/  LEA.HI.X R21, R59, UR7, R58, 0x2, P2 ;  /* 0x000000073b157c11 */ /* 0x000fca00090f143a */
[----:B------:R2:W-:Y:S04]  /*a530*/  STG.E desc[UR12][R20.64], R67 ;  /* 0x0000004314007986 */ /* 0x0005e8000c10190c */
[----:B----4-:R2:W-:Y:S04]  /*a540*/  STG.E.64 desc[UR12][R4.64], R6 ;  /* 0x0000000604007986 */ /* 0x0105e8000c101b0c */
[----:B------:R2:W-:Y:S04]  /*a550*/  STG.E.64 desc[UR12][R4.64+0x8], R52 ;  /* 0x0000083404007986 */ /* 0x0005e8000c101b0c */
[----:B------:R2:W-:Y:S02]  /*a560*/  STG.E.64 desc[UR12][R4.64+0x10], R54 ;  /* 0x0000103604007986 */ /* 0x0005e4000c101b0c */
.L_x_96:
[----:B------:R-:W-:Y:S05]  /*a570*/  BSYNC.RECONVERGENT B1 ;  /* 0x0000000000017941 */ /* 0x000fea0003800200 */
.L_x_95:
[----:B------:R-:W-:Y:S04]  /*a580*/  BSSY.RECONVERGENT B1, `(.L_x_97) ;  /* 0x000000d000017945 */ /* 0x000fe80003800200 */
[----:B------:R-:W-:Y:S05]  /*a590*/  @!P0 BRA `(.L_x_98) ;  /* 0x00000000002c8947 */ /* 0x000fea0003800000 */
[----:B--2---:R-:W2:Y:S01]  /*a5a0*/  LDC.64 R4, c[0x0][0x398] ;  /* 0x0000e600ff047b82 */ /* 0x004ea20000000a00 */
[----:B------:R-:W3:Y:S01]  /*a5b0*/  LDCU.64 UR6, c[0x0][0x390] ;  /* 0x00007200ff0677ac */ /* 0x000ee20008000a00 */
[----:B----4-:R-:W-:Y:S01]  /*a5c0*/  IMAD R7, R56, 0x18, RZ ;  /* 0x0000001838077824 */ /* 0x010fe200078e02ff */
[C---:B---3--:R-:W-:Y:S01]  /*a5d0*/  LEA R6, P0, R39.reuse, UR6, 0x2 ;  /* 0x0000000627067c11 */ /* 0x048fe2000f8010ff */
[----:B--2---:R-:W-:-:S04]  /*a5e0*/  IMAD.WIDE.U32 R4, R39, 0x18, R4 ;  /* 0x0000001827047825 */ /* 0x004fc800078e0004 */
[----:B------:R-:W-:Y:S01]  /*a5f0*/  IMAD.IADD R5, R5, 0x1, R7 ;  /* 0x0000000105057824 */ /* 0x000fe200078e0207 */
[----:B------:R-:W-:-:S05]  /*a600*/  LEA.HI.X R7, R39, UR7, R56, 0x2, P0 ;  /* 0x0000000727077c11 */ /* 0x000fca00080f1438 */
[----:B------:R3:W-:Y:S04]  /*a610*/  STG.E desc[UR12][R6.64], R66 ;  /* 0x0000004206007986 */ /* 0x0007e8000c10190c */
[----:B------:R3:W-:Y:S04]  /*a620*/  STG.E.64 desc[UR12][R4.64], R8 ;  /* 0x0000000804007986 */ /* 0x0007e8000c101b0c */
[----:B------:R3:W-:Y:S04]  /*a630*/  STG.E.64 desc[UR12][R4.64+0x8], R16 ;  /* 0x0000081004007986 */ /* 0x0007e8000c101b0c */
[----:B------:R3:W-:Y:S02]  /*a640*/  STG.E.64 desc[UR12][R4.64+0x10], R18 ;  /* 0x0000101204007986 */ /* 0x0007e4000c101b0c */
.L_x_98:
[----:B------:R-:W-:Y:S05]  /*a650*/  BSYNC.RECONVERGENT B1 ;  /* 0x0000000000017941 */ /* 0x000fea0003800200 */
.L_x_97:
[----:B------:R-:W-:Y:S05]  /*a660*/  @!P1 BRA `(.L_x_94) ;  /* 0x00000000002c9947 */ /* 0x000fea0003800000 */
[----:B--23--:R-:W2:Y:S01]  /*a670*/  LDC.64 R4, c[0x0][0x398] ;  /* 0x0000e600ff047b82 */ /* 0x00cea20000000a00 */
        /* <DEDUP_REMOVED lines=10> */
.L_x_94:
[----:B------:R-:W-:Y:S05]  /*a720*/  BSYNC.RECONVERGENT B0 ;  /* 0x0000000000007941 */ /* 0x000fea0003800200 */
.L_x_86:
[----:B------:R-:W5:Y:S02]  /*a730*/  S2R R0, SR_TID.X ;  /* 0x0000000000007919 */ /* 0x000f640000002100 */
[----:B-----5:R-:W-:-:S13]  /*a740*/  ISETP.NE.AND P0, PT, R0, 0xff, PT ;  /* 0x000000ff0000780c */ /* 0x020fda0003f05270 */
[----:B------:R-:W-:Y:S05]  /*a750*/  @P0 EXIT ;  /* 0x000000000000094d */ /* 0x000fea0003800000 */
[----:B--234-:R-:W2:Y:S01]  /*a760*/  LDC.64 R6, c[0x0][0x3a0] ;  /* 0x0000e800ff067b82 */ /* 0x01cea20000000a00 */
[----:B------:R-:W-:-:S04]  /*a770*/  UISETP.NE.U32.AND UP0, UPT, UR14, 0x300, UPT ;  /* 0x000003000e00788c */ /* 0x000fc8000bf05070 */
[----:B------:R-:W-:-:S09]  /*a780*/  UISETP.NE.AND.EX UP0, UPT, UR5, URZ, UPT, UP0 ;  /* 0x000000ff0500728c */ /* 0x000fd2000bf05300 */
[----:B------:R-:W-:Y:S05]  /*a790*/  BRA.U UP0, `(.L_x_99) ;  /* 0x0000000100347547 */ /* 0x000fea000b800000 */
[----:B------:R-:W3:Y:S01]  /*a7a0*/  LDC.64 R4, c[0x0][0x398] ;  /* 0x0000e600ff047b82 */ /* 0x000ee20000000a00 */
[----:B------:R-:W-:-:S07]  /*a7b0*/  IMAD R9, R23, 0x18, RZ ;  /* 0x0000001817097824 */ /* 0x000fce00078e02ff */
[----:B------:R-:W4:Y:S01]  /*a7c0*/  LDC.64 R10, c[0x0][0x390] ;  /* 0x0000e400ff0a7b82 */ /* 0x000f220000000a00 */
[----:B---3--:R-:W-:-:S04]  /*a7d0*/  IMAD.WIDE.U32 R4, R22, 0x18, R4 ;  /* 0x0000001816047825 */ /* 0x008fc800078e0004 */
[----:B------:R-:W-:Y:S01]  /*a7e0*/  IMAD.IADD R5, R5, 0x1, R9 ;  /* 0x0000000105057824 */ /* 0x000fe200078e0209 */
[----:B----4-:R-:W-:-:S04]  /*a7f0*/  LEA R8, P0, R22, R10, 0x2 ;  /* 0x0000000a16087211 */ /* 0x010fc800078010ff */
[C---:B------:R-:W-:Y:S02]  /*a800*/  LEA.HI.X R9, R22.reuse, R11, R23, 0x2, P0 ;  /* 0x0000000b16097211 */ /* 0x040fe400000f1417 */
[----:B------:R-:W-:-:S03]  /*a810*/  IADD3 R22, P0, PT, R22, 0x1, RZ ;  /* 0x0000000116167810 */ /* 0x000fc60007f1e0ff */
[----:B------:R3:W-:Y:S02]  /*a820*/  STG.E desc[UR12][R8.64], R68 ;  /* 0x0000004408007986 */ /* 0x0007e4000c10190c */
[----:B------:R-:W-:Y:S02]  /*a830*/  IMAD.X R23, RZ, RZ, R23, P0 ;  /* 0x000000ffff177224 */ /* 0x000fe400000e0617 */
[----:B------:R3:W-:Y:S04]  /*a840*/  STG.E.64 desc[UR12][R4.64], R2 ;  /* 0x0000000204007986 */ /* 0x0007e8000c101b0c */
[----:B------:R3:W-:Y:S04]  /*a850*/  STG.E.64 desc[UR12][R4.64+0x8], R26 ;  /* 0x0000081a04007986 */ /* 0x0007e8000c101b0c */
[----:B------:R3:W-:Y:S02]  /*a860*/  STG.E.64 desc[UR12][R4.64+0x10], R30 ;  /* 0x0000101e04007986 */ /* 0x0007e4000c101b0c */
.L_x_99:
[----:B--2---:R-:W-:Y:S01]  /*a870*/  STG.E.64 desc[UR12][R6.64], R22 ;  /* 0x0000001606007986 */ /* 0x004fe2000c101b0c */
[----:B------:R-:W-:Y:S05]  /*a880*/  EXIT ;  /* 0x000000000000794d */ /* 0x000fea0003800000 */
.L_x_81:
[----:B------:R-:W0:Y:S01]  /*a890*/  LDCU.64 UR8, c[0x0][0x380] ;  /* 0x00007000ff0877ac */ /* 0x000e220008000a00 */
[----:B------:R-:W1:Y:S01]  /*a8a0*/  LDCU.64 UR10, c[0x0][0x388] ;  /* 0x00007100ff0a77ac */ /* 0x000e620008000a00 */
[----:B------:R-:W-:Y:S02]  /*a8b0*/  UIMAD UR4, UR7, 0x18, URZ ;  /* 0x00000018070478a4 */ /* 0x000fe4000f8e02ff */
[----:B0-----:R-:W-:Y:S02]  /*a8c0*/  UIMAD.WIDE.U32 UR8, UR15, 0xc00, UR8 ;  /* 0x00000c000f0878a5 */ /* 0x001fe4000f8e0008 */
[----:B-1----:R-:W-:-:S04]  /*a8d0*/  UIMAD.WIDE.U32 UR10, UR6, 0x18, UR10 ;  /* 0x00000018060a78a5 */ /* 0x002fc8000f8e000a */
[----:B------:R-:W-:Y:S02]  /*a8e0*/  IMAD.U32 R8, RZ, RZ, UR8 ;  /* 0x00000008ff087e24 */ /* 0x000fe4000f8e00ff */
[----:B------:R-:W-:-:S05]  /*a8f0*/  IMAD.U32 R9, RZ, RZ, UR9 ;  /* 0x00000009ff097e24 */ /* 0x000fca000f8e00ff */
        /* <DEDUP_REMOVED lines=14> */
[C---:B------:R-:W-:Y:S01]  /*a9e0*/  ISETP.GE.U32.AND P0, PT, R0.reuse, UR14, PT ;  /* 0x0000000e00007c0c */ /* 0x040fe2000bf06070 */
[C---:B------:R-:W-:Y:S02]  /*a9f0*/  VIADD R3, R0.reuse, 0x40 ;  /* 0x0000004000037836 */ /* 0x040fe40000000000 */
[----:B------:R-:W-:Y:S01]  /*aa00*/  IMAD R7, R0, 0x18, RZ ;  /* 0x0000001800077824 */ /* 0x000fe200078e02ff */
[----:B------:R-:W-:Y:S02]  /*aa10*/  ISETP.GE.U32.AND P1, PT, R2, UR14, PT ;  /* 0x0000000e02007c0c */ /* 0x000fe4000bf26070 */
[----:B------:R-:W-:Y:S02]  /*aa20*/  ISETP.GE.U32.AND P2, PT, R3, UR14, PT ;  /* 0x0000000e03007c0c */ /* 0x000fe4000bf46070 */
[----:B------:R-:W-:-:S05]  /*aa30*/  LEA R2, P3, R0, UR8, 0x2 ;  /* 0x0000000800027c11 */ /* 0x000fca000f8610ff */
[----:B------:R-:W-:Y:S01]  /*aa40*/  IMAD.X R3, RZ, RZ, UR9, P3 ;  /* 0x00000009ff037e24 */ /* 0x000fe200098e06ff */
[----:B------:R-:W-:-:S05]  /*aa50*/  IADD3 R4, P3, PT, R7, R4, RZ ;  /* 0x0000000407047210 */ /* 0x000fca0007f7e0ff */
[----:B------:R-:W-:Y:S01]  /*aa60*/  IMAD.X R5, RZ, RZ, UR4, P3 ;  /* 0x00000004ff057e24 */ /* 0x000fe200098e06ff */
[----:B------:R-:W-:Y:S01]  /*aa70*/  ISETP.NE.AND P4, PT, R66, RZ, PT ;  /* 0x000000ff4200720c */ /* 0x000fe20003f85270 */
[----:B------:R-:W-:-:S12]  /*aa80*/  IMAD.MOV.U32 R0, RZ, RZ, RZ ;  /* 0x000000ffff007224 */ /* 0x000fd800078e00ff */
[----:B------:R-:W5:Y:S01]  /*aa90*/  @!P4 LDG.E.CONSTANT R0, desc[UR12][R8.64+-0x4] ;  /* 0xfffffc0c0800c981 */ /* 0x000f62000c1e9900 */
[----:B--2---:R-:W-:-:S03]  /*aaa0*/  IMAD.MOV.U32 R14, RZ, RZ, R15 ;  /* 0x000000ffff0e7224 */ /* 0x004fc600078e000f */
[----:B------:R-:W2:Y:S01]  /*aab0*/  @!P0 LDG.E.CONSTANT R15, desc[UR12][R2.64] ;  /* 0x0000000c020f8981 */ /* 0x000ea2000c1e9900 */
[----:B------:R-:W-:-:S03]  /*aac0*/  IMAD.MOV.U32 R28, RZ, RZ, R14 ;  /* 0x000000ffff1c7224 */ /* 0x000fc600078e000e */
[----:B------:R-:W2:Y:S04]  /*aad0*/  @!P2 LDG.E.CONSTANT R14, desc[UR12][R2.64+0x100] ;  /* 0x0001000c020ea981 */ /* 0x000ea8000c1e9900 */
[----:B------:R0:W2:Y:S01]  /*aae0*/  @!P1 LDG.E.CONSTANT R28, desc[UR12][R2.64+0x80] ;  /* 0x0000800c021c9981 */ /* 0x0000a2000c1e9900 */
[----:B---3--:R-:W-:Y:S02]  /*aaf0*/  IMAD.MOV.U32 R6, RZ, RZ, R10 ;  /* 0x000000ffff067224 */ /* 0x008fe400078e000a */
[----:B------:R-:W-:Y:S02]  /*ab00*/  IMAD.MOV.U32 R7, RZ, RZ, R11 ;  /* 0x000000ffff077224 */ /* 0x000fe400078e000b */
[----:B----4-:R-:W-:Y:S01]  /*ab10*/  IMAD.MOV.U32 R16, RZ, RZ, R20 ;  /* 0x000000ffff107224 */ /* 0x010fe200078e0014 */
[----:B------:R-:W3:Y:S01]  /*ab20*/  @!P0 LDG.E.64.CONSTANT R10, desc[UR12][R4.64] ;  /* 0x0000000c040a8981 */ /* 0x000ee2000c1e9b00 */
[----:B------:R-:W-:-:S02]  /*ab30*/  IMAD.MOV.U32 R17, RZ, RZ, R21 ;  /* 0x000000ffff117224 */ /* 0x000fc400078e0015 */
[----:B-----5:R-:W-:Y:S01]  /*ab40*/  IMAD.MOV.U32 R18, RZ, RZ, R22 ;  /* 0x000000ffff127224 */ /* 0x020fe200078e0016 */
[----:B------:R-:W4:Y:S01]  /*ab50*/  @!P0 LDG.E.64.CONSTANT R20, desc[UR12][R4.64+0x8] ;  /* 0x0000080c04148981 */ /* 0x000f22000c1e9b00 */
[----:B------:R-:W-:Y:S02]  /*ab60*/  IMAD.MOV.U32 R19, RZ, RZ, R23 ;  /* 0x000000ffff137224 */ /* 0x000fe400078e0017 */
[----:B------:R-:W-:Y:S01]  /*ab70*/  IMAD.MOV.U32 R12, RZ, RZ, R6 ;  /* 0x000000ffff0c7224 */ /* 0x000fe200078e0006 */
[----:B------:R-:W5:Y:S01]  /*ab80*/  @!P0 LDG.E.64.CONSTANT R22, desc[UR12][R4.64+0x10] ;  /* 0x0000100c04168981 */ /* 0x000f62000c1e9b00 */
[----:B------:R-:W-:Y:S02]  /*ab90*/  IMAD.MOV.U32 R13, RZ, RZ, R7 ;  /* 0x000000ffff0d7224 */ /* 0x000fe400078e0007 */
[----:B------:R-:W-:Y:S01]  /*aba0*/  IMAD.MOV.U32 R24, RZ, RZ, R16 ;  /* 0x000000ffff187224 */ /* 0x000fe200078e0010 */
[----:B------:R-:W4:Y:S01]  /*abb0*/  @!P2 LDG.E.64.CONSTANT R6, desc[UR12][R4.64+0x600] ;  /* 0x0006000c0406a981 */ /* 0x000f22000c1e9b00 */
[----:B------:R-:W-:-:S02]  /*abc0*/  IMAD.MOV.U32 R25, RZ, RZ, R17 ;  /* 0x000000ffff197224 */ /* 0x000fc400078e0011 */
[----:B------:R-:W-:Y:S01]  /*abd0*/  IMAD.MOV.U32 R26, RZ, RZ, R18 ;  /* 0x000000ffff1a7224 */ /* 0x000fe200078e0012 */
[----:B------:R-:W5:Y:S01]  /*abe0*/  @!P1 LDG.E.64.CONSTANT R12, desc[UR12][R4.64+0x300] ;  /* 0x0003000c040c9981 */ /* 0x000f62000c1e9b00 */
[----:B------:R-:W-:-:S03]  /*abf0*/  IMAD.MOV.U32 R27, RZ, RZ, R19 ;  /* 0x000000ffff1b7224 */ /* 0x000fc600078e0013 */
[----:B------:R-:W4:Y:S04]  /*ac00*/  @!P1 LDG.E.64.CONSTANT R24, desc[UR12][R4.64+0x308] ;  /* 0x0003080c04189981 */ /* 0x000f28000c1e9b00 */
[----:B------:R-:W4:Y:S04]  /*ac10*/  @!P1 LDG.E.64.CONSTANT R26, desc[UR12][R4.64+0x310] ;  /* 0x0003100c041a9981 */ /* 0x000f28000c1e9b00 */
[----:B------:R-:W4:Y:S04]  /*ac20*/  @!P2 LDG.E.64.CONSTANT R16, desc[UR12][R4.64+0x608] ;  /* 0x0006080c0410a981 */ /* 0x000f28000c1e9b00 */
[----:B------:R1:W4:Y:S01]  /*ac30*/  @!P2 LDG.E.64.CONSTANT R18, desc[UR12][R4.64+0x610] ;  /* 0x0006100c0412a981 */ /* 0x000322000c1e9b00 */
[----:B------:R-:W0:Y:S01]  /*ac40*/  S2R R69, SR_LANEID ;  /* 0x0000000000457919 */ /* 0x000e220000000000 */
[----:B------:R-:W1:Y:S01]  /*ac50*/  S2UR UR6, SR_CgaCtaId ;  /* 0x00000000000679c3 */ /* 0x000e620000008800 */
[----:B------:R-:W-:Y:S01]  /*ac60*/  SHF.R.U32.HI R53, RZ, 0x5, R66 ;  /* 0x00000005ff357819 */ /* 0x000fe20000011642 */
[----:B------:R-:W-:-:S02]  /*ac70*/  UMOV UR4, 0x400 ;  /* 0x0000040000047882 */ /* 0x000fc40000000000 */
[----:B-1----:R-:W-:Y:S02]  /*ac80*/  ULEA UR4, UR6, UR4, 0x18 ;  /* 0x0000000406047291 */ /* 0x002fe4000f8ec0ff */
[----:B0-----:R-:W-:-:S05]  /*ac90*/  IMAD R2, R53, 0x60, R69 ;  /* 0x0000006035027824 */ /* 0x001fca00078e0245 */
[----:B------:R-:W-:Y:S01]  /*aca0*/  LEA R29, R2, UR4, 0x2 ;  /* 0x00000004021d7c11 */ /* 0x000fe2000f8e10ff */
[----:B------:R-:W-:-:S04]  /*acb0*/  IMAD R4, R69, 0x2, R2 ;  /* 0x0000000245047824 */ /* 0x000fc800078e0202 */
[C-C-:B------:R-:W-:Y:S02]  /*acc0*/  IMAD R5, R69.reuse, 0x8, R29.reuse ;  /* 0x0000000845057824 */ /* 0x140fe400078e021d */
[----:B------:R-:W-:Y:S02]  /*acd0*/  IMAD R31, R2, 0x14, R29 ;  /* 0x00000014021f7824 */ /* 0x000fe400078e021d */
[----:B------:R-:W-:Y:S01]  /*ace0*/  IMAD R30, R4, 0x14, R5 ;  /* 0x00000014041e7824 */ /* 0x000fe200078e0205 */
[----:B------:R-:W-:Y:S02]  /*acf0*/  ISETP.NE.AND P0, PT, R66, RZ, PT ;  /* 0x000000ff4200720c */ /* 0x000fe40003f05270 */
[----:B------:R-:W-:Y:S01]  /*ad00*/  ISETP.GE.AND P5, PT, R69, 0x1, PT ;  /* 0x000000014500780c */ /* 0x000fe20003fa6270 */
[----:B--2---:R-:W-:Y:S04]  /*ad10*/  STS [R29], R15 ;  /* 0x0000000f1d007388 */ /* 0x004fe80000000800 */
[----:B------:R-:W-:Y:S04]  /*ad20*/  STS [R29+0x100], R14 ;  /* 0x0001000e1d007388 */ /* 0x000fe80000000800 */
[----:B------:R-:W-:Y:S01]  /*ad30*/  STS [R29+0x80], R28 ;  /* 0x0000801c1d007388 */ /* 0x000fe20000000800 */
[----:B------:R-:W-:-:S03]  /*ad40*/  NOP ;  /* 0x0000000000007918 */ /* 0x000fc60000000000 */
[----:B------:R-:W-:Y:S04]  /*ad50*/  LDS R2, [R5] ;  /* 0x0000000005027984 */ /* 0x000fe80000000800 */
[----:B------:R-:W-:Y:S04]  /*ad60*/  LDS R3, [R5+0x4] ;  /* 0x0000040005037984 */ /* 0x000fe80000000800 */
[----:B------:R0:W1:Y:S01]  /*ad70*/  LDS R4, [R5+0x8] ;  /* 0x0000080005047984 */ /* 0x0000620000000800 */
        /* <DEDUP_REMOVED lines=12> */
[----:B------:R-:W-:Y:S04]  /*ae40*/  LDS.64 R10, [R30+0x18] ;  /* 0x000018001e0a7984 */ /* 0x000fe80000000a00 */
[----:B------:R-:W-:Y:S04]  /*ae50*/  LDS.64 R12, [R30+0x8] ;  /* 0x000008001e0c7984 */ /* 0x000fe80000000a00 */
[----:B------:R-:W3:Y:S04]  /*ae60*/  LDS.64 R14, [R30+0x20] ;  /* 0x000020001e0e7984 */ /* 0x000ee80000000a00 */
[----:B------:R-:W-:Y:S04]  /*ae70*/  LDS.64 R44, [R30+0x10] ;  /* 0x000010001e2c7984 */ /* 0x000fe80000000a00 */
[----:B------:R-:W4:Y:S04]  /*ae80*/  LDS.64 R46, [R30+0x28] ;  /* 0x000028001e2e7984 */ /* 0x000f280000000a00 */
[----:B------:R-:W-:Y:S04]  /*ae90*/  LDS.64 R6, [R30+0x30] ;  /* 0x000030001e067984 */ /* 0x000fe80000000a00 */
[----:B------:R-:W5:Y:S04]  /*aea0*/  LDS.64 R16, [R30+0x38] ;  /* 0x000038001e107984 */ /* 0x000f680000000a00 */
[----:B------:R-:W5:Y:S01]  /*aeb0*/  LDS.64 R18, [R30+0x40] ;  /* 0x000040001e127984 */ /* 0x000f620000000a00 */
[----:B------:R-:W-:Y:S01]  /*aec0*/  BAR.SYNC.DEFER_BLOCKING 0x0 ;  /* 0x0000000000007b1d */ /* 0x000fe20000010000 */
[----:B0-----:R-:W-:-:S05]  /*aed0*/  LEA R5, R66, UR4, 0x2 ;  /* 0x0000000442057c11 */ /* 0x001fca000f8e10ff */
[----:B-1----:R-:W-:Y:S02]  /*aee0*/  STS [R5+0x5a8], R4 ;  /* 0x0005a80405007388 */ /* 0x002fe40000000800 */
[----:B------:R-:W-:Y:S01]  /*aef0*/  BAR.SYNC.DEFER_BLOCKING 0x0 ;  /* 0x0000000000007b1d */ /* 0x000fe20000010000 */
[----:B--2---:R-:W-:-:S04]  /*af00*/  IMAD R26, R66, 0x3, RZ ;  /* 0x00000003421a7824 */ /* 0x004fc800078e02ff */
[----:B------:R-:W-:Y:S01]  /*af10*/  VIADD R20, R26, 0x1 ;  /* 0x000000011a147836 */ /* 0x000fe20000000000 */
[----:B---3--:R-:W-:Y:S02]  /*af20*/  DADD R22, R12, R14 ;  /* 0x000000000c167229 */ /* 0x008fe4000000000e */
[----:B----4-:R-:W-:Y:S02]  /*af30*/  DADD R24, R44, R46 ;  /* 0x000000002c187229 */ /* 0x010fe4000000002e */
[----:B------:R-:W-:Y:S01]  /*af40*/  ISETP.EQ.U32.AND P1, PT, R20, UR14, PT ;  /* 0x0000000e14007c0c */ /* 0x000fe2000bf22070 */
[----:B------:R-:W0:Y:S01]  /*af50*/  @P0 LDS R0, [R5+0x5a4] ;  /* 0x0005a40005000984 */ /* 0x000e220000000800 */
[----:B------:R-:W-:-:S04]  /*af60*/  ISETP.NE.AND P0, PT, R2, R3, PT ;  /* 0x000000030200720c */ /* 0x000fc80003f05270 */
[----:B------:R-:W-:Y:S01]  /*af70*/  ISETP.EQ.OR.EX P0, PT, RZ, UR5, P0, P1 ;  /* 0x00000005ff007c0c */ /* 0x000fe20008702710 */
[----:B------:R-:W-:-:S03]  /*af80*/  VIADD R27, R26, 0x2 ;  /* 0x000000021a1b7836 */ /* 0x000fc60000000000 */
[----:B------:R-:W-:Y:S02]  /*af90*/  FSEL R22, R14, R22, P0 ;  /* 0x000000160e167208 */ /* 0x000fe40000000000 */
[----:B------:R-:W-:Y:S01]  /*afa0*/  FSEL R23, R15, R23, P0 ;  /* 0x000000170f177208 */ /* 0x000fe20000000000 */
[----:B------:R-:W-:Y:S01]  /*afb0*/  DADD R20, R8, R10 ;  /* 0x0000000008147229 */ /* 0x000fe2000000000a */
[----:B------:R-:W-:Y:S02]  /*afc0*/  FSEL R24, R46, R24, P0 ;  /* 0x000000182e187208 */ /* 0x000fe40000000000 */
[----:B------:R-:W-:Y:S02]  /*afd0*/  FSEL R25, R47, R25, P0 ;  /* 0x000000192f197208 */ /* 0x000fe40000000000 */
[----:B-----5:R-:W-:Y:S01]  /*afe0*/  DADD R22, R16, R22 ;  /* 0x0000000010167229 */ /* 0x020fe20000000016 */
[----:B------:R-:W-:Y:S02]  /*aff0*/  ISETP.EQ.U32.AND P2, PT, R27, UR14, PT ;  /* 0x0000000e1b007c0c */ /* 0x000fe4000bf42070 */
[----:B------:R-:W-:Y:S01]  /*b000*/  ISETP.NE.AND P1, PT, R3, R4, PT ;  /* 0x000000040300720c */ /* 0x000fe20003f25270 */
[----:B------:R-:W-:Y:S01]  /*b010*/  DADD R24, R18, R24 ;  /* 0x0000000012187229 */ /* 0x000fe20000000018 */
[----:B------:R-:W-:-:S02]  /*b020*/  FSEL R20, R10, R20, P0 ;  /* 0x000000140a147208 */ /* 0x000fc40000000000 */
[----:B------:R-:W-:Y:S02]  /*b030*/  ISETP.EQ.OR.EX P1, PT, RZ, UR5, P1, P2 ;  /* 0x00000005ff007c0c */ /* 0x000fe40008f22720 */
[----:B------:R-:W-:Y:S02]  /*b040*/  FSEL R21, R11, R21, P0 ;  /* 0x000000150b157208 */ /* 0x000fe40000000000 */
[----:B------:R-:W-:Y:S02]  /*b050*/  FSEL R52, R16, R22, P1 ;  /* 0x0000001610347208 */ /* 0x000fe40000800000 */
[----:B------:R-:W-:Y:S02]  /*b060*/  FSEL R55, R17, R23, P1 ;  /* 0x0000001711377208 */ /* 0x000fe40000800000 */
[----:B------:R-:W-:Y:S01]  /*b070*/  DADD R20, R6, R20 ;  /* 0x0000000006147229 */ /* 0x000fe20000000014 */
[----:B------:R-:W-:Y:S02]  /*b080*/  ISETP.EQ.U32.AND P3, PT, R26, UR14, PT ;  /* 0x0000000e1a007c0c */ /* 0x000fe4000bf62070 */
[----:B------:R-:W-:-:S02]  /*b090*/  FSEL R54, R18, R24, P1 ;  /* 0x0000001812367208 */ /* 0x000fc40000800000 */
[----:B------:R-:W-:Y:S01]  /*b0a0*/  FSEL R57, R19, R25, P1 ;  /* 0x0000001913397208 */ /* 0x000fe20000800000 */
[----:B------:R-:W-:Y:S01]  /*b0b0*/  SHFL.UP PT, R18, R52, 0x1, RZ ;  /* 0x0420000034127989 */ /* 0x000fe200000e00ff */
[----:B0-----:R-:W-:-:S03]  /*b0c0*/  ISETP.NE.AND P2, PT, R0, R2, PT ;  /* 0x000000020000720c */ /* 0x001fc60003f45270 */
[----:B------:R-:W0:Y:S01]  /*b0d0*/  SHFL.UP PT, R19, R55, 0x1, RZ ;  /* 0x0420000037137989 */ /* 0x000e2200000e00ff */
[----:B------:R-:W-:Y:S02]  /*b0e0*/  ISETP.EQ.OR.EX P2, PT, RZ, UR5, P2, P3 ;  /* 0x00000005ff007c0c */ /* 0x000fe40009742730 */
[----:B------:R-:W-:Y:S02]  /*b0f0*/  SEL R5, RZ, 0x1, !P0 ;  /* 0x00000001ff057807 */ /* 0x000fe40004000000 */
[----:B------:R-:W-:Y:S02]  /*b100*/  SEL R22, RZ, 0x1, !P2 ;  /* 0x00000001ff167807 */ /* 0x000fe40005000000 */
[----:B------:R-:W-:Y:S02]  /*b110*/  FSEL R6, R6, R20, P1 ;  /* 0x0000001406067208 */ /* 0x000fe40000800000 */
[----:B------:R-:W-:Y:S02]  /*b120*/  FSEL R7, R7, R21, P1 ;  /* 0x0000001507077208 */ /* 0x000fe40000800000 */
[----:B------:R-:W-:-:S02]  /*b130*/  IADD3 R5, P3, PT, R5, R22, RZ ;  /* 0x0000001605057210 */ /* 0x000fc40007f7e0ff */
[----:B------:R-:W-:Y:S01]  /*b140*/  SEL R48, RZ, 0x1, !P1 ;  /* 0x00000001ff307807 */ /* 0x000fe20004800000 */
[----:B------:R-:W-:Y:S02]  /*b150*/  SHFL.UP PT, R16, R6, 0x1, RZ ;  /* 0x0420000006107989 */ /* 0x000fe400000e00ff */
[----:B------:R-:W-:Y:S01]  /*b160*/  IMAD.X R25, RZ, RZ, RZ, P3 ;  /* 0x000000ffff197224 */ /* 0x000fe200018e06ff */
[----:B------:R-:W-:Y:S01]  /*b170*/  IADD3 R48, P6, PT, R5, R48, RZ ;  /* 0x0000003005307210 */ /* 0x000fe20007fde0ff */
[----:B------:R-:W1:Y:S04]  /*b180*/  SHFL.UP PT, R17, R7, 0x1, RZ ;  /* 0x0420000007117989 */ /* 0x000e6800000e00ff */
[----:B------:R-:W-:Y:S04]  /*b190*/  SHFL.UP PT, R20, R54, 0x1, RZ ;  /* 0x0420000036147989 */ /* 0x000fe800000e00ff */
[----:B------:R-:W2:Y:S01]  /*b1a0*/  SHFL.UP PT, R21, R57, 0x1, RZ ;  /* 0x0420000039157989 */ /* 0x000ea200000e00ff */
[----:B------:R-:W-:-:S02]  /*b1b0*/  IMAD.MOV.U32 R22, RZ, RZ, R52 ;  /* 0x000000ffff167224 */ /* 0x000fc400078e0034 */
[----:B------:R-:W-:Y:S01]  /*b1c0*/  IMAD.MOV.U32 R23, RZ, RZ, R55 ;  /* 0x000000ffff177224 */ /* 0x000fe200078e0037 */
[----:B------:R-:W3:Y:S01]  /*b1d0*/  SHFL.UP PT, R5, R48, 0x1, RZ ;  /* 0x0420000030057989 */ /* 0x000ee200000e00ff */
[----:B------:R-:W-:-:S04]  /*b1e0*/  IMAD.X R25, RZ, RZ, R25, P6 ;  /* 0x000000ffff197224 */ /* 0x000fc800030e0619 */
[----:B0-----:R-:W-:Y:S01]  /*b1f0*/  DADD R18, R18, R22 ;  /* 0x0000000012127229 */ /* 0x001fe20000000016 */
[----:B------:R-:W0:Y:S01]  /*b200*/  SHFL.UP PT, R22, R25, 0x1, RZ ;  /* 0x0420000019167989 */ /* 0x000e2200000e00ff */
[----:B------:R-:W-:Y:S01]  /*b210*/  IMAD.MOV.U32 R56, RZ, RZ, R54 ;  /* 0x000000ffff387224 */ /* 0x000fe200078e0036 */
[----:B------:R-:W-:Y:S01]  /*b220*/  ISETP.NE.U32.AND P3, PT, R48, RZ, PT ;  /* 0x000000ff3000720c */ /* 0x000fe20003f65070 */
[----:B-1----:R-:W-:-:S03]  /*b230*/  DADD R16, R16, R6 ;  /* 0x0000000010107229 */ /* 0x002fc60000000006 */
[----:B------:R-:W-:Y:S01]  /*b240*/  ISETP.NE.AND.EX P3, PT, R25, RZ, PT, P3 ;  /* 0x000000ff1900720c */ /* 0x000fe20003f65330 */
[----:B--2---:R-:W-:-:S03]  /*b250*/  DADD R20, R20, R56 ;  /* 0x0000000014147229 */ /* 0x004fc60000000038 */
[----:B------:R-:W-:Y:S02]  /*b260*/  @P5 FSEL R52, R18, R52, !P3 ;  /* 0x0000003412345208 */ /* 0x000fe40005800000 */
[----:B---3--:R-:W-:Y:S02]  /*b270*/  SEL R5, R5, RZ, P5 ;  /* 0x000000ff05057207 */ /* 0x008fe40002800000 */
[----:B------:R-:W-:Y:S02]  /*b280*/  @P5 FSEL R6, R16, R6, !P3 ;  /* 0x0000000610065208 */ /* 0x000fe40005800000 */
[----:B------:R-:W-:Y:S02]  /*b290*/  @P5 FSEL R7, R17, R7, !P3 ;  /* 0x0000000711075208 */ /* 0x000fe40005800000 */
[----:B------:R-:W-:Y:S02]  /*b2a0*/  @P5 FSEL R55, R19, R55, !P3 ;  /* 0x0000003713375208 */ /* 0x000fe40005800000 */
[----:B------:R-:W-:-:S02]  /*b2b0*/  @P5 FSEL R54, R20, R54, !P3 ;  /* 0x0000003614365208 */ /* 0x000fc40005800000 */
[----:B------:R-:W-:Y:S02]  /*b2c0*/  @P5 FSEL R57, R21, R57, !P3 ;  /* 0x0000003915395208 */ /* 0x000fe40005800000 */
[----:B------:R-:W-:Y:S02]  /*b2d0*/  IADD3 R48, P3, PT, R5, R48, RZ ;  /* 0x0000003005307210 */ /* 0x000fe40007f7e0ff */
[----:B0-----:R-:W-:Y:S01]  /*b2e0*/  SEL R22, R22, RZ, P5 ;  /* 0x000000ff16167207 */ /* 0x001fe20002800000 */
[----:B------:R-:W-:Y:S04]  /*b2f0*/  SHFL.UP PT, R16, R6, 0x2, RZ ;  /* 0x0440000006107989 */ /* 0x000fe800000e00ff */
[----:B------:R-:W0:Y:S01]  /*b300*/  SHFL.UP PT, R17, R7, 0x2, RZ ;  /* 0x0440000007117989 */ /* 0x000e2200000e00ff */
[----:B------:R-:W-:-:S03]  /*b310*/  IMAD.X R25, R22, 0x1, R25, P3 ;  /* 0x0000000116197824 */ /* 0x000fc600018e0619 */
[----:B------:R-:W-:Y:S04]  /*b320*/  SHFL.UP PT, R18, R52, 0x2, RZ ;  /* 0x0440000034127989 */ /* 0x000fe800000e00ff */
[----:B------:R-:W1:Y:S04]  /*b330*/  SHFL.UP PT, R19, R55, 0x2, RZ ;  /* 0x0440000037137989 */ /* 0x000e6800000e00ff */
[----:B------:R-:W-:Y:S04]  /*b340*/  SHFL.UP PT, R20, R54, 0x2, RZ ;  /* 0x0440000036147989 */ /* 0x000fe800000e00ff */
[----:B------:R-:W2:Y:S04]  /*b350*/  SHFL.UP PT, R21, R57, 0x2, RZ ;  /* 0x0440000039157989 */ /* 0x000ea800000e00ff */
[----:B------:R-:W3:Y:S04]  /*b360*/  SHFL.UP PT, R5, R48, 0x2, RZ ;  /* 0x0440000030057989 */ /* 0x000ee800000e00ff */
[----:B------:R-:W4:Y:S01]  /*b370*/  SHFL.UP PT, R24, R25, 0x2, RZ ;  /* 0x0440000019187989 */ /* 0x000f2200000e00ff */
[----:B------:R-:W-:-:S02]  /*b380*/  IMAD.MOV.U32 R22, RZ, RZ, R52 ;  /* 0x000000ffff167224 */ /* 0x000fc400078e0034 */
[----:B------:R-:W-:Y:S02]  /*b390*/  IMAD.MOV.U32 R23, RZ, RZ, R55 ;  /* 0x000000ffff177224 */ /* 0x000fe400078e0037 */
[----:B------:R-:W-:Y:S01]  /*b3a0*/  IMAD.MOV.U32 R56, RZ, RZ, R54 ;  /* 0x000000ffff387224 */ /* 0x000fe200078e0036 */
[----:B------:R-:W-:Y:S01]  /*b3b0*/  ISETP.GE.AND P5, PT, R69, 0x2, PT ;  /* 0x000000024500780c */ /* 0x000fe20003fa6270 */
[----:B0-----:R-:W-:Y:S02]  /*b3c0*/  DADD R16, R16, R6 ;  /* 0x0000000010107229 */ /* 0x001fe40000000006 */
[----:B-1----:R-:W-:Y:S01]  /*b3d0*/  DADD R18, R18, R22 ;  /* 0x0000000012127229 */ /* 0x002fe20000000016 */
[----:B------:R-:W-:Y:S01]  /*b3e0*/  ISETP.NE.U32.AND P3, PT, R48, RZ, PT ;  /* 0x000000ff3000720c */ /* 0x000fe20003f65070 */
[----:B--2---:R-:W-:Y:S01]  /*b3f0*/  DADD R20, R20, R56 ;  /* 0x0000000014147229 */ /* 0x004fe20000000038 */
[----:B---3--:R-:W-:Y:S02]  /*b400*/  SEL R5, R5, RZ, P5 ;  /* 0x000000ff05057207 */ /* 0x008fe40002800000 */
[----:B------:R-:W-:-:S02]  /*b410*/  ISETP.NE.AND.EX P3, PT, R25, RZ, PT, P3 ;  /* 0x000000ff1900720c */ /* 0x000fc40003f65330 */
[----:B------:R-:W-:Y:S02]  /*b420*/  IADD3 R48, P6, PT, R5, R48, RZ ;  /* 0x0000003005307210 */ /* 0x000fe40007fde0ff */
[----:B----4-:R-:W-:Y:S02]  /*b430*/  SEL R24, R24, RZ, P5 ;  /* 0x000000ff18187207 */ /* 0x010fe40002800000 */
[----:B------:R-:W-:Y:S02]  /*b440*/  @P5 FSEL R6, R16, R6, !P3 ;  /* 0x0000000610065208 */ /* 0x000fe40005800000 */
[----:B------:R-:W-:Y:S01]  /*b450*/  @P5 FSEL R7, R17, R7, !P3 ;  /* 0x0000000711075208 */ /* 0x000fe20005800000 */
[----:B------:R-:W-:Y:S01]  /*b460*/  IMAD.X R25, R24, 0x1, R25, P6 ;  /* 0x0000000118197824 */ /* 0x000fe200030e0619 */
[----:B------:R-:W-:Y:S02]  /*b470*/  @P5 FSEL R52, R18, R52, !P3 ;  /* 0x0000003412345208 */ /* 0x000fe40005800000 */
[----:B------:R-:W-:-:S02]  /*b480*/  @P5 FSEL R55, R19, R55, !P3 ;  /* 0x0000003713375208 */ /* 0x000fc40005800000 */
[----:B------:R-:W-:Y:S02]  /*b490*/  @P5 FSEL R54, R20, R54, !P3 ;  /* 0x0000003614365208 */ /* 0x000fe40005800000 */
[----:B------:R-:W-:Y:S01]  /*b4a0*/  @P5 FSEL R57, R21, R57, !P3 ;  /* 0x0000003915395208 */ /* 0x000fe20005800000 */
[----:B------:R-:W0:Y:S04]  /*b4b0*/  SHFL.UP PT, R5, R48, 0x4, RZ ;  /* 0x0480000030057989 */ /* 0x000e2800000e00ff */
[----:B------:R-:W-:Y:S04]  /*b4c0*/  SHFL.UP PT, R16, R6, 0x4, RZ ;  /* 0x0480000006107989 */ /* 0x000fe800000e00ff */
[----:B------:R-:W1:Y:S04]  /*b4d0*/  SHFL.UP PT, R17, R7, 0x4, RZ ;  /* 0x0480000007117989 */ /* 0x000e6800000e00ff */
[----:B------:R-:W-:Y:S04]  /*b4e0*/  SHFL.UP PT, R18, R52, 0x4, RZ ;  /* 0x0480000034127989 */ /* 0x000fe800000e00ff */
[----:B------:R-:W2:Y:S04]  /*b4f0*/  SHFL.UP PT, R19, R55, 0x4, RZ ;  /* 0x0480000037137989 */ /* 0x000ea800000e00ff */
[----:B------:R-:W-:Y:S04]  /*b500*/  SHFL.UP PT, R20, R54, 0x4, RZ ;  /* 0x0480000036147989 */ /* 0x000fe800000e00ff */
[----:B------:R-:W3:Y:S04]  /*b510*/  SHFL.UP PT, R21, R57, 0x4, RZ ;  /* 0x0480000039157989 */ /* 0x000ee800000e00ff */
[----:B------:R-:W4:Y:S01]  /*b520*/  SHFL.UP PT, R24, R25, 0x4, RZ ;  /* 0x0480000019187989 */ /* 0x000f2200000e00ff */
[----:B------:R-:W-:Y:S01]  /*b530*/  ISETP.GE.AND P5, PT, R69, 0x4, PT ;  /* 0x000000044500780c */ /* 0x000fe20003fa6270 */
[----:B------:R-:W-:-:S02]  /*b540*/  IMAD.MOV.U32 R22, RZ, RZ, R52 ;  /* 0x000000ffff167224 */ /* 0x000fc400078e0034 */
[----:B------:R-:W-:Y:S02]  /*b550*/  IMAD.MOV.U32 R23, RZ, RZ, R55 ;  /* 0x000000ffff177224 */ /* 0x000fe400078e0037 */
[----:B------:R-:W-:Y:S01]  /*b560*/  IMAD.MOV.U32 R56, RZ, RZ, R54 ;  /* 0x000000ffff387224 */ /* 0x000fe200078e0036 */
[----:B0-----:R-:W-:Y:S01]  /*b570*/  SEL R5, R5, RZ, P5 ;  /* 0x000000ff05057207 */ /* 0x001fe20002800000 */
[----:B-1----:R-:W-:Y:S01]  /*b580*/  DADD R16, R16, R6 ;  /* 0x0000000010107229 */ /* 0x002fe20000000006 */
[----:B------:R-:W-:Y:S02]  /*b590*/  ISETP.NE.U32.AND P3, PT, R48, RZ, PT ;  /* 0x000000ff3000720c */ /* 0x000fe40003f65070 */
[----:B------:R-:W-:Y:S01]  /*b5a0*/  IADD3 R48, P6, PT, R5, R48, RZ ;  /* 0x0000003005307210 */ /* 0x000fe20007fde0ff */
[----:B--2---:R-:W-:Y:S01]  /*b5b0*/  DADD R18, R18, R22 ;  /* 0x0000000012127229 */ /* 0x004fe20000000016 */
[----:B------:R-:W-:Y:S01]  /*b5c0*/  ISETP.NE.AND.EX P3, PT, R25, RZ, PT, P3 ;  /* 0x000000ff1900720c */ /* 0x000fe20003f65330 */
[----:B---3--:R-:W-:Y:S01]  /*b5d0*/  DADD R20, R20, R56 ;  /* 0x0000000014147229 */ /* 0x008fe20000000038 */
[----:B----4-:R-:W-:Y:S01]  /*b5e0*/  SEL R24, R24, RZ, P5 ;  /* 0x000000ff18187207 */ /* 0x010fe20002800000 */
[----:B------:R-:W0:Y:S04]  /*b5f0*/  SHFL.UP PT, R5, R48, 0x8, RZ ;  /* 0x0500000030057989 */ /* 0x000e2800000e00ff */
[----:B------:R-:W-:Y:S01]  /*b600*/  IMAD.X R25, R24, 0x1, R25, P6 ;  /* 0x0000000118197824 */ /* 0x000fe200030e0619 */
[----:B------:R-:W-:-:S02]  /*b610*/  @P5 FSEL R6, R16, R6, !P3 ;  /* 0x0000000610065208 */ /* 0x000fc40005800000 */
[----:B------:R-:W-:Y:S02]  /*b620*/  @P5 FSEL R7, R17, R7, !P3 ;  /* 0x0000000711075208 */ /* 0x000fe40005800000 */
[----:B------:R-:W-:Y:S01]  /*b630*/  @P5 FSEL R52, R18, R52, !P3 ;  /* 0x0000003412345208 */ /* 0x000fe20005800000 */
[----:B------:R-:W1:Y:S01]  /*b640*/  SHFL.UP PT, R24, R25, 0x8, RZ ;  /* 0x0500000019187989 */ /* 0x000e6200000e00ff */
[----:B------:R-:W-:Y:S02]  /*b650*/  @P5 FSEL R55, R19, R55, !P3 ;  /* 0x0000003713375208 */ /* 0x000fe40005800000 */
[----:B------:R-:W-:Y:S02]  /*b660*/  @P5 FSEL R54, R20, R54, !P3 ;  /* 0x0000003614365208 */ /* 0x000fe40005800000 */
[----:B------:R-:W-:Y:S01]  /*b670*/  @P5 FSEL R57, R21, R57, !P3 ;  /* 0x0000003915395208 */ /* 0x000fe20005800000 */
[----:B------:R-:W-:Y:S04]  /*b680*/  SHFL.UP PT, R16, R6, 0x8, RZ ;  /* 0x0500000006107989 */ /* 0x000fe800000e00ff */
[----:B------:R-:W2:Y:S04]  /*b690*/  SHFL.UP PT, R17, R7, 0x8, RZ ;  /* 0x0500000007117989 */ /* 0x000ea800000e00ff */
[----:B------:R-:W-:Y:S04]  /*b6a0*/  SHFL.UP PT, R18, R52, 0x8, RZ ;  /* 0x0500000034127989 */ /* 0x000fe800000e00ff */
[----:B------:R-:W3:Y:S04]  /*b6b0*/  SHFL.UP PT, R19, R55, 0x8, RZ ;  /* 0x0500000037137989 */ /* 0x000ee800000e00ff */
[----:B------:R-:W-:Y:S04]  /*b6c0*/  SHFL.UP PT, R20, R54, 0x8, RZ ;  /* 0x0500000036147989 */ /* 0x000fe800000e00ff */
[----:B------:R-:W4:Y:S01]  /*b6d0*/  SHFL.UP PT, R21, R57, 0x8, RZ ;  /* 0x0500000039157989 */ /* 0x000f2200000e00ff */
[----:B------:R-:W-:Y:S01]  /*b6e0*/  ISETP.GE.AND P5, PT, R69, 0x8, PT ;  /* 0x000000084500780c */ /* 0x000fe20003fa6270 */
[----:B------:R-:W-:-:S03]  /*b6f0*/  IMAD.MOV.U32 R22, RZ, RZ, R52 ;  /* 0x000000ffff167224 */ /* 0x000fc600078e0034 */
[----:B0-----:R-:W-:Y:S01]  /*b700*/  SEL R5, R5, RZ, P5 ;  /* 0x000000ff05057207 */ /* 0x001fe20002800000 */
[----:B------:R-:W-:Y:S01]  /*b710*/  IMAD.MOV.U32 R23, RZ, RZ, R55 ;  /* 0x000000ffff177224 */ /* 0x000fe200078e0037 */
[----:B------:R-:W-:Y:S01]  /*b720*/  ISETP.NE.U32.AND P3, PT, R48, RZ, PT ;  /* 0x000000ff3000720c */ /* 0x000fe20003f65070 */
[----:B------:R-:W-:Y:S01]  /*b730*/  IMAD.MOV.U32 R56, RZ, RZ, R54 ;  /* 0x000000ffff387224 */ /* 0x000fe200078e0036 */
[----:B------:R-:W-:Y:S02]  /*b740*/  IADD3 R48, P6, PT, R5, R48, RZ ;  /* 0x0000003005307210 */ /* 0x000fe40007fde0ff */
[----:B-1----:R-:W-:Y:S01]  /*b750*/  SEL R24, R24, RZ, P5 ;  /* 0x000000ff18187207 */ /* 0x002fe20002800000 */
[----:B--2---:R-:W-:Y:S02]  /*b760*/  DADD R16, R16, R6 ;  /* 0x0000000010107229 */ /* 0x004fe40000000006 */
[----:B------:R-:W0:Y:S01]  /*b770*/  SHFL.UP PT, R5, R48, 0x10, RZ ;  /* 0x0600000030057989 */ /* 0x000e2200000e00ff */
[----:B---3--:R-:W-:Y:S01]  /*b780*/  DADD R18, R18, R22 ;  /* 0x0000000012127229 */ /* 0x008fe20000000016 */
[----:B------:R-:W-:Y:S01]  /*b790*/  IMAD.X R24, R24, 0x1, R25, P6 ;  /* 0x0000000118187824 */ /* 0x000fe200030e0619 */
[----:B------:R-:W-:Y:S01]  /*b7a0*/  ISETP.NE.AND.EX P3, PT, R25, RZ, PT, P3 ;  /* 0x000000ff1900720c */ /* 0x000fe20003f65330 */
[----:B----4-:R-:W-:-:S03]  /*b7b0*/  DADD R20, R20, R56 ;  /* 0x0000000014147229 */ /* 0x010fc60000000038 */
[----:B------:R-:W1:Y:S01]  /*b7c0*/  SHFL.UP PT, R22, R24, 0x10, RZ ;  /* 0x0600000018167989 */ /* 0x000e6200000e00ff */
[----:B------:R-:W-:Y:S02]  /*b7d0*/  @P5 FSEL R6, R16, R6, !P3 ;  /* 0x0000000610065208 */ /* 0x000fe40005800000 */
[----:B------:R-:W-:Y:S02]  /*b7e0*/  @P5 FSEL R7, R17, R7, !P3 ;  /* 0x0000000711075208 */ /* 0x000fe40005800000 */
[----:B------:R-:W-:Y:S02]  /*b7f0*/  @P5 FSEL R52, R18, R52, !P3 ;  /* 0x0000003412345208 */ /* 0x000fe40005800000 */
        /* <DEDUP_REMOVED lines=9> */
[----:B------:R-:W-:-:S04]  /*b890*/  ISETP.GE.AND P5, PT, R69, 0x10, PT ;  /* 0x000000104500780c */ /* 0x000fc80003fa6270 */
[----:B0-----:R-:W-:Y:S02]  /*b8a0*/  SEL R5, R5, RZ, P5 ;  /* 0x000000ff05057207 */ /* 0x001fe40002800000 */
[----:B------:R-:W-:Y:S02]  /*b8b0*/  ISETP.NE.U32.AND P3, PT, R48, RZ, PT ;  /* 0x000000ff3000720c */ /* 0x000fe40003f65070 */
[----:B------:R-:W-:Y:S02]  /*b8c0*/  IADD3 R48, P6, PT, R5, R48, RZ ;  /* 0x0000003005307210 */ /* 0x000fe40007fde0ff */
[----:B-1----:R-:W-:Y:S01]  /*b8d0*/  SEL R5, R22, RZ, P5 ;  /* 0x000000ff16057207 */ /* 0x002fe20002800000 */
[----:B------:R-:W-:Y:S02]  /*b8e0*/  IMAD.MOV.U32 R22, RZ, RZ, R52 ;  /* 0x000000ffff167224 */ /* 0x000fe400078e0034 */
[----:B------:R-:W-:Y:S02]  /*b8f0*/  IMAD.MOV.U32 R23, RZ, RZ, R55 ;  /* 0x000000ffff177224 */ /* 0x000fe400078e0037 */
[----:B------:R-:W-:-:S02]  /*b900*/  IMAD.MOV.U32 R56, RZ, RZ, R54 ;  /* 0x000000ffff387224 */ /* 0x000fc400078e0036 */
[----:B------:R-:W-:Y:S01]  /*b910*/  IMAD.X R5, R5, 0x1, R24, P6 ;  /* 0x0000000105057824 */ /* 0x000fe200030e0618 */
[----:B------:R-:W-:Y:S01]  /*b920*/  ISETP.NE.AND P6, PT, R69, 0x1f, PT ;  /* 0x0000001f4500780c */ /* 0x000fe20003fc5270 */
[----:B--2---:R-:W-:Y:S02]  /*b930*/  DADD R16, R16, R6 ;  /* 0x0000000010107229 */ /* 0x004fe40000000006 */
[----:B---3--:R-:W-:Y:S02]  /*b940*/  DADD R18, R18, R22 ;  /* 0x0000000012127229 */ /* 0x008fe40000000016 */
[----:B----4-:R-:W-:Y:S01]  /*b950*/  DADD R20, R20, R56 ;  /* 0x0000000014147229 */ /* 0x010fe20000000038 */
[----:B------:R-:W-:-:S05]  /*b960*/  ISETP.NE.AND.EX P3, PT, R24, RZ, PT, P3 ;  /* 0x000000ff1800720c */ /* 0x000fca0003f65330 */
[----:B------:R-:W-:Y:S02]  /*b970*/  FSEL R50, R16, R6, !P3 ;  /* 0x0000000610327208 */ /* 0x000fe40005800000 */
[----:B------:R-:W-:Y:S01]  /*b980*/  FSEL R51, R17, R7, !P3 ;  /* 0x0000000711337208 */ /* 0x000fe20005800000 */
[----:B------:R-:W-:Y:S01]  /*b990*/  @!P6 IMAD.MOV.U32 R49, RZ, RZ, R5 ;  /* 0x000000ffff31e224 */ /* 0x000fe200078e0005 */
[----:B------:R-:W-:Y:S02]  /*b9a0*/  FSEL R40, R18, R52, !P3 ;  /* 0x0000003412287208 */ /* 0x000fe40005800000 */
[----:B------:R-:W-:Y:S02]  /*b9b0*/  FSEL R41, R19, R55, !P3 ;  /* 0x0000003713297208 */ /* 0x000fe40005800000 */
[----:B------:R-:W-:Y:S02]  /*b9c0*/  FSEL R42, R20, R54, !P3 ;  /* 0x00000036142a7208 */ /* 0x000fe40005800000 */
[----:B------:R-:W-:-:S02]  /*b9d0*/  FSEL R43, R21, R57, !P3 ;  /* 0x00000039152b7208 */ /* 0x000fc40005800000 */
[----:B------:R-:W-:-:S05]  /*b9e0*/  @!P6 LEA R59, R53, UR4, 0x5 ;  /* 0x00000004353bec11 */ /* 0x000fca000f8e28ff */
[----:B------:R0:W-:Y:S04]  /*b9f0*/  @!P6 STS.128 [R59], R48 ;  /* 0x000000303b00e388 */ /* 0x0001e80000000c00 */
[----:B------:R-:W-:Y:S01]  /*ba00*/  @!P6 STS.128 [R59+0x10], R40 ;  /* 0x000010283b00e388 */ /* 0x000fe20000000c00 */
[----:B------:R-:W-:Y:S06]  /*ba10*/  BAR.SYNC.DEFER_BLOCKING 0x0 ;  /* 0x0000000000007b1d */ /* 0x000fec0000010000 */
[----:B------:R-:W1:Y:S04]  /*ba20*/  LDS.128 R16, [UR4+0x20] ;  /* 0x00002004ff107984 */ /* 0x000e680008000c00 */
[----:B------:R-:W2:Y:S04]  /*ba30*/  LDS.128 R20, [UR4] ;  /* 0x00000004ff147984 */ /* 0x000ea80008000c00 */
[----:B------:R-:W-:Y:S04]  /*ba40*/  LDS.128 R24, [UR4+0x10] ;  /* 0x00001004ff187984 */ /* 0x000fe80008000c00 */
[----:B------:R-:W3:Y:S04]  /*ba50*/  LDS.128 R28, [UR4+0x30] ;  /* 0x00003004ff1c7984 */ /* 0x000ee80008000c00 */
[----:B------:R-:W4:Y:S04]  /*ba60*/  LDS.128 R32, [UR4+0x40] ;  /* 0x00004004ff207984 */ /* 0x000f280008000c00 */
[----:B------:R-:W5:Y:S01]  /*ba70*/  LDS.128 R36, [UR4+0x50] ;  /* 0x00005004ff247984 */ /* 0x000f620008000c00 */
[----:B------:R-:W-:-:S02]  /*ba80*/  FSEL R6, R6, R50, !P5 ;  /* 0x0000003206067208 */ /* 0x000fc40006800000 */
[----:B------:R-:W-:Y:S02]  /*ba90*/  FSEL R7, R7, R51, !P5 ;  /* 0x0000003307077208 */ /* 0x000fe40006800000 */
[----:B0-----:R-:W-:Y:S02]  /*baa0*/  FSEL R50, R52, R40, !P5 ;  /* 0x0000002834327208 */ /* 0x001fe40006800000 */
[----:B------:R-:W-:Y:S02]  /*bab0*/  FSEL R49, R55, R41, !P5 ;  /* 0x0000002937317208 */ /* 0x000fe40006800000 */
[----:B------:R-:W-:Y:S02]  /*bac0*/  FSEL R52, R54, R42, !P5 ;  /* 0x0000002a36347208 */ /* 0x000fe40006800000 */
[----:B------:R-:W-:Y:S02]  /*bad0*/  FSEL R51, R57, R43, !P5 ;  /* 0x0000002b39337208 */ /* 0x000fe40006800000 */
[----:B------:R-:W0:Y:S01]  /*bae0*/  LDS.128 R40, [UR4+0x60] ;  /* 0x00006004ff287984 */ /* 0x000e220008000c00 */
[----:B-1----:R-:W-:Y:S01]  /*baf0*/  ISETP.NE.U32.AND P3, PT, R16, RZ, PT ;  /* 0x000000ff1000720c */ /* 0x002fe20003f65070 */
[----:B--2---:R-:W-:Y:S01]  /*bb00*/  DADD R58, R22, R18 ;  /* 0x00000000163a7229 */ /* 0x004fe20000000012 */
[----:B------:R-:W-:-:S02]  /*bb10*/  IADD3 R56, P5, PT, R20, R16, RZ ;  /* 0x0000001014387210 */ /* 0x000fc40007fbe0ff */
[----:B------:R-:W-:-:S03]  /*bb20*/  ISETP.NE.AND.EX P3, PT, R17, RZ, PT, P3 ;  /* 0x000000ff1100720c */ /* 0x000fc60003f65330 */
[----:B------:R-:W-:-:S04]  /*bb30*/  IMAD.X R63, R21, 0x1, R17, P5 ;  /* 0x00000001153f7824 */ /* 0x000fc800028e0611 */
[----:B------:R-:W-:Y:S02]  /*bb40*/  FSEL R58, R58, R18, !P3 ;  /* 0x000000123a3a7208 */ /* 0x000fe40005800000 */
[----:B------:R-:W-:Y:S02]  /*bb50*/  FSEL R59, R59, R19, !P3 ;  /* 0x000000133b3b7208 */ /* 0x000fe40005800000 */
[----:B------:R-:W1:Y:S01]  /*bb60*/  LDS.128 R16, [UR4+0x70] ;  /* 0x00007004ff107984 */ /* 0x000e620008000c00 */
[----:B------:R-:W-:-:S04]  /*bb70*/  ISETP.NE.AND P6, PT, R53, 0x1, PT ;  /* 0x000000013500780c */ /* 0x000fc80003fc5270 */
[----:B------:R-:W-:Y:S02]  /*bb80*/  FSEL R55, R22, RZ, !P6 ;  /* 0x000000ff16377208 */ /* 0x000fe40007000000 */
[----:B------:R-:W-:Y:S01]  /*bb90*/  FSEL R62, R23, RZ, !P6 ;  /* 0x000000ff173e7208 */ /* 0x000fe20007000000 */
[----:B---3--:R-:W-:Y:S02]  /*bba0*/  DADD R22, R24, R28 ;  /* 0x0000000018167229 */ /* 0x008fe4000000001c */
[----:B------:R-:W-:Y:S01]  /*bbb0*/  DADD R60, R26, R30 ;  /* 0x000000001a3c7229 */ /* 0x000fe2000000001e */
[----:B------:R-:W-:Y:S02]  /*bbc0*/  FSEL R67, R24, RZ, !P6 ;  /* 0x000000ff18437208 */ /* 0x000fe40007000000 */
[----:B------:R-:W-:Y:S02]  /*bbd0*/  FSEL R71, R25, RZ, !P6 ;  /* 0x000000ff19477208 */ /* 0x000fe40007000000 */
[----:B------:R-:W-:-:S03]  /*bbe0*/  ISETP.NE.AND P5, PT, R53, 0x2, PT ;  /* 0x000000023500780c */ /* 0x000fc60003fa5270 */
[----:B------:R-:W-:Y:S02]  /*bbf0*/  FSEL R24, R22, R28, !P3 ;  /* 0x0000001c16187208 */ /* 0x000fe40005800000 */
[----:B------:R-:W-:Y:S02]  /*bc00*/  FSEL R25, R23, R29, !P3 ;  /* 0x0000001d17197208 */ /* 0x000fe40005800000 */
[----:B------:R-:W-:Y:S02]  /*bc10*/  FSEL R65, R26, RZ, !P6 ;  /* 0x000000ff1a417208 */ /* 0x000fe40007000000 */
[----:B------:R-:W-:Y:S02]  /*bc20*/  FSEL R64, R27, RZ, !P6 ;  /* 0x000000ff1b407208 */ /* 0x000fe40007000000 */
[----:B------:R-:W-:Y:S02]  /*bc30*/  FSEL R26, R60, R30, !P3 ;  /* 0x0000001e3c1a7208 */ /* 0x000fe40005800000 */
[----:B------:R-:W-:-:S02]  /*bc40*/  FSEL R27, R61, R31, !P3 ;  /* 0x0000001f3d1b7208 */ /* 0x000fc40005800000 */
[----:B------:R-:W-:Y:S02]  /*bc50*/  FSEL R55, R58, R55, !P5 ;  /* 0x000000373a377208 */ /* 0x000fe40006800000 */
[----:B------:R-:W-:Y:S01]  /*bc60*/  FSEL R62, R59, R62, !P5 ;  /* 0x0000003e3b3e7208 */ /* 0x000fe20006800000 */
[----:B----4-:R-:W-:Y:S01]  /*bc70*/  DADD R58, R34, R58 ;  /* 0x00000000223a7229 */ /* 0x010fe2000000003a */
[----:B------:R-:W-:Y:S02]  /*bc80*/  FSEL R60, R24, R67, !P5 ;  /* 0x00000043183c7208 */ /* 0x000fe40006800000 */
[----:B------:R-:W-:Y:S01]  /*bc90*/  FSEL R61, R25, R71, !P5 ;  /* 0x00000047193d7208 */ /* 0x000fe20006800000 */
[----:B-----5:R-:W-:Y:S01]  /*bca0*/  DADD R24, R36, R24 ;  /* 0x0000000024187229 */ /* 0x020fe20000000018 */
[----:B------:R-:W-:Y:S02]  /*bcb0*/  ISETP.NE.U32.AND P3, PT, R32, RZ, PT ;  /* 0x000000ff2000720c */ /* 0x000fe40003f65070 */
[----:B------:R-:W-:-:S02]  /*bcc0*/  SEL R54, R56, R20, !P5 ;  /* 0x0000001438367207 */ /* 0x000fc40006800000 */
[----:B------:R-:W-:Y:S02]  /*bcd0*/  SEL R57, R63, R21, !P5 ;  /* 0x000000153f397207 */ /* 0x000fe40006800000 */
[----:B------:R-:W2:Y:S01]  /*bce0*/  LDS.128 R20, [UR4+0x80] ;  /* 0x00008004ff147984 */ /* 0x000ea20008000c00 */
[----:B------:R-:W-:Y:S02]  /*bcf0*/  IADD3 R56, P6, PT, R32, R56, RZ ;  /* 0x0000003820387210 */ /* 0x000fe40007fde0ff */
[C---:B------:R-:W-:Y:S01]  /*bd00*/  ISETP.NE.AND.EX P3, PT, R33.reuse, RZ, PT, P3 ;  /* 0x000000ff2100720c */ /* 0x040fe20003f65330 */
[----:B------:R-:W-:Y:S02]  /*bd10*/  DADD R28, R38, R26 ;  /* 0x00000000261c7229 */ /* 0x000fe4000000001a */
[----:B------:R-:W-:Y:S01]  /*bd20*/  IMAD.X R63, R33, 0x1, R63, P6 ;  /* 0x00000001213f7824 */ /* 0x000fe200030e063f */
[----:B------:R-:W-:Y:S02]  /*bd30*/  FSEL R32, R58, R34, !P3 ;  /* 0x000000223a207208 */ /* 0x000fe40005800000 */
[----:B------:R-:W-:-:S02]  /*bd40*/  FSEL R33, R59, R35, !P3 ;  /* 0x000000233b217208 */ /* 0x000fc40005800000 */
[----:B------:R-:W-:Y:S02]  /*bd50*/  FSEL R65, R26, R65, !P5 ;  /* 0x000000411a417208 */ /* 0x000fe40006800000 */
[----:B------:R-:W-:Y:S02]  /*bd60*/  FSEL R64, R27, R64, !P5 ;  /* 0x000000401b407208 */ /* 0x000fe40006800000 */
[----:B------:R-:W-:Y:S02]  /*bd70*/  FSEL R34, R24, R36, !P3 ;  /* 0x0000002418227208 */ /* 0x000fe40005800000 */
[----:B------:R-:W-:Y:S02]  /*bd80*/  FSEL R35, R25, R37, !P3 ;  /* 0x0000002519237208 */ /* 0x000fe40005800000 */
[----:B------:R-:W-:Y:S01]  /*bd90*/  ISETP.NE.AND P5, PT, R53, 0x3, PT ;  /* 0x000000033500780c */ /* 0x000fe20003fa5270 */
[----:B------:R-:W3:Y:S01]  /*bda0*/  LDS.128 R24, [UR4+0x90] ;  /* 0x00009004ff187984 */ /* 0x000ee20008000c00 */
[----:B0-----:R-:W-:-:S02]  /*bdb0*/  ISETP.NE.U32.AND P6, PT, R40, RZ, PT ;  /* 0x000000ff2800720c */ /* 0x001fc40003fc5070 */
[----:B------:R-:W-:Y:S02]  /*bdc0*/  FSEL R55, R32, R55, !P5 ;  /* 0x0000003720377208 */ /* 0x000fe40006800000 */
[----:B------:R-:W-:Y:S01]  /*bdd0*/  FSEL R62, R33, R62, !P5 ;  /* 0x0000003e213e7208 */ /* 0x000fe20006800000 */
[----:B------:R-:W-:Y:S01]  /*bde0*/  DADD R32, R42, R32 ;  /* 0x000000002a207229 */ /* 0x000fe20000000020 */
[----:B------:R-:W-:Y:S02]  /*bdf0*/  FSEL R60, R34, R60, !P5 ;  /* 0x0000003c223c7208 */ /* 0x000fe40006800000 */
[----:B------:R-:W-:Y:S01]  /*be00*/  FSEL R61, R35, R61, !P5 ;  /* 0x0000003d233d7208 */ /* 0x000fe20006800000 */
[----:B-1----:R-:W-:Y:S01]  /*be10*/  DADD R34, R16, R34 ;  /* 0x0000000010227229 */ /* 0x002fe20000000022 */
[----:B------:R-:W-:Y:S02]  /*be20*/  FSEL R36, R28, R38, !P3 ;  /* 0x000000261c247208 */ /* 0x000fe40005800000 */
[----:B------:R-:W-:-:S02]  /*be30*/  FSEL R37, R29, R39, !P3 ;  /* 0x000000271d257208 */ /* 0x000fc40005800000 */
[----:B------:R-:W0:Y:S01]  /*be40*/  LDS.128 R28, [UR4+0xa0] ;  /* 0x0000a004ff1c7984 */ /* 0x000e220008000c00 */
[----:B------:R-:W-:Y:S02]  /*be50*/  ISETP.NE.AND.EX P3, PT, R41, RZ, PT, P6 ;  /* 0x000000ff2900720c */ /* 0x000fe40003f65360 */
[----:B------:R-:W-:Y:S02]  /*be60*/  SEL R54, R56, R54, !P5 ;  /* 0x0000003638367207 */ /* 0x000fe40006800000 */
[----:B------:R-:W-:Y:S01]  /*be70*/  IADD3 R56, P6, PT, R40, R56, RZ ;  /* 0x0000003828387210 */ /* 0x000fe20007fde0ff */
[----:B------:R-:W-:Y:S01]  /*be80*/  DADD R38, R18, R36 ;  /* 0x0000000012267229 */ /* 0x000fe20000000024 */
[----:B------:R-:W-:Y:S02]  /*be90*/  SEL R57, R63, R57, !P5 ;  /* 0x000000393f397207 */ /* 0x000fe40006800000 */
[----:B------:R-:W-:Y:S01]  /*bea0*/  FSEL R65, R36, R65, !P5 ;  /* 0x0000004124417208 */ /* 0x000fe20006800000 */
[----:B------:R-:W-:Y:S01]  /*beb0*/  IMAD.X R63, R41, 0x1, R63, P6 ;  /* 0x00000001293f7824 */ /* 0x000fe200030e063f */
[----:B------:R-:W-:-:S02]  /*bec0*/  FSEL R64, R37, R64, !P5 ;  /* 0x0000004025407208 */ /* 0x000fc40006800000 */
[----:B------:R-:W-:Y:S02]  /*bed0*/  FSEL R36, R32, R42, !P3 ;  /* 0x0000002a20247208 */ /* 0x000fe40005800000 */
[----:B------:R-:W-:Y:S02]  /*bee0*/  FSEL R37, R33, R43, !P3 ;  /* 0x0000002b21257208 */ /* 0x000fe40005800000 */
[----:B------:R-:W-:Y:S02]  /*bef0*/  FSEL R40, R34, R16, !P3 ;  /* 0x0000001022287208 */ /* 0x000fe40005800000 */
[----:B------:R-:W-:Y:S02]  /*bf00*/  FSEL R41, R35, R17, !P3 ;  /* 0x0000001123297208 */ /* 0x000fe40005800000 */
[----:B------:R-:W1:Y:S01]  /*bf10*/  LDS.128 R32, [UR4+0xb0] ;  /* 0x0000b004ff207984 */ /* 0x000e620008000c00 */
[----:B------:R-:W-:Y:S02]  /*bf20*/  ISETP.NE.AND P5, PT, R53, 0x4, PT ;  /* 0x000000043500780c */ /* 0x000fe40003fa5270 */
[----:B--2---:R-:W-:-:S02]  /*bf30*/  ISETP.NE.U32.AND P6, PT, R20, RZ, PT ;  /* 0x000000ff1400720c */ /* 0x004fc40003fc5070 */
[----:B------:R-:W-:Y:S02]  /*bf40*/  FSEL R59, R36, R55, !P5 ;  /* 0x00000037243b7208 */ /* 0x000fe40006800000 */
[----:B------:R-:W-:Y:S01]  /*bf50*/  FSEL R55, R37, R62, !P5 ;  /* 0x0000003e25377208 */ /* 0x000fe20006800000 */
[----:B------:R-:W-:Y:S01]  /*bf60*/  DADD R36, R22, R36 ;  /* 0x0000000016247229 */ /* 0x000fe20000000024 */
[----:B------:R-:W-:Y:S02]  /*bf70*/  FSEL R38, R38, R18, !P3 ;  /* 0x0000001226267208 */ /* 0x000fe40005800000 */
[----:B------:R-:W-:Y:S02]  /*bf80*/  FSEL R39, R39, R19, !P3 ;  /* 0x0000001327277208 */ /* 0x000fe40005800000 */
[----:B------:R-:W-:Y:S01]  /*bf90*/  ISETP.NE.AND.EX P3, PT, R21, RZ, PT, P6 ;  /* 0x000000ff1500720c */ /* 0x000fe20003f65360 */
[----:B------:R-:W2:Y:S01]  /*bfa0*/  LDS.128 R16, [UR4+0xc0] ;  /* 0x0000c004ff107984 */ /* 0x000ea20008000c00 */
[----:B------:R-:W-:-:S02]  /*bfb0*/  IADD3 R67, P6, PT, R20, R56, RZ ;  /* 0x0000003814437210 */ /* 0x000fc40007fde0ff */
[----:B------:R-:W-:Y:S01]  /*bfc0*/  FSEL R60, R40, R60, !P5 ;  /* 0x0000003c283c7208 */ /* 0x000fe20006800000 */
[----:B---3--:R-:W-:Y:S01]  /*bfd0*/  DADD R42, R26, R38 ;  /* 0x000000001a2a7229 */ /* 0x008fe20000000026 */
[----:B------:R-:W-:Y:S01]  /*bfe0*/  FSEL R61, R41, R61, !P5 ;  /* 0x0000003d293d7208 */ /* 0x000fe20006800000 */
[----:B------:R-:W-:Y:S01]  /*bff0*/  DADD R40, R24, R40 ;  /* 0x0000000018287229 */ /* 0x000fe20000000028 */
[----:B------:R-:W-:Y:S01]  /*c000*/  SEL R57, R63, R57, !P5 ;  /* 0x000000393f397207 */ /* 0x000fe20006800000 */
[----:B------:R-:W-:Y:S01]  /*c010*/  IMAD.X R63, R21, 0x1, R63, P6 ;  /* 0x00000001153f7824 */ /* 0x000fe200030e063f */
[----:B------:R-:W-:Y:S02]  /*c020*/  SEL R54, R56, R54, !P5 ;  /* 0x0000003638367207 */ /* 0x000fe40006800000 */
[----:B------:R-:W-:Y:S02]  /*c030*/  FSEL R65, R38, R65, !P5 ;  /* 0x0000004126417208 */ /* 0x000fe40006800000 */
[----:B------:R-:W-:-:S02]  /*c040*/  FSEL R39, R39, R64, !P5 ;  /* 0x0000004027277208 */ /* 0x000fc40006800000 */
[----:B------:R-:W-:Y:S02]  /*c050*/  FSEL R36, R36, R22, !P3 ;  /* 0x0000001624247208 */ /* 0x000fe40005800000 */
[----:B------:R-:W-:Y:S02]  /*c060*/  FSEL R37, R37, R23, !P3 ;  /* 0x0000001725257208 */ /* 0x000fe40005800000 */
[----:B------:R-:W-:Y:S01]  /*c070*/  ISETP.NE.AND P5, PT, R53, 0x5, PT ;  /* 0x000000053500780c */ /* 0x000fe20003fa5270 */
[----:B------:R-:W3:Y:S01]  /*c080*/  LDS.128 R20, [UR4+0xd0] ;  /* 0x0000d004ff147984 */ /* 0x000ee20008000c00 */
[----:B0-----:R-:W-:Y:S02]  /*c090*/  ISETP.NE.U32.AND P6, PT, R28, RZ, PT ;  /* 0x000000ff1c00720c */ /* 0x001fe40003fc5070 */
[----:B------:R-:W-:Y:S02]  /*c0a0*/  FSEL R59, R36, R59, !P5 ;  /* 0x0000003b243b7208 */ /* 0x000fe40006800000 */
[----:B------:R-:W-:Y:S01]  /*c0b0*/  FSEL R55, R37, R55, !P5 ;  /* 0x0000003725377208 */ /* 0x000fe20006800000 */
[----:B------:R-:W-:Y:S01]  /*c0c0*/  DADD R36, R30, R36 ;  /* 0x000000001e247229 */ /* 0x000fe20000000024 */
[----:B------:R-:W-:-:S02]  /*c0d0*/  FSEL R24, R40, R24, !P3 ;  /* 0x0000001828187208 */ /* 0x000fc40005800000 */
[----:B------:R-:W-:Y:S02]  /*c0e0*/  FSEL R25, R41, R25, !P3 ;  /* 0x0000001929197208 */ /* 0x000fe40005800000 */
[----:B------:R-:W-:Y:S02]  /*c0f0*/  FSEL R26, R42, R26, !P3 ;  /* 0x0000001a2a1a7208 */ /* 0x000fe40005800000 */
[----:B------:R-:W-:Y:S02]  /*c100*/  FSEL R27, R43, R27, !P3 ;  /* 0x0000001b2b1b7208 */ /* 0x000fe40005800000 */
[----:B------:R-:W-:Y:S02]  /*c110*/  ISETP.NE.AND.EX P3, PT, R29, RZ, PT, P6 ;  /* 0x000000ff1d00720c */ /* 0x000fe40003f65360 */
[----:B------:R-:W-:Y:S02]  /*c120*/  SEL R54, R67, R54, !P5 ;  /* 0x0000003643367207 */ /* 0x000fe40006800000 */
[----:B------:R-:W-:Y:S01]  /*c130*/  IADD3 R67, P6, PT, R28, R67, RZ ;  /* 0x000000431c437210 */ /* 0x000fe20007fde0ff */
[----:B-1----:R-:W-:Y:S01]  /*c140*/  DADD R40, R32, R24 ;  /* 0x0000000020287229 */ /* 0x002fe20000000018 */
[----:B------:R-:W-:Y:S01]  /*c150*/  FSEL R60, R24, R60, !P5 ;  /* 0x0000003c183c7208 */ /* 0x000fe20006800000 */
[----:B------:R-:W-:Y:S01]  /*c160*/  DADD R42, R34, R26 ;  /* 0x00000000222a7229 */ /* 0x000fe2000000001a */
[----:B------:R-:W-:-:S02]  /*c170*/  FSEL R61, R25, R61, !P5 ;  /* 0x0000003d193d7208 */ /* 0x000fc40006800000 */
[----:B------:R-:W-:Y:S02]  /*c180*/  FSEL R65, R26, R65, !P5 ;  /* 0x000000411a417208 */ /* 0x000fe40006800000 */
[----:B------:R-:W-:Y:S02]  /*c190*/  FSEL R39, R27, R39, !P5 ;  /* 0x000000271b277208 */ /* 0x000fe40006800000 */
[----:B------:R-:W-:Y:S01]  /*c1a0*/  SEL R57, R63, R57, !P5 ;  /* 0x000000393f397207 */ /* 0x000fe20006800000 */
[----:B------:R-:W0:Y:S01]  /*c1b0*/  LDS.128 R24, [UR4+0xe0] ;  /* 0x0000e004ff187984 */ /* 0x000e220008000c00 */
[----:B------:R-:W-:Y:S01]  /*c1c0*/  IMAD.X R63, R29, 0x1, R63, P6 ;  /* 0x000000011d3f7824 */ /* 0x000fe200030e063f */
[----:B------:R-:W-:Y:S02]  /*c1d0*/  FSEL R36, R36, R30, !P3 ;  /* 0x0000001e24247208 */ /* 0x000fe40005800000 */
[----:B------:R-:W-:Y:S02]  /*c1e0*/  FSEL R37, R37, R31, !P3 ;  /* 0x0000001f25257208 */ /* 0x000fe40005800000 */
[----:B------:R-:W1:Y:S01]  /*c1f0*/  LDS.128 R28, [UR4+0xf0] ;  /* 0x0000f004ff1c7984 */ /* 0x000e620008000c00 */
[----:B------:R-:W-:-:S02]  /*c200*/  FSEL R32, R40, R32, !P3 ;  /* 0x0000002028207208 */ /* 0x000fc40005800000 */
[----:B------:R-:W-:Y:S02]  /*c210*/  FSEL R33, R41, R33, !P3 ;  /* 0x0000002129217208 */ /* 0x000fe40005800000 */
[----:B------:R-:W-:Y:S02]  /*c220*/  ISETP.NE.AND P5, PT, R53, 0x6, PT ;  /* 0x000000063500780c */ /* 0x000fe40003fa5270 */
[----:B------:R-:W-:Y:S02]  /*c230*/  FSEL R34, R42, R34, !P3 ;  /* 0x000000222a227208 */ /* 0x000fe40005800000 */
[----:B------:R-:W-:Y:S02]  /*c240*/  FSEL R35, R43, R35, !P3 ;  /* 0x000000232b237208 */ /* 0x000fe40005800000 */
[----:B--2---:R-:W-:Y:S02]  /*c250*/  ISETP.NE.U32.AND P6, PT, R16, RZ, PT ;  /* 0x000000ff1000720c */ /* 0x004fe40003fc5070 */
[----:B------:R-:W-:-:S02]  /*c260*/  FSEL R59, R36, R59, !P5 ;  /* 0x0000003b243b7208 */ /* 0x000fc40006800000 */
[----:B------:R-:W-:Y:S01]  /*c270*/  FSEL R55, R37, R55, !P5 ;  /* 0x0000003725377208 */ /* 0x000fe20006800000 */
[----:B------:R-:W-:Y:S01]  /*c280*/  DADD R36, R18, R36 ;  /* 0x0000000012247229 */ /* 0x000fe20000000024 */
[----:B------:R-:W-:Y:S01]  /*c290*/  FSEL R60, R32, R60, !P5 ;  /* 0x0000003c203c7208 */ /* 0x000fe20006800000 */
[----:B---3--:R-:W-:Y:S01]  /*c2a0*/  DADD R40, R20, R32 ;  /* 0x0000000014287229 */ /* 0x008fe20000000020 */
[----:B------:R-:W-:Y:S01]  /*c2b0*/  FSEL R61, R33, R61, !P5 ;  /* 0x0000003d213d7208 */ /* 0x000fe20006800000 */
[----:B------:R-:W-:Y:S01]  /*c2c0*/  DADD R32, R22, R34 ;  /* 0x0000000016207229 */ /* 0x000fe20000000022 */
[----:B------:R-:W-:Y:S02]  /*c2d0*/  ISETP.NE.AND.EX P3, PT, R17, RZ, PT, P6 ;  /* 0x000000ff1100720c */ /* 0x000fe40003f65360 */
[----:B------:R-:W-:Y:S02]  /*c2e0*/  SEL R54, R67, R54, !P5 ;  /* 0x0000003643367207 */ /* 0x000fe40006800000 */
[----:B------:R-:W-:-:S02]  /*c2f0*/  IADD3 R67, P6, PT, R16, R67, RZ ;  /* 0x0000004310437210 */ /* 0x000fc40007fde0ff */
[----:B------:R-:W-:Y:S02]  /*c300*/  FSEL R65, R34, R65, !P5 ;  /* 0x0000004122417208 */ /* 0x000fe40006800000 */
[----:B------:R-:W-:Y:S02]  /*c310*/  SEL R57, R63, R57, !P5 ;  /* 0x000000393f397207 */ /* 0x000fe40006800000 */
[----:B------:R-:W-:Y:S01]  /*c320*/  FSEL R39, R35, R39, !P5 ;  /* 0x0000002723277208 */ /* 0x000fe20006800000 */
[----:B------:R-:W2:Y:S01]  /*c330*/  SHFL.UP PT, R50, R50, 0x1, RZ ;  /* 0x0420000032327989 */ /* 0x000ea200000e00ff */
[----:B------:R-:W-:Y:S01]  /*c340*/  ISETP.NE.AND P5, PT, R53, 0x7, PT ;  /* 0x000000073500780c */ /* 0x000fe20003fa5270 */
[----:B------:R-:W-:Y:S02]  /*c350*/  IMAD.X R63, R17, 0x1, R63, P6 ;  /* 0x00000001113f7824 */ /* 0x000fe400030e063f */
[----:B------:R-:W3:Y:S01]  /*c360*/  SHFL.UP PT, R49, R49, 0x1, RZ ;  /* 0x0420000031317989 */ /* 0x000ee200000e00ff */
[----:B------:R-:W-:-:S03]  /*c370*/  FSEL R16, R36, R18, !P3 ;  /* 0x0000001224107208 */ /* 0x000fc60005800000 */
[----:B------:R-:W4:Y:S01]  /*c380*/  SHFL.UP PT, R52, R52, 0x1, RZ ;  /* 0x0420000034347989 */ /* 0x000f2200000e00ff */
[----:B------:R-:W-:-:S03]  /*c390*/  FSEL R17, R37, R19, !P3 ;  /* 0x0000001325117208 */ /* 0x000fc60005800000 */
[----:B------:R-:W5:Y:S01]  /*c3a0*/  SHFL.UP PT, R53, R51, 0x1, RZ ;  /* 0x0420000033357989 */ /* 0x000f6200000e00ff */
[----:B------:R-:W-:Y:S02]  /*c3b0*/  FSEL R18, R40, R20, !P3 ;  /* 0x0000001428127208 */ /* 0x000fe40005800000 */
[----:B------:R-:W-:Y:S02]  /*c3c0*/  FSEL R19, R41, R21, !P3 ;  /* 0x0000001529137208 */ /* 0x000fe40005800000 */
[----:B------:R-:W-:Y:S02]  /*c3d0*/  FSEL R20, R32, R22, !P3 ;  /* 0x0000001620147208 */ /* 0x000fe40005800000 */
[----:B------:R-:W-:Y:S01]  /*c3e0*/  FSEL R21, R33, R23, !P3 ;  /* 0x0000001721157208 */ /* 0x000fe20005800000 */
[----:B------:R1:W2:Y:S01]  /*c3f0*/  SHFL.UP PT, R34, R6, 0x1, RZ ;  /* 0x0420000006227989 */ /* 0x0002a200000e00ff */
[C---:B0-----:R-:W-:Y:S02]  /*c400*/  ISETP.NE.U32.AND P3, PT, R24.reuse, RZ, PT ;  /* 0x000000ff1800720c */ /* 0x041fe40003f65070 */
[----:B------:R-:W-:Y:S01]  /*c410*/  IADD3 R36, P6, PT, R24, R67, RZ ;  /* 0x0000004318247210 */ /* 0x000fe20007fde0ff */
[----:B------:R0:W2:Y:S01]  /*c420*/  SHFL.UP PT, R35, R7, 0x1, RZ ;  /* 0x0420000007237989 */ /* 0x0000a200000e00ff */
[----:B------:R-:W-:Y:S01]  /*c430*/  SEL R54, R67, R54, !P5 ;  /* 0x0000003643367207 */ /* 0x000fe20006800000 */
[----:B------:R-:W-:Y:S01]  /*c440*/  DADD R22, R26, R16 ;  /* 0x000000001a167229 */ /* 0x000fe20000000010 */
[----:B------:R-:W-:-:S02]  /*c450*/  FSEL R24, R16, R59, !P5 ;  /* 0x0000003b10187208 */ /* 0x000fc40006800000 */
[----:B------:R-:W-:Y:S02]  /*c460*/  FSEL R55, R17, R55, !P5 ;  /* 0x0000003711377208 */ /* 0x000fe40006800000 */
[----:B------:R-:W-:Y:S02]  /*c470*/  FSEL R60, R18, R60, !P5 ;  /* 0x0000003c123c7208 */ /* 0x000fe40006800000 */
[----:B-1----:R-:W-:Y:S02]  /*c480*/  FSEL R6, R20, R65, !P5 ;  /* 0x0000004114067208 */ /* 0x002fe40006800000 */
[----:B------:R-:W-:Y:S01]  /*c490*/  FSEL R61, R19, R61, !P5 ;  /* 0x0000003d133d7208 */ /* 0x000fe20006800000 */
[----:B------:R-:W-:Y:S01]  /*c4a0*/  DADD R18, R28, R18 ;  /* 0x000000001c127229 */ /* 0x000fe20000000012 */
[----:B------:R-:W-:Y:S02]  /*c4b0*/  SEL R57, R63, R57, !P5 ;  /* 0x000000393f397207 */ /* 0x000fe40006800000 */
[----:B0-----:R-:W-:-:S02]  /*c4c0*/  FSEL R7, R21, R39, !P5 ;  /* 0x0000002715077208 */ /* 0x001fc40006800000 */
[----:B------:R-:W-:Y:S01]  /*c4d0*/  ISETP.GE.U32.AND P5, PT, R66, 0x20, PT ;  /* 0x000000204200780c */ /* 0x000fe20003fa6070 */
[----:B------:R-:W-:Y:S01]  /*c4e0*/  DADD R16, R30, R20 ;  /* 0x000000001e107229 */ /* 0x000fe20000000014 */
[----:B------:R-:W-:Y:S01]  /*c4f0*/  ISETP.NE.AND.EX P3, PT, R25, RZ, PT, P3 ;  /* 0x000000ff1900720c */ /* 0x000fe20003f65330 */
[----:B------:R-:W0:Y:S03]  /*c500*/  SHFL.UP PT, R48, R48, 0x1, RZ ;  /* 0x0420000030307989 */ /* 0x000e2600000e00ff */
[----:B------:R-:W-:Y:S02]  /*c510*/  FSEL R38, R22, R26, !P3 ;  /* 0x0000001a16267208 */ /* 0x000fe40005800000 */
[----:B------:R-:W-:Y:S02]  /*c520*/  FSEL R39, R23, R27, !P3 ;  /* 0x0000001b17277208 */ /* 0x000fe40005800000 */
[----:B------:R-:W-:-:S02]  /*c530*/  FSEL R42, R18, R28, !P3 ;  /* 0x0000001c122a7208 */ /* 0x000fc40005800000 */
[----:B------:R-:W-:Y:S01]  /*c540*/  FSEL R43, R19, R29, !P3 ;  /* 0x0000001d132b7208 */ /* 0x000fe20005800000 */
[----:B------:R-:W1:Y:S01]  /*c550*/  SHFL.UP PT, R5, R5, 0x1, RZ ;  /* 0x0420000005057989 */ /* 0x000e6200000e00ff */
[----:B------:R-:W-:Y:S01]  /*c560*/  FSEL R40, R16, R30, !P3 ;  /* 0x0000001e10287208 */ /* 0x000fe20005800000 */
[----:B------:R-:W-:Y:S01]  /*c570*/  IMAD.X R37, R25, 0x1, R63, P6 ;  /* 0x0000000119257824 */ /* 0x000fe200030e063f */
[----:B------:R-:W-:Y:S01]  /*c580*/  FSEL R41, R17, R31, !P3 ;  /* 0x0000001f11297208 */ /* 0x000fe20005800000 */
[----:B--2---:R-:W-:Y:S02]  /*c590*/  IMAD.MOV.U32 R16, RZ, RZ, R50 ;  /* 0x000000ffff107224 */ /* 0x004fe400078e0032 */
[----:B---3--:R-:W-:Y:S02]  /*c5a0*/  IMAD.MOV.U32 R17, RZ, RZ, R49 ;  /* 0x000000ffff117224 */ /* 0x008fe400078e0031 */
[----:B----4-:R-:W-:Y:S02]  /*c5b0*/  IMAD.MOV.U32 R18, RZ, RZ, R52 ;  /* 0x000000ffff127224 */ /* 0x010fe400078e0034 */
[----:B-----5:R-:W-:-:S02]  /*c5c0*/  IMAD.MOV.U32 R19, RZ, RZ, R53 ;  /* 0x000000ffff137224 */ /* 0x020fc400078e0035 */
[----:B------:R-:W-:Y:S02]  /*c5d0*/  IMAD.MOV.U32 R20, RZ, RZ, R38 ;  /* 0x000000ffff147224 */ /* 0x000fe400078e0026 */
[----:B------:R-:W-:Y:S02]  /*c5e0*/  IMAD.MOV.U32 R21, RZ, RZ, R39 ;  /* 0x000000ffff157224 */ /* 0x000fe400078e0027 */
[----:B------:R-:W-:Y:S02]  /*c5f0*/  IMAD.MOV.U32 R22, RZ, RZ, R42 ;  /* 0x000000ffff167224 */ /* 0x000fe400078e002a */
[----:B------:R-:W-:Y:S01]  /*c600*/  IMAD.MOV.U32 R23, RZ, RZ, R43 ;  /* 0x000000ffff177224 */ /* 0x000fe200078e002b */
[----:B0-----:R-:W-:Y:S06]  /*c610*/  @!P5 BRA `(.L_x_100) ;  /* 0x000000000060d947 */ /* 0x001fec0003800000 */
[----:B------:R-:W-:Y:S01]  /*c620*/  IMAD.MOV.U32 R25, RZ, RZ, R55 ;  /* 0x000000ffff197224 */ /* 0x000fe200078e0037 */
[----:B------:R-:W-:Y:S01]  /*c630*/  ISETP.NE.AND P5, PT, R69, RZ, PT ;  /* 0x000000ff4500720c */ /* 0x000fe20003fa5270 */
[----:B------:R-:W-:Y:S01]  /*c640*/  DADD R22, R16, R60 ;  /* 0x0000000010167229 */ /* 0x000fe2000000003c */
[C---:B------:R-:W-:Y:S01]  /*c650*/  ISETP.NE.U32.AND P3, PT, R48.reuse, RZ, PT ;  /* 0x000000ff3000720c */ /* 0x040fe20003f65070 */
[----:B------:R-:W-:Y:S02]  /*c660*/  DADD R26, R18, R6 ;  /* 0x00000000121a7229 */ /* 0x000fe40000000006 */
[----:B------:R-:W-:Y:S01]  /*c670*/  DADD R20, R34, R24 ;  /* 0x0000000022147229 */ /* 0x000fe20000000018 */
[----:B-1----:R-:W-:Y:S02]  /*c680*/  ISETP.NE.AND.EX P3, PT, R5, RZ, PT, P3 ;  /* 0x000000ff0500720c */ /* 0x002fe40003f65330 */
[----:B------:R-:W-:-:S04]  /*c690*/  SEL R25, R48, RZ, P5 ;  /* 0x000000ff30197207 */ /* 0x000fc80002800000 */
[----:B------:R-:W-:Y:S02]  /*c6a0*/  IADD3 R48, P4, PT, R25, R54, RZ ;  /* 0x0000003619307210 */ /* 0x000fe40007f9e0ff */
[----:B------:R-:W-:Y:S02]  /*c6b0*/  @P5 FSEL R60, R22, R16, !P3 ;  /* 0x00000010163c5208 */ /* 0x000fe40005800000 */
        /* <DEDUP_REMOVED lines=9> */
[----:B------:R-:W-:-:S02]  /*c750*/  IMAD.MOV.U32 R16, RZ, RZ, R60 ;  /* 0x000000ffff107224 */ /* 0x000fc400078e003c */
[----:B------:R-:W-:Y:S02]  /*c760*/  IMAD.MOV.U32 R17, RZ, RZ, R61 ;  /* 0x000000ffff117224 */ /* 0x000fe400078e003d */
[----:B------:R-:W-:Y:S02]  /*c770*/  IMAD.MOV.U32 R18, RZ, RZ, R6 ;  /* 0x000000ffff127224 */ /* 0x000fe400078e0006 */
[----:B------:R-:W-:Y:S01]  /*c780*/  IMAD.MOV.U32 R19, RZ, RZ, R7 ;  /* 0x000000ffff137224 */ /* 0x000fe200078e0007 */
[----:B------:R-:W-:Y:S06]  /*c790*/  BRA `(.L_x_101) ;  /* 0x00000020000c7947 */ /* 0x000fec0003800000 */
.L_x_100:
        /* <DEDUP_REMOVED lines=21> */
.L_x_103:
[----:B------:R-:W-:Y:S05]  /*c8f0*/  BSYNC.RECONVERGENT B0 ;  /* 0x0000000000007941 */ /* 0x000fea0003800200 */
.L_x_102:
[----:B------:R-:W0:Y:S01]  /*c900*/  LDCU UR6, c[0x0][0x370] ;  /* 0x00006e00ff0677ac */ /* 0x000e220008000800 */
[----:B--2---:R-:W-:-:S05]  /*c910*/  LOP3.LUT R21, RZ, R66, RZ, 0x33, !PT ;  /* 0x00000042ff157212 */ /* 0x004fca00078e33ff */
[----:B------:R-:W-:Y:S01]  /*c920*/  VIADD R23, R21, UR15 ;  /* 0x0000000f15177c36 */ /* 0x000fe20008000000 */
[----:B0-----:R-:W-:-:S09]  /*c930*/  UISETP.GT.U32.AND UP0, UPT, UR6, 0x1f3, UPT ;  /* 0x000001f30600788c */ /* 0x001fd2000bf04070 */
[----:B------:R-:W-:Y:S05]  /*c940*/  BRA.U UP0, `(.L_x_104) ;  /* 0x0000000100087547 */ /* 0x000fea000b800000 */
[----:B------:R0:W-:Y:S06]  /*c950*/  MEMBAR.SC.CTA ;  /* 0x0000000000007992 */ /* 0x0001ec0000000000 */
[----:B0-----:R-:W-:Y:S05]  /*c960*/  BRA `(.L_x_105) ;  /* 0x0000000000087947 */ /* 0x001fea0003800000 */
.L_x_104:
[----:B------:R-:W-:Y:S05]  /*c970*/  NANOSLEEP 0x1c2 ;  /* 0x000001c20000795d */ /* 0x000fea0003800000 */
[----:B------:R-:W-:Y:S01]  /*c980*/  NOP ;  /* 0x0000000000007918 */ /* 0x000fe20000000000 */
.L_x_105:
[----:B------:R-:W-:-:S07]  /*c990*/  IMAD.WIDE R6, R21, 0x4, R6 ;  /* 0x0000000415067825 */ /* 0x000fce00078e0206 */
.L_x_107:
        /* <DEDUP_REMOVED lines=10> */
.L_x_284:
        /* <DEDUP_REMOVED lines=16> */
.L_x_109:
[----:B------:R-:W0:Y:S02]  /*cb40*/  LDC.64 R6, c[0x0][0x3b8] ;  /* 0x0000ee00ff067b82 */ /* 0x000e240000000a00 */
[----:B0-----:R-:W-:-:S05]  /*cb50*/  IMAD.WIDE R6, R23, 0x20, R6 ;  /* 0x0000002017067825 */ /* 0x001fca00078e0206 */
[----:B------:R2:W5:Y:S04]  /*cb60*/  LD.E.64.STRONG.GPU R58, desc[UR12][R6.64+0x400] ;  /* 0x0004000c063a7980 */ /* 0x000568000c10fb00 */
[----:B------:R2:W5:Y:S04]  /*cb70*/  LD.E.64.STRONG.GPU R24, desc[UR12][R6.64+0x408] ;  /* 0x0004080c06187980 */ /* 0x000568000c10fb00 */
[----:B------:R2:W5:Y:S04]  /*cb80*/  LD.E.64.STRONG.GPU R26, desc[UR12][R6.64+0x410] ;  /* 0x0004100c061a7980 */ /* 0x000568000c10fb00 */
[----:B------:R2:W5:Y:S02]  /*cb90*/  LD.E.64.STRONG.GPU R28, desc[UR12][R6.64+0x418] ;  /* 0x0004180c061c7980 */ /* 0x000564000c10fb00 */
.L_x_110:
[----:B------:R-:W-:Y:S05]  /*cba0*/  BSYNC.RECONVERGENT B0 ;  /* 0x0000000000007941 */ /* 0x000fea0003800200 */
.L_x_108:
[----:B------:R-:W-:-:S03]  /*cbb0*/  UMOV UR6, 0xffffffff ;  /* 0xffffffff00067882 */ /* 0x000fc60000000000 */
[----:B------:R-:W-:Y:S05]  /*cbc0*/  BRA.DIV UR6, `(.L_x_111) ;  /* 0x0000004e06347947 */ /* 0x000fea000b800000 */
[----:B------:R-:W3:Y:S01]  /*cbd0*/  S2R R66, SR_GEMASK ;  /* 0x0000000000427919 */ /* 0x000ee20000003c00 */
[----:B------:R-:W-:-:S04]  /*cbe0*/  VOTE.ANY R21, PT, !P3 ;  /* 0x0000000000157806 */ /* 0x000fc800058e0100 */
[----:B---3--:R-:W-:-:S05]  /*cbf0*/  LOP3.LUT R21, R21, 0x80000000, R66, 0xec, !PT ;  /* 0x8000000015157812 */ /* 0x008fca00078eec42 */
[----:B0-2---:R-:W-:-:S05]  /*cc00*/  VIADD R6, R21, 0xffffffff ;  /* 0xffffffff15067836 */ /* 0x005fca0000000000 */
[----:B------:R-:W-:-:S06]  /*cc10*/  LOP3.LUT R6, R21, R6, RZ, 0xc, !PT ;  /* 0x0000000615067212 */ /* 0x000fcc00078e0cff */
[----:B------:R-:W0:Y:S02]  /*cc20*/  POPC R6, R6 ;  /* 0x0000000600067309 */ /* 0x000e240000000000 */
[----:B0----5:R0:W2:Y:S04]  /*cc30*/  SHFL.DOWN PT, R51, R58, 0x1, R6 ;  /* 0x082000003a337989 */ /* 0x0210a800000e0006 */
[----:B------:R0:W3:Y:S04]  /*cc40*/  SHFL.DOWN PT, R50, R59, 0x1, R6 ;  /* 0x082000003b327989 */ /* 0x0000e800000e0006 */
[----:B------:R0:W4:Y:S04]  /*cc50*/  SHFL.DOWN PT, R32, R24, 0x1, R6 ;  /* 0x0820000018207989 */ /* 0x00012800000e0006 */
[----:B------:R0:W0:Y:S04]  /*cc60*/  SHFL.DOWN PT, R33, R25, 0x1, R6 ;  /* 0x0820000019217989 */ /* 0x00002800000e0006 */
[----:B------:R0:W0:Y:S04]  /*cc70*/  SHFL.DOWN PT, R30, R26, 0x1, R6 ;  /* 0x082000001a1e7989 */ /* 0x00002800000e0006 */
[----:B------:R0:W0:Y:S04]  /*cc80*/  SHFL.DOWN PT, R31, R27, 0x1, R6 ;  /* 0x082000001b1f7989 */ /* 0x00002800000e0006 */
[----:B------:R0:W0:Y:S04]  /*cc90*/  SHFL.DOWN PT, R52, R28, 0x1, R6 ;  /* 0x082000001c347989 */ /* 0x00002800000e0006 */
[----:B--23--:R0:W0:Y:S02]  /*cca0*/  SHFL.DOWN PT, R22, R29, 0x1, R6 ;  /* 0x082000001d167989 */ /* 0x00c02400000e0006 */
.L_x_295:
[----:B------:R-:W-:Y:S01]  /*ccb0*/  ISETP.GE.AND P3, PT, R69, R6, PT ;  /* 0x000000064500720c */ /* 0x000fe20003f66270 */
[----:B------:R-:W-:-:S12]  /*ccc0*/  BSSY.RECONVERGENT B0, `(.L_x_112) ;  /* 0x0000013000007945 */ /* 0x000fd80003800200 */
[----:B------:R-:W-:Y:S05]  /*ccd0*/  @P3 BRA `(.L_x_113) ;  /* 0x0000000000443947 */ /* 0x000fea0003800000 */
[----:B0-----:R-:W-:Y:S01]  /*cce0*/  IMAD.MOV.U32 R20, RZ, RZ, R30 ;  /* 0x000000ffff147224 */ /* 0x001fe200078e001e */
[----:B----4-:R-:W-:Y:S01]  /*ccf0*/  DADD R32, R24, R32 ;  /* 0x0000000018207229 */ /* 0x010fe20000000020 */
        /* <DEDUP_REMOVED lines=15> */
.L_x_113:
[----:B------:R-:W-:Y:S05]  /*cdf0*/  BSYNC.RECONVERGENT B0 ;  /* 0x0000000000007941 */ /* 0x000fea0003800200 */
.L_x_112:
[----:B------:R-:W-:-:S03]  /*ce00*/  UMOV UR6, 0xffffffff ;  /* 0xffffffff00067882 */ /* 0x000fc60000000000 */
[----:B------:R-:W-:Y:S05]  /*ce10*/  BRA.DIV UR6, `(.L_x_114) ;  /* 0x0000004e06787947 */ /* 0x000fea000b800000 */
[----:B------:R2:W3:Y:S04]  /*ce20*/  SHFL.DOWN PT, R51, R58, 0x2, R6 ;  /* 0x084000003a337989 */ /* 0x0004e800000e0006 */
[----:B------:R2:W1:Y:S04]  /*ce30*/  SHFL.DOWN PT, R50, R59, 0x2, R6 ;  /* 0x084000003b327989 */ /* 0x00046800000e0006 */
[----:B0-----:R2:W0:Y:S04]  /*ce40*/  SHFL.DOWN PT, R30, R24, 0x2, R6 ;  /* 0x08400000181e7989 */ /* 0x00142800000e0006 */
[----:B------:R2:W0:Y:S04]  /*ce50*/  SHFL.DOWN PT, R31, R25, 0x2, R6 ;  /* 0x08400000191f7989 */ /* 0x00042800000e0006 */
[----:B----4-:R2:W4:Y:S04]  /*ce60*/  SHFL.DOWN PT, R32, R26, 0x2, R6 ;  /* 0x084000001a207989 */ /* 0x01052800000e0006 */
[----:B------:R2:W0:Y:S04]  /*ce70*/  SHFL.DOWN PT, R33, R27, 0x2, R6 ;  /* 0x084000001b217989 */ /* 0x00042800000e0006 */
[----:B------:R2:W0:Y:S04]  /*ce80*/  SHFL.DOWN PT, R52, R28, 0x2, R6 ;  /* 0x084000001c347989 */ /* 0x00042800000e0006 */
[----:B-1-3--:R2:W0:Y:S02]  /*ce90*/  SHFL.DOWN PT, R22, R29, 0x2, R6 ;  /* 0x084000001d167989 */ /* 0x00a42400000e0006 */
.L_x_305:
[----:B------:R-:W-:Y:S01]  /*cea0*/  VIADD R61, R69, 0x2 ;  /* 0x00000002453d7836 */ /* 0x000fe20000000000 */
[----:B------:R-:W-:Y:S04]  /*ceb0*/  BSSY.RECONVERGENT B0, `(.L_x_115) ;  /* 0x0000014000007945 */ /* 0x000fe80003800200 */
[----:B------:R-:W-:-:S13]  /*cec0*/  ISETP.GT.AND P3, PT, R61, R6, PT ;  /* 0x000000063d00720c */ /* 0x000fda0003f64270 */
[----:B------:R-:W-:Y:S05]  /*ced0*/  @P3 BRA `(.L_x_116) ;  /* 0x0000000000443947 */ /* 0x000fea0003800000 */
[----:B----4-:R-:W-:Y:S01]  /*cee0*/  IMAD.MOV.U32 R20, RZ, RZ, R32 ;  /* 0x000000ffff147224 */ /* 0x010fe200078e0020 */
[----:B0-----:R-:W-:Y:S01]  /*cef0*/  DADD R30, R24, R30 ;  /* 0x00000000181e7229 */ /* 0x001fe2000000001e */
[----:B------:R-:W-:Y:S01]  /*cf00*/  IMAD.MOV.U32 R21, RZ, RZ, R33 ;  /* 0x000000ffff157224 */ /* 0x000fe200078e0021 */
[----:B------:R-:W-:Y:S01]  /*cf10*/  ISETP.NE.U32.AND P3, PT, R58, RZ, PT ;  /* 0x000000ff3a00720c */ /* 0x000fe20003f65070 */
[----:B------:R-:W-:Y:S01]  /*cf20*/  IMAD.MOV.U32 R32, RZ, RZ, R52 ;  /* 0x000000ffff207224 */ /* 0x000fe200078e0034 */
[----:B--2---:R-:W-:Y:S01]  /*cf30*/  IADD3 R58, P4, PT, R51, R58, RZ ;  /* 0x0000003a333a7210 */ /* 0x004fe20007f9e0ff */
        /* <DEDUP_REMOVED lines=11> */
.L_x_116:
[----:B------:R-:W-:Y:S05]  /*cff0*/  BSYNC.RECONVERGENT B0 ;  /* 0x0000000000007941 */ /* 0x000fea0003800200 */
.L_x_115:
[----:B------:R-:W-:-:S03]  /*d000*/  UMOV UR6, 0xffffffff ;  /* 0xffffffff00067882 */ /* 0x000fc60000000000 */
[----:B------:R-:W-:Y:S05]  /*d010*/  BRA.DIV UR6, `(.L_x_117) ;  /* 0x0000004e06b07947 */ /* 0x000fea000b800000 */
[----:B0-----:R0:W1:Y:S04]  /*d020*/  SHFL.DOWN PT, R31, R58, 0x4, R6 ;  /* 0x088000003a1f7989 */ /* 0x00106800000e0006 */
[----:B------:R0:W3:Y:S04]  /*d030*/  SHFL.DOWN PT, R52, R59, 0x4, R6 ;  /* 0x088000003b347989 */ /* 0x0000e800000e0006 */
[----:B----4-:R0:W4:Y:S04]  /*d040*/  SHFL.DOWN PT, R32, R24, 0x4, R6 ;  /* 0x0880000018207989 */ /* 0x01012800000e0006 */
[----:B------:R0:W0:Y:S04]  /*d050*/  SHFL.DOWN PT, R33, R25, 0x4, R6 ;  /* 0x0880000019217989 */ /* 0x00002800000e0006 */
[----:B------:R0:W0:Y:S04]  /*d060*/  SHFL.DOWN PT, R50, R26, 0x4, R6 ;  /* 0x088000001a327989 */ /* 0x00002800000e0006 */
[----:B------:R0:W0:Y:S04]  /*d070*/  SHFL.DOWN PT, R51, R27, 0x4, R6 ;  /* 0x088000001b337989 */ /* 0x00002800000e0006 */
[----:B------:R0:W0:Y:S04]  /*d080*/  SHFL.DOWN PT, R53, R28, 0x4, R6 ;  /* 0x088000001c357989 */ /* 0x00002800000e0006 */
[----:B-1-3--:R0:W0:Y:S02]  /*d090*/  SHFL.DOWN PT, R22, R29, 0x4, R6 ;  /* 0x088000001d167989 */ /* 0x00a02400000e0006 */
.L_x_315:
[----:B------:R-:W-:Y:S01]  /*d0a0*/  VIADD R30, R69, 0x4 ;  /* 0x00000004451e7836 */ /* 0x000fe20000000000 */
[----:B------:R-:W-:Y:S04]  /*d0b0*/  BSSY.RECONVERGENT B0, `(.L_x_118) ;  /* 0x0000014000007945 */ /* 0x000fe80003800200 */
[----:B------:R-:W-:-:S13]  /*d0c0*/  ISETP.GT.AND P3, PT, R30, R6, PT ;  /* 0x000000061e00720c */ /* 0x000fda0003f64270 */
[----:B------:R-:W-:Y:S05]  /*d0d0*/  @P3 BRA `(.L_x_119) ;  /* 0x0000000000443947 */ /* 0x000fea0003800000 */
[----:B0-----:R-:W-:Y:S01]  /*d0e0*/  IMAD.MOV.U32 R20, RZ, RZ, R50 ;  /* 0x000000ffff147224 */ /* 0x001fe200078e0032 */
[----:B----4-:R-:W-:Y:S01]  /*d0f0*/  DADD R32, R24, R32 ;  /* 0x0000000018207229 */ /* 0x010fe20000000020 */
        /* <DEDUP_REMOVED lines=15> */
.L_x_119:
[----:B------:R-:W-:Y:S05]  /*d1f0*/  BSYNC.RECONVERGENT B0 ;  /* 0x0000000000007941 */ /* 0x000fea0003800200 */
.L_x_118:
        /* <DEDUP_REMOVED lines=10> */
.L_x_325:
        /* <DEDUP_REMOVED lines=21> */
.L_x_122:
[----:B------:R-:W-:Y:S05]  /*d3f0*/  BSYNC.RECONVERGENT B0 ;  /* 0x0000000000007941 */ /* 0x000fea0003800200 */
.L_x_121:
[----:B------:R-:W-:-:S03]  /*d400*/  UMOV UR6, 0xffffffff ;  /* 0xffffffff00067882 */ /* 0x000fc60000000000 */
[----:B------:R-:W-:Y:S05]  /*d410*/  BRA.DIV UR6, `(.L_x_123) ;  /* 0x0000005206207947 */ /* 0x000fea000b800000 */
[----:B0-----:R0:W1:Y:S04]  /*d420*/  SHFL.DOWN PT, R33, R58, 0x10, R6 ;  /* 0x0a0000003a217989 */ /* 0x00106800000e0006 */
[----:B------:R0:W3:Y:S04]  /*d430*/  SHFL.DOWN PT, R52, R59, 0x10, R6 ;  /* 0x0a0000003b347989 */ /* 0x0000e800000e0006 */
[----:B------:R0:W0:Y:S04]  /*d440*/  SHFL.DOWN PT, R50, R24, 0x10, R6 ;  /* 0x0a00000018327989 */ /* 0x00002800000e0006 */
[----:B------:R0:W0:Y:S04]  /*d450*/  SHFL.DOWN PT, R51, R25, 0x10, R6 ;  /* 0x0a00000019337989 */ /* 0x00002800000e0006 */
[----:B------:R0:W0:Y:S04]  /*d460*/  SHFL.DOWN PT, R53, R26, 0x10, R6 ;  /* 0x0a0000001a357989 */ /* 0x00002800000e0006 */
[----:B------:R0:W0:Y:S04]  /*d470*/  SHFL.DOWN PT, R54, R27, 0x10, R6 ;  /* 0x0a0000001b367989 */ /* 0x00002800000e0006 */
[----:B------:R0:W0:Y:S04]  /*d480*/  SHFL.DOWN PT, R55, R28, 0x10, R6 ;  /* 0x0a0000001c377989 */ /* 0x00002800000e0006 */
[----:B-1-3--:R0:W0:Y:S02]  /*d490*/  SHFL.DOWN PT, R22, R29, 0x10, R6 ;  /* 0x0a0000001d167989 */ /* 0x00a02400000e0006 */
.L_x_335:
[----:B----4-:R-:W-:Y:S01]  /*d4a0*/  VIADD R32, R69, 0x10 ;  /* 0x0000001045207836 */ /* 0x010fe20000000000 */
[----:B------:R-:W-:Y:S01]  /*d4b0*/  BSSY.RECONVERGENT B0, `(.L_x_124) ;  /* 0x0000017000007945 */ /* 0x000fe20003800200 */
[----:B------:R-:W-:-:S03]  /*d4c0*/  ISETP.NE.AND P3, PT, R49, 0x65, PT ;  /* 0x000000653100780c */ /* 0x000fc60003f65270 */
[----:B------:R-:W-:-:S13]  /*d4d0*/  ISETP.GT.AND P4, PT, R32, R6, PT ;  /* 0x000000062000720c */ /* 0x000fda0003f84270 */
[----:B------:R-:W-:Y:S05]  /*d4e0*/  @P4 BRA `(.L_x_125) ;  /* 0x00000000004c4947 */ /* 0x000fea0003800000 */
[----:B0-----:R-:W-:Y:S01]  /*d4f0*/  IMAD.MOV.U32 R20, RZ, RZ, R50 ;  /* 0x000000ffff147224 */ /* 0x001fe200078e0032 */
[----:B------:R-:W-:Y:S01]  /*d500*/  ISETP.NE.U32.AND P4, PT, R58, RZ, PT ;  /* 0x000000ff3a00720c */ /* 0x000fe20003f85070 */
[----:B------:R-:W-:Y:S01]  /*d510*/  IMAD.MOV.U32 R21, RZ, RZ, R51 ;  /* 0x000000ffff157224 */ /* 0x000fe200078e0033 */
[----:B--2---:R-:W-:Y:S01]  /*d520*/  IADD3 R58, P5, PT, R33, R58, RZ ;  /* 0x0000003a213a7210 */ /* 0x004fe20007fbe0ff */
[----:B------:R-:W-:Y:S01]  /*d530*/  IMAD.MOV.U32 R6, RZ, RZ, R53 ;  /* 0x000000ffff067224 */ /* 0x000fe200078e0035 */
        /* <DEDUP_REMOVED lines=8> */
[----:B------:R-:W-:Y:S02]  /*d5c0*/  FSEL R24, R20, R24, !P4 ;  /* 0x0000001814187208 */ /* 0x000fe40006000000 */
[----:B------:R-:W-:Y:S02]  /*d5d0*/  FSEL R25, R21, R25, !P4 ;  /* 0x0000001915197208 */ /* 0x000fe40006000000 */
[----:B------:R-:W-:Y:S02]  /*d5e0*/  FSEL R26, R6, R26, !P4 ;  /* 0x0000001a061a7208 */ /* 0x000fe40006000000 */
[----:B------:R-:W-:Y:S02]  /*d5f0*/  FSEL R27, R7, R27, !P4 ;  /* 0x0000001b071b7208 */ /* 0x000fe40006000000 */
[----:B------:R-:W-:Y:S02]  /*d600*/  FSEL R28, R50, R28, !P4 ;  /* 0x0000001c321c7208 */ /* 0x000fe40006000000 */
[----:B------:R-:W-:-:S07]  /*d610*/  FSEL R29, R51, R29, !P4 ;  /* 0x0000001d331d7208 */ /* 0x000fce0006000000 */
.L_x_125:
[----:B------:R-:W-:Y:S05]  /*d620*/  BSYNC.RECONVERGENT B0 ;  /* 0x0000000000007941 */ /* 0x000fea0003800200 */
.L_x_124:
[----:B------:R-:W-:-:S03]  /*d630*/  UMOV UR6, 0xffffffff ;  /* 0xffffffff00067882 */ /* 0x000fc60000000000 */
[----:B------:R-:W-:Y:S05]  /*d640*/  BRA.DIV UR6, `(.L_x_126) ;  /* 0x00000052064c7947 */ /* 0x000fea000b800000 */
[----:B------:R-:W-:-:S13]  /*d650*/  VOTE.ALL P3, P3 ;  /* 0x0000000000ff7806 */ /* 0x000fda0001860000 */
.L_x_338:
[----:B------:R-:W-:Y:S05]  /*d660*/  @!P3 BRA `(.L_x_127) ;  /* 0x0000000c0058b947 */ /* 0x000fea0003800000 */
.L_x_149:
[----:B0-2---:R-:W0:Y:S01]  /*d670*/  LDC.64 R6, c[0x0][0x3a8] ;  /* 0x0000ea00ff067b82 */ /* 0x005e220000000a00 */
[----:B------:R-:W-:Y:S05]  /*d680*/  YIELD ;  /* 0x0000000000007946 */ /* 0x000fea0003800000 */
[----:B0-----:R-:W-:-:S07]  /*d690*/  IMAD.WIDE R6, R23, 0x4, R6 ;  /* 0x0000000417067825 */ /* 0x001fce00078e0206 */
.L_x_129:
        /* <DEDUP_REMOVED lines=10> */
.L_x_341:
        /* <DEDUP_REMOVED lines=16> */
.L_x_131:
[----:B------:R-:W0:Y:S02]  /*d840*/  LDC.64 R6, c[0x0][0x3b8] ;  /* 0x0000ee00ff067b82 */ /* 0x000e240000000a00 */
[----:B0-----:R-:W-:-:S05]  /*d850*/  IMAD.WIDE R6, R23, 0x20, R6 ;  /* 0x0000002017067825 */ /* 0x001fca00078e0206 */
[----:B------:R0:W5:Y:S04]  /*d860*/  LD.E.64.STRONG.GPU R56, desc[UR12][R6.64+0x8] ;  /* 0x0000080c06387980 */ /* 0x000168000c10fb00 */
[----:B------:R0:W5:Y:S04]  /*d870*/  LD.E.64.STRONG.GPU R54, desc[UR12][R6.64+0x10] ;  /* 0x0000100c06367980 */ /* 0x000168000c10fb00 */
[----:B------:R0:W5:Y:S04]  /*d880*/  LD.E.64.STRONG.GPU R52, desc[UR12][R6.64+0x18] ;  /* 0x0000180c06347980 */ /* 0x000168000c10fb00 */
[----:B------:R0:W5:Y:S02]  /*d890*/  LD.E.64.STRONG.GPU R50, desc[UR12][R6.64] ;  /* 0x0000000c06327980 */ /* 0x000164000c10fb00 */
.L_x_132:
[----:B------:R-:W-:Y:S05]  /*d8a0*/  BSYNC.RECONVERGENT B0 ;  /* 0x0000000000007941 */ /* 0x000fea0003800200 */
.L_x_130:
[----:B------:R-:W-:-:S03]  /*d8b0*/  UMOV UR6, 0xffffffff ;  /* 0xffffffff00067882 */ /* 0x000fc60000000000 */
[----:B------:R-:W-:Y:S05]  /*d8c0*/  BRA.DIV UR6, `(.L_x_133) ;  /* 0x0000004e06e87947 */ /* 0x000fea000b800000 */
[----:B------:R-:W-:-:S04]  /*d8d0*/  VOTE.ANY R21, PT, !P3 ;  /* 0x0000000000157806 */ /* 0x000fc800058e0100 */
[----:B------:R-:W-:-:S05]  /*d8e0*/  LOP3.LUT R21, R21, 0x80000000, R66, 0xec, !PT ;  /* 0x8000000015157812 */ /* 0x000fca00078eec42 */
[----:B01----:R-:W-:-:S05]  /*d8f0*/  VIADD R6, R21, 0xffffffff ;  /* 0xffffffff15067836 */ /* 0x003fca0000000000 */
        /* <DEDUP_REMOVED lines=10> */
.L_x_352:
[----:B------:R-:W-:Y:S01]  /*d9a0*/  ISETP.GE.AND P3, PT, R69, R6, PT ;  /* 0x000000064500720c */ /* 0x000fe20003f66270 */
[----:B------:R-:W-:Y:S01]  /*d9b0*/  BSSY.RECONVERGENT B0, `(.L_x_134) ;  /* 0x0000014000007945 */ /* 0x000fe20003800200 */
[----:B------:R-:W-:Y:S02]  /*d9c0*/  IMAD.MOV.U32 R49, RZ, RZ, R50 ;  /* 0x000000ffff317224 */ /* 0x000fe400078e0032 */
[----:B------:R-:W-:-:S09]  /*d9d0*/  IMAD.MOV.U32 R60, RZ, RZ, R51 ;  /* 0x000000ffff3c7224 */ /* 0x000fd200078e0033 */
[----:B------:R-:W-:Y:S05]  /*d9e0*/  @P3 BRA `(.L_x_135) ;  /* 0x0000000000403947 */ /* 0x000fea0003800000 */
[----:B---3--:R-:W-:Y:S01]  /*d9f0*/  IMAD.MOV.U32 R20, RZ, RZ, R65 ;  /* 0x000000ffff147224 */ /* 0x008fe200078e0041 */
[----:B0-----:R-:W-:Y:S01]  /*da00*/  DADD R62, R54, R62 ;  /* 0x00000000363e7229 */ /* 0x001fe2000000003e */
[----:B----4-:R-:W-:Y:S01]  /*da10*/  IMAD.MOV.U32 R21, RZ, RZ, R70 ;  /* 0x000000ffff157224 */ /* 0x010fe200078e0046 */
[----:B------:R-:W-:Y:S01]  /*da20*/  ISETP.NE.U32.AND P3, PT, R50, RZ, PT ;  /* 0x000000ff3200720c */ /* 0x000fe20003f65070 */
[----:B------:R-:W-:Y:S01]  /*da30*/  IMAD.MOV.U32 R65, RZ, RZ, R22 ;  /* 0x000000ffff417224 */ /* 0x000fe200078e0016 */
[----:B------:R-:W-:Y:S02]  /*da40*/  IADD3 R49, P4, PT, R67, R50, RZ ;  /* 0x0000003243317210 */ /* 0x000fe40007f9e0ff */
[----:B------:R-:W-:Y:S01]  /*da50*/  ISETP.NE.AND.EX P3, PT, R51, RZ, PT, P3 ;  /* 0x000000ff3300720c */ /* 0x000fe20003f65330 */
[----:B------:R-:W-:Y:S02]  /*da60*/  DADD R20, R56, R20 ;  /* 0x0000000038147229 */ /* 0x000fe40000000014 */
[----:B------:R-:W-:Y:S01]  /*da70*/  DADD R64, R52, R64 ;  /* 0x0000000034407229 */ /* 0x000fe20000000040 */
[----:B------:R-:W-:Y:S01]  /*da80*/  FSEL R54, R62, R54, !P3 ;  /* 0x000000363e367208 */ /* 0x000fe20005800000 */
[----:B------:R-:W-:Y:S01]  /*da90*/  IMAD.X R60, R68, 0x1, R51, P4 ;  /* 0x00000001443c7824 */ /* 0x000fe200020e0633 */
[----:B------:R-:W-:-:S05]  /*daa0*/  FSEL R55, R63, R55, !P3 ;  /* 0x000000373f377208 */ /* 0x000fca0005800000 */
[----:B------:R-:W-:Y:S02]  /*dab0*/  FSEL R56, R20, R56, !P3 ;  /* 0x0000003814387208 */ /* 0x000fe40005800000 */
[----:B------:R-:W-:Y:S02]  /*dac0*/  FSEL R57, R21, R57, !P3 ;  /* 0x0000003915397208 */ /* 0x000fe40005800000 */
[----:B------:R-:W-:Y:S02]  /*dad0*/  FSEL R52, R64, R52, !P3 ;  /* 0x0000003440347208 */ /* 0x000fe40005800000 */
[----:B------:R-:W-:-:S07]  /*dae0*/  FSEL R53, R65, R53, !P3 ;  /* 0x0000003541357208 */ /* 0x000fce0005800000 */
.L_x_135:
[----:B------:R-:W-:Y:S05]  /*daf0*/  BSYNC.RECONVERGENT B0 ;  /* 0x0000000000007941 */ /* 0x000fea0003800200 */
.L_x_134:
[----:B------:R-:W-:-:S03]  /*db00*/  UMOV UR6, 0xffffffff ;  /* 0xffffffff00067882 */ /* 0x000fc60000000000 */
[----:B------:R-:W-:Y:S05]  /*db10*/  BRA.DIV UR6, `(.L_x_136) ;  /* 0x0000005206287947 */ /* 0x000fea000b800000 */
[----:B------:R1:W2:Y:S04]  /*db20*/  SHFL.DOWN PT, R67, R49, 0x2, R6 ;  /* 0x0840000031437989 */ /* 0x0002a800000e0006 */
[----:B------:R1:W1:Y:S04]  /*db30*/  SHFL.DOWN PT, R68, R60, 0x2, R6 ;  /* 0x084000003c447989 */ /* 0x00026800000e0006 */
[----:B0-----:R0:W0:Y:S04]  /*db40*/  SHFL.DOWN PT, R62, R56, 0x2, R6 ;  /* 0x08400000383e7989 */ /* 0x00102800000e0006 */
[----:B------:R0:W0:Y:S04]  /*db50*/  SHFL.DOWN PT, R63, R57, 0x2, R6 ;  /* 0x08400000393f7989 */ /* 0x00002800000e0006 */
[----:B---3--:R3:W0:Y:S04]  /*db60*/  SHFL.DOWN PT, R65, R54, 0x2, R6 ;  /* 0x0840000036417989 */ /* 0x00862800000e0006 */
[----:B----4-:R3:W4:Y:S04]  /*db70*/  SHFL.DOWN PT, R70, R55, 0x2, R6 ;  /* 0x0840000037467989 */ /* 0x01072800000e0006 */
[----:B------:R3:W0:Y:S04]  /*db80*/  SHFL.DOWN PT, R64, R52, 0x2, R6 ;  /* 0x0840000034407989 */ /* 0x00062800000e0006 */
[----:B-12---:R3:W0:Y:S02]  /*db90*/  SHFL.DOWN PT, R22, R53, 0x2, R6 ;  /* 0x0840000035167989 */ /* 0x00662400000e0006 */
.L_x_362:
[----:B------:R-:W-:Y:S01]  /*dba0*/  ISETP.GT.AND P3, PT, R61, R6, PT ;  /* 0x000000063d00720c */ /* 0x000fe20003f64270 */
[----:B------:R-:W-:-:S12]  /*dbb0*/  BSSY.RECONVERGENT B0, `(.L_x_137) ;  /* 0x0000012000007945 */ /* 0x000fd80003800200 */
[----:B------:R-:W-:Y:S05]  /*dbc0*/  @P3 BRA `(.L_x_138) ;  /* 0x0000000000403947 */ /* 0x000fea0003800000 */
[----:B0-----:R-:W-:Y:S01]  /*dbd0*/  IMAD.MOV.U32 R20, RZ, RZ, R65 ;  /* 0x000000ffff147224 */ /* 0x001fe200078e0041 */
[----:B------:R-:W-:Y:S01]  /*dbe0*/  DADD R62, R56, R62 ;  /* 0x00000000383e7229 */ /* 0x000fe2000000003e */
[----:B----4-:R-:W-:Y:S01]  /*dbf0*/  IMAD.MOV.U32 R21, RZ, RZ, R70 ;  /* 0x000000ffff157224 */ /* 0x010fe200078e0046 */
[----:B------:R-:W-:Y:S01]  /*dc00*/  ISETP.NE.U32.AND P3, PT, R49, RZ, PT ;  /* 0x000000ff3100720c */ /* 0x000fe20003f65070 */
[----:B------:R-:W-:Y:S01]  /*dc10*/  IMAD.MOV.U32 R65, RZ, RZ, R22 ;  /* 0x000000ffff417224 */ /* 0x000fe200078e0016 */
[----:B------:R-:W-:Y:S02]  /*dc20*/  IADD3 R49, P4, PT, R67, R49, RZ ;  /* 0x0000003143317210 */ /* 0x000fe40007f9e0ff */
[----:B------:R-:W-:Y:S01]  /*dc30*/  ISETP.NE.AND.EX P3, PT, R60, RZ, PT, P3 ;  /* 0x000000ff3c00720c */ /* 0x000fe20003f65330 */
[----:B------:R-:W-:Y:S02]  /*dc40*/  DADD R20, R54, R20 ;  /* 0x0000000036147229 */ /* 0x000fe40000000014 */
[----:B------:R-:W-:Y:S01]  /*dc50*/  DADD R64, R52, R64 ;  /* 0x0000000034407229 */ /* 0x000fe20000000040 */
[----:B------:R-:W-:Y:S01]  /*dc60*/  IMAD.X R60, R68, 0x1, R60, P4 ;  /* 0x00000001443c7824 */ /* 0x000fe200020e063c */
[----:B------:R-:W-:-:S02]  /*dc70*/  FSEL R56, R62, R56, !P3 ;  /* 0x000000383e387208 */ /* 0x000fc40005800000 */
[----:B------:R-:W-:-:S04]  /*dc80*/  FSEL R57, R63, R57, !P3 ;  /* 0x000000393f397208 */ /* 0x000fc80005800000 */
[----:B---3--:R-:W-:Y:S02]  /*dc90*/  FSEL R54, R20, R54, !P3 ;  /* 0x0000003614367208 */ /* 0x008fe40005800000 */
[----:B------:R-:W-:Y:S02]  /*dca0*/  FSEL R55, R21, R55, !P3 ;  /* 0x0000003715377208 */ /* 0x000fe40005800000 */
[----:B------:R-:W-:Y:S02]  /*dcb0*/  FSEL R52, R64, R52, !P3 ;  /* 0x0000003440347208 */ /* 0x000fe40005800000 */
[----:B------:R-:W-:-:S07]  /*dcc0*/  FSEL R53, R65, R53, !P3 ;  /* 0x0000003541357208 */ /* 0x000fce0005800000 */
.L_x_138:
[----:B------:R-:W-:Y:S05]  /*dcd0*/  BSYNC.RECONVERGENT B0 ;  /* 0x0000000000007941 */ /* 0x000fea0003800200 */
.L_x_137:
        /* <DEDUP_REMOVED lines=10> */
.L_x_372:
[----:B------:R-:W-:Y:S01]  /*dd80*/  ISETP.GT.AND P3, PT, R30, R6, PT ;  /* 0x000000061e00720c */ /* 0x000fe20003f64270 */
[----:B------:R-:W-:-:S12]  /*dd90*/  BSSY.RECONVERGENT B0, `(.L_x_140) ;  /* 0x0000012000007945 */ /* 0x000fd80003800200 */
[----:B------:R-:W-:Y:S05]  /*dda0*/  @P3 BRA `(.L_x_141) ;  /* 0x0000000000403947 */ /* 0x000fea0003800000 */
[----:B0-----:R-:W-:Y:S01]  /*ddb0*/  IMAD.MOV.U32 R20, RZ, RZ, R65 ;  /* 0x000000ffff147224 */ /* 0x001fe200078e0041 */
[----:B------:R-:W-:Y:S01]  /*ddc0*/  DADD R62, R56, R62 ;  /* 0x00000000383e7229 */ /* 0x000fe2000000003e */
[----:B------:R-:W-:Y:S01]  /*ddd0*/  IMAD.MOV.U32 R21, RZ, RZ, R70 ;  /* 0x000000ffff157224 */ /* 0x000fe200078e0046 */
        /* <DEDUP_REMOVED lines=10> */
[----:B----4-:R-:W-:Y:S02]  /*de80*/  FSEL R55, R21, R55, !P3 ;  /* 0x0000003715377208 */ /* 0x010fe40005800000 */
[----:B------:R-:W-:Y:S02]  /*de90*/  FSEL R52, R64, R52, !P3 ;  /* 0x0000003440347208 */ /* 0x000fe40005800000 */
[----:B------:R-:W-:-:S07]  /*dea0*/  FSEL R53, R65, R53, !P3 ;  /* 0x0000003541357208 */ /* 0x000fce0005800000 */
.L_x_141:
[----:B------:R-:W-:Y:S05]  /*deb0*/  BSYNC.RECONVERGENT B0 ;  /* 0x0000000000007941 */ /* 0x000fea0003800200 */
.L_x_140:
        /* <DEDUP_REMOVED lines=10> */
.L_x_382:
        /* <DEDUP_REMOVED lines=19> */
.L_x_144:
[----:B------:R-:W-:Y:S05]  /*e090*/  BSYNC.RECONVERGENT B0 ;  /* 0x0000000000007941 */ /* 0x000fea0003800200 */
.L_x_143:
        /* <DEDUP_REMOVED lines=10> */
.L_x_392:
[----:B------:R-:W-:Y:S01]  /*e140*/  ISETP.GT.AND P3, PT, R32, R6, PT ;  /* 0x000000062000720c */ /* 0x000fe20003f64270 */
[----:B------:R-:W-:-:S12]  /*e150*/  BSSY.RECONVERGENT B0, `(.L_x_146) ;  /* 0x0000014000007945 */ /* 0x000fd80003800200 */
[----:B------:R-:W-:Y:S05]  /*e160*/  @P3 BRA `(.L_x_147) ;  /* 0x0000000000483947 */ /* 0x000fea0003800000 */
[----:B0-----:R-:W-:Y:S01]  /*e170*/  IMAD.MOV.U32 R20, RZ, RZ, R63 ;  /* 0x000000ffff147224 */ /* 0x001fe200078e003f */
[----:B------:R-:W-:Y:S01]  /*e180*/  ISETP.NE.U32.AND P3, PT, R49, RZ, PT ;  /* 0x000000ff3100720c */ /* 0x000fe20003f65070 */
[----:B---34-:R-:W-:Y:S01]  /*e190*/  IMAD.MOV.U32 R6, RZ, RZ, R67 ;  /* 0x000000ffff067224 */ /* 0x018fe200078e0043 */
[----:B------:R-:W-:Y:S01]  /*e1a0*/  IADD3 R49, P4, PT, R64, R49, RZ ;  /* 0x0000003140317210 */ /* 0x000fe20007f9e0ff */
[----:B------:R-:W-:Y:S01]  /*e1b0*/  IMAD.MOV.U32 R7, RZ, RZ, R70 ;  /* 0x000000ffff077224 */ /* 0x000fe200078e0046 */
[----:B------:R-:W-:Y:S01]  /*e1c0*/  ISETP.NE.AND.EX P3, PT, R60, RZ, PT, P3 ;  /* 0x000000ff3c00720c */ /* 0x000fe20003f65330 */
[----:B------:R-:W-:Y:S02]  /*e1d0*/  IMAD.MOV.U32 R21, RZ, RZ, R68 ;  /* 0x000000ffff157224 */ /* 0x000fe400078e0044 */
[----:B------:R-:W-:Y:S02]  /*e1e0*/  IMAD.MOV.U32 R63, RZ, RZ, R22 ;  /* 0x000000ffff3f7224 */ /* 0x000fe400078e0016 */
[----:B------:R-:W-:Y:S01]  /*e1f0*/  DADD R6, R54, R6 ;  /* 0x0000000036067229 */ /* 0x000fe20000000006 */
[----:B------:R-:W-:Y:S01]  /*e200*/  IMAD.X R60, R65, 0x1, R60, P4 ;  /* 0x00000001413c7824 */ /* 0x000fe200020e063c */
[----:B------:R-:W-:-:S02]  /*e210*/  DADD R20, R56, R20 ;  /* 0x0000000038147229 */ /* 0x000fc40000000014 */
[----:B------:R-:W-:-:S06]  /*e220*/  DADD R62, R52, R62 ;  /* 0x00000000343e7229 */ /* 0x000fcc000000003e */
[----:B------:R-:W-:Y:S02]  /*e230*/  FSEL R54, R6, R54, !P3 ;  /* 0x0000003606367208 */ /* 0x000fe40005800000 */
[----:B------:R-:W-:Y:S02]  /*e240*/  FSEL R56, R20, R56, !P3 ;  /* 0x0000003814387208 */ /* 0x000fe40005800000 */
[----:B------:R-:W-:Y:S02]  /*e250*/  FSEL R57, R21, R57, !P3 ;  /* 0x0000003915397208 */ /* 0x000fe40005800000 */
[----:B------:R-:W-:Y:S02]  /*e260*/  FSEL R55, R7, R55, !P3 ;  /* 0x0000003707377208 */ /* 0x000fe40005800000 */
[----:B------:R-:W-:Y:S02]  /*e270*/  FSEL R52, R62, R52, !P3 ;  /* 0x000000343e347208 */ /* 0x000fe40005800000 */
[----:B------:R-:W-:-:S07]  /*e280*/  FSEL R53, R63, R53, !P3 ;  /* 0x000000353f357208 */ /* 0x000fce0005800000 */
.L_x_147:
[----:B------:R-:W-:Y:S05]  /*e290*/  BSYNC.RECONVERGENT B0 ;  /* 0x0000000000007941 */ /* 0x000fea0003800200 */
.L_x_146:
        /* <DEDUP_REMOVED lines=18> */
.L_x_395:
[----:B------:R-:W-:Y:S05]  /*e3c0*/  @P3 BRA `(.L_x_149) ;  /* 0xfffffff000a83947 */ /* 0x000fea000383ffff */
.L_x_127:
[----:B0-2---:R-:W0:Y:S01]  /*e3d0*/  S2R R6, SR_TID.X ;  /* 0x0000000000067919 */ /* 0x005e220000002100 */
[----:B------:R-:W-:Y:S01]  /*e3e0*/  ISETP.NE.AND P4, PT, R69, RZ, PT ;  /* 0x000000ff4500720c */ /* 0x000fe20003f85270 */
[----:B------:R-:W-:-:S12]  /*e3f0*/  BSSY.RECONVERGENT B0, `(.L_x_150) ;  /* 0x0000032000007945 */ /* 0x000fd80003800200 */
[----:B------:R-:W1:Y:S01]  /*e400*/  @!P4 S2R R7, SR_CgaCtaId ;  /* 0x000000000007c919 */ /* 0x000e620000008800 */
[----:B0-----:R-:W-:Y:S02]  /*e410*/  ISETP.NE.AND P3, PT, R6, RZ, PT ;  /* 0x000000ff0600720c */ /* 0x001fe40003f65270 */
[----:B------:R-:W-:-:S04]  /*e420*/  @!P4 MOV R6, 0x400 ;  /* 0x000004000006c802 */ /* 0x000fc80000000f00 */
[----:B-1----:R-:W-:-:S07]  /*e430*/  @!P4 LEA R49, R7, R6, 0x18 ;  /* 0x000000060731c211 */ /* 0x002fce00078ec0ff */
[----:B------:R-:W-:Y:S05]  /*e440*/  @P3 BRA `(.L_x_151) ;  /* 0x0000000000b03947 */ /* 0x000fea0003800000 */
[----:B------:R-:W0:Y:S01]  /*e450*/  S2UR UR11, SR_CgaCtaId ;  /* 0x00000000000b79c3 */ /* 0x000e220000008800 */
[----:B------:R-:W1:Y:S01]  /*e460*/  LDCU.64 UR6, c[0x0][0x3b8] ;  /* 0x00007700ff0677ac */ /* 0x000e620008000a00 */
[----:B------:R-:W-:Y:S01]  /*e470*/  IMAD.MOV.U32 R22, RZ, RZ, R40 ;  /* 0x000000ffff167224 */ /* 0x000fe200078e0028 */
[----:B------:R-:W-:Y:S01]  /*e480*/  DADD R6, R38, R24 ;  /* 0x0000000026067229 */ /* 0x000fe20000000018 */
[----:B------:R-:W-:Y:S01]  /*e490*/  IMAD.MOV.U32 R23, RZ, RZ, R41 ;  /* 0x000000ffff177224 */ /* 0x000fe200078e0029 */
[----:B------:R-:W2:Y:S01]  /*e4a0*/  LDCU.64 UR8, c[0x0][0x3a8] ;  /* 0x00007500ff0877ac */ /* 0x000ea20008000a00 */
[----:B------:R-:W-:Y:S01]  /*e4b0*/  DADD R20, R42, R26 ;  /* 0x000000002a147229 */ /* 0x000fe2000000001a */
[----:B------:R-:W-:Y:S02]  /*e4c0*/  ISETP.NE.U32.AND P3, PT, R36, RZ, PT ;  /* 0x000000ff2400720c */ /* 0x000fe40003f65070 */
[----:B------:R-:W-:Y:S01]  /*e4d0*/  IADD3 R30, P5, PT, R58, R36, RZ ;  /* 0x000000243a1e7210 */ /* 0x000fe20007fbe0ff */
[----:B------:R-:W-:Y:S01]  /*e4e0*/  DADD R22, R22, R28 ;  /* 0x0000000016167229 */ /* 0x000fe2000000001c */
[----:B------:R-:W-:Y:S01]  /*e4f0*/  ISETP.NE.AND.EX P3, PT, R37, RZ, PT, P3 ;  /* 0x000000ff2500720c */ /* 0x000fe20003f65330 */
[----:B------:R-:W-:-:S02]  /*e500*/  UMOV UR10, 0x400 ;  /* 0x00000400000a7882 */ /* 0x000fc40000000000 */
[----:B------:R-:W-:Y:S01]  /*e510*/  IMAD.X R31, R59, 0x1, R37, P5 ;  /* 0x000000013b1f7824 */ /* 0x000fe200028e0625 */
[----:B------:R-:W-:Y:S02]  /*e520*/  FSEL R38, R6, R38, !P3 ;  /* 0x0000002606267208 */ /* 0x000fe40005800000 */
[----:B------:R-:W-:Y:S01]  /*e530*/  FSEL R39, R7, R39, !P3 ;  /* 0x0000002707277208 */ /* 0x000fe20005800000 */
[----:B-1----:R-:W-:Y:S01]  /*e540*/  UIMAD.WIDE.U32 UR6, UR15, 0x20, UR6 ;  /* 0x000000200f0678a5 */ /* 0x002fe2000f8e0006 */
[----:B------:R-:W-:Y:S01]  /*e550*/  FSEL R42, R20, R42, !P3 ;  /* 0x0000002a142a7208 */ /* 0x000fe20005800000 */
[----:B------:R-:W-:Y:S01]  /*e560*/  IMAD.MOV.U32 R20, RZ, RZ, R38 ;  /* 0x000000ffff147224 */ /* 0x000fe200078e0026 */
[----:B------:R-:W-:Y:S01]  /*e570*/  FSEL R43, R21, R43, !P3 ;  /* 0x0000002b152b7208 */ /* 0x000fe20005800000 */
[----:B--2---:R-:W-:Y:S01]  /*e580*/  UIMAD.WIDE.U32 UR8, UR15, 0x4, UR8 ;  /* 0x000000040f0878a5 */ /* 0x004fe2000f8e0008 */
[----:B------:R-:W-:Y:S01]  /*e590*/  FSEL R6, R22, R40, !P3 ;  /* 0x0000002816067208 */ /* 0x000fe20005800000 */
[----:B0-----:R-:W-:Y:S01]  /*e5a0*/  ULEA UR10, UR11, UR10, 0x18 ;  /* 0x0000000a0b0a7291 */ /* 0x001fe2000f8ec0ff */
[----:B------:R-:W-:Y:S01]  /*e5b0*/  FSEL R7, R23, R41, !P3 ;  /* 0x0000002917077208 */ /* 0x000fe20005800000 */
[----:B------:R-:W-:-:S02]  /*e5c0*/  IMAD.U32 R32, RZ, RZ, UR6 ;  /* 0x00000006ff207e24 */ /* 0x000fc4000f8e00ff */
[----:B------:R-:W-:Y:S02]  /*e5d0*/  IMAD.U32 R33, RZ, RZ, UR7 ;  /* 0x00000007ff217e24 */ /* 0x000fe4000f8e00ff */
[----:B------:R-:W-:Y:S02]  /*e5e0*/  IMAD.MOV.U32 R21, RZ, RZ, R39 ;  /* 0x000000ffff157224 */ /* 0x000fe400078e0027 */
[----:B------:R-:W-:Y:S01]  /*e5f0*/  IMAD.MOV.U32 R22, RZ, RZ, R42 ;  /* 0x000000ffff167224 */ /* 0x000fe200078e002a */
[----:B------:R0:W-:Y:S01]  /*e600*/  ST.E.64.STRONG.GPU desc[UR12][R32.64+0x400], R30 ;  /* 0x0004001e20007985 */ /* 0x0001e2000c10fb0c */
[----:B------:R-:W-:Y:S02]  /*e610*/  IMAD.MOV.U32 R23, RZ, RZ, R43 ;  /* 0x000000ffff177224 */ /* 0x000fe400078e002b */
[----:B------:R-:W-:Y:S01]  /*e620*/  IMAD.MOV.U32 R41, RZ, RZ, 0x65 ;  /* 0x00000065ff297424 */ /* 0x000fe200078e00ff */
[----:B------:R0:W-:Y:S01]  /*e630*/  ST.E.64.STRONG.GPU desc[UR12][R32.64+0x408], R20 ;  /* 0x0004081420007985 */ /* 0x0001e2000c10fb0c */
[----:B------:R-:W-:-:S02]  /*e640*/  IMAD.U32 R36, RZ, RZ, UR8 ;  /* 0x00000008ff247e24 */ /* 0x000fc4000f8e00ff */
[----:B------:R-:W-:Y:S01]  /*e650*/  IMAD.U32 R37, RZ, RZ, UR9 ;  /* 0x00000009ff257e24 */ /* 0x000fe2000f8e00ff */
        /* <DEDUP_REMOVED lines=11> */
.L_x_151:
[----:B------:R-:W-:Y:S05]  /*e710*/  BSYNC.RECONVERGENT B0 ;  /* 0x0000000000007941 */ /* 0x000fea0003800200 */
.L_x_150:
        /* <DEDUP_REMOVED lines=11> */
.L_x_101:
[----:B0-----:R-:W0:Y:S01]  /*e7d0*/  S2R R33, SR_TID.X ;  /* 0x0000000000217919 */ /* 0x001e220000002100 */
[----:B------:R-:W-:Y:S05]  /*e7e0*/  WARPSYNC.ALL ;  /* 0x0000000000007948 */ /* 0x000fea0003800000 */
[----:B------:R-:W-:Y:S06]  /*e7f0*/  BAR.SYNC.DEFER_BLOCKING 0x0 ;  /* 0x0000000000007b1d */ /* 0x000fec0000010000 */
[----:B------:R-:W-:Y:S01]  /*e800*/  BSSY.RECONVERGENT B0, `(.L_x_152) ;  /* 0x0000016000007945 */ /* 0x000fe20003800200 */
[----:B0-----:R-:W-:-:S13]  /*e810*/  ISETP.NE.AND P3, PT, R33, RZ, PT ;  /* 0x000000ff2100720c */ /* 0x001fda0003f65270 */
[----:B------:R-:W-:Y:S05]  /*e820*/  @!P3 BRA `(.L_x_153) ;  /* 0x00000000004cb947 */ /* 0x000fea0003800000 */
[----:B------:R-:W0:Y:S01]  /*e830*/  S2UR UR7, SR_CgaCtaId ;  /* 0x00000000000779c3 */ /* 0x000e220000008800 */
[----:B------:R-:W-:Y:S01]  /*e840*/  UMOV UR6, 0x400 ;  /* 0x0000040000067882 */ /* 0x000fe20000000000 */
[----:B------:R-:W-:-:S04]  /*e850*/  ISETP.NE.U32.AND P3, PT, R48, RZ, PT ;  /* 0x000000ff3000720c */ /* 0x000fc80003f65070 */
[----:B------:R-:W-:Y:S01]  /*e860*/  ISETP.NE.AND.EX P3, PT, R5, RZ, PT, P3 ;  /* 0x000000ff0500720c */ /* 0x000fe20003f65330 */
[----:B0-----:R-:W-:-:S09]  /*e870*/  ULEA UR6, UR7, UR6, 0x18 ;  /* 0x0000000607067291 */ /* 0x001fd2000f8ec0ff */
[----:B------:R-:W0:Y:S04]  /*e880*/  LDS.128 R20, [UR6+0x110] ;  /* 0x00011006ff147984 */ /* 0x000e280008000c00 */
[----:B------:R-:W2:Y:S04]  /*e890*/  LDS.64 R6, [UR6+0x120] ;  /* 0x00012006ff067984 */ /* 0x000ea80008000a00 */
[----:B-1----:R-:W1:Y:S01]  /*e8a0*/  LDS.64 R24, [UR6+0x108] ;  /* 0x00010806ff187984 */ /* 0x002e620008000a00 */
[----:B0-----:R-:W-:Y:S02]  /*e8b0*/  DADD R20, R34, R20 ;  /* 0x0000000022147229 */ /* 0x001fe40000000014 */
[----:B------:R-:W-:-:S02]  /*e8c0*/  DADD R22, R16, R22 ;  /* 0x0000000010167229 */ /* 0x000fc40000000016 */
[----:B--2---:R-:W-:Y:S01]  /*e8d0*/  DADD R6, R18, R6 ;  /* 0x0000000012067229 */ /* 0x004fe20000000006 */
[----:B-1----:R-:W-:-:S05]  /*e8e0*/  IADD3 R48, P4, PT, R24, R48, RZ ;  /* 0x0000003018307210 */ /* 0x002fca0007f9e0ff */
[----:B------:R-:W-:Y:S02]  /*e8f0*/  FSEL R34, R20, R34, !P3 ;  /* 0x0000002214227208 */ /* 0x000fe40005800000 */
[----:B------:R-:W-:Y:S01]  /*e900*/  FSEL R35, R21, R35, !P3 ;  /* 0x0000002315237208 */ /* 0x000fe20005800000 */
[----:B------:R-:W-:Y:S01]  /*e910*/  IMAD.X R5, R25, 0x1, R5, P4 ;  /* 0x0000000119057824 */ /* 0x000fe200020e0605 */
[----:B------:R-:W-:Y:S02]  /*e920*/  FSEL R16, R22, R16, !P3 ;  /* 0x0000001016107208 */ /* 0x000fe40005800000 */
[----:B------:R-:W-:Y:S02]  /*e930*/  FSEL R17, R23, R17, !P3 ;  /* 0x0000001117117208 */ /* 0x000fe40005800000 */
[----:B------:R-:W-:Y:S02]  /*e940*/  FSEL R18, R6, R18, !P3 ;  /* 0x0000001206127208 */ /* 0x000fe40005800000 */
[----:B------:R-:W-:-:S07]  /*e950*/  FSEL R19, R7, R19, !P3 ;  /* 0x0000001307137208 */ /* 0x000fce0005800000 */
.L_x_153:
[----:B------:R-:W-:Y:S05]  /*e960*/  BSYNC.RECONVERGENT B0 ;  /* 0x0000000000007941 */ /* 0x000fea0003800200 */
.L_x_152:
[----:B------:R-:W0:Y:S01]  /*e970*/  S2UR UR6, SR_CgaCtaId ;  /* 0x00000000000679c3 */ /* 0x000e220000008800 */
[----:B------:R-:W-:Y:S01]  /*e980*/  UMOV UR4, 0x400 ;  /* 0x0000040000047882 */ /* 0x000fe20000000000 */
[----:B-1----:R-:W-:Y:S01]  /*e990*/  DADD R28, R8, R34 ;  /* 0x00000000081c7229 */ /* 0x002fe20000000022 */
[----:B------:R-:W-:Y:S01]  /*e9a0*/  SEL R43, RZ, 0x1, !P2 ;  /* 0x00000001ff2b7807 */ /* 0x000fe20005000000 */
[----:B------:R-:W-:Y:S01]  /*e9b0*/  DADD R30, R12, R16 ;  /* 0x000000000c1e7229 */ /* 0x000fe20000000010 */
[----:B------:R-:W-:Y:S01]  /*e9c0*/  BSSY.RECONVERGENT B0, `(.L_x_154) ;  /* 0x00000c7000007945 */ /* 0x000fe20003800200 */
[----:B------:R-:W-:Y:S01]  /*e9d0*/  DADD R38, R44, R18 ;  /* 0x000000002c267229 */ /* 0x000fe20000000012 */
[----:B------:R-:W-:-:S05]  /*e9e0*/  IADD3 R43, P4, PT, R48, R43, RZ ;  /* 0x0000002b302b7210 */ /* 0x000fca0007f9e0ff */
[----:B------:R-:W-:Y:S01]  /*e9f0*/  FSEL R36, R8, R28, P2 ;  /* 0x0000001c08247208 */ /* 0x000fe20001000000 */
[----:B------:R-:W-:Y:S01]  /*ea00*/  IMAD.X R32, RZ, RZ, R5, P4 ;  /* 0x000000ffff207224 */ /* 0x000fe200020e0605 */
[----:B------:R-:W-:Y:S02]  /*ea10*/  FSEL R37, R9, R29, P2 ;  /* 0x0000001d09257208 */ /* 0x000fe40001000000 */
[----:B------:R-:W-:Y:S02]  /*ea20*/  FSEL R28, R12, R30, P2 ;  /* 0x0000001e0c1c7208 */ /* 0x000fe40001000000 */
[----:B------:R-:W-:Y:S02]  /*ea30*/  FSEL R29, R13, R31, P2 ;  /* 0x0000001f0d1d7208 */ /* 0x000fe40001000000 */
[----:B------:R-:W-:Y:S01]  /*ea40*/  SEL R12, RZ, 0x1, !P2 ;  /* 0x00000001ff0c7807 */ /* 0x000fe20005000000 */
[----:B------:R-:W-:Y:S01]  /*ea50*/  DADD R8, R10, R36 ;  /* 0x000000000a087229 */ /* 0x000fe20000000024 */
[----:B------:R-:W-:Y:S01]  /*ea60*/  SEL R13, RZ, 0x1, !P0 ;  /* 0x00000001ff0d7807 */ /* 0x000fe20004000000 */
[----:B0-----:R-:W-:Y:S01]  /*ea70*/  ULEA UR4, UR6, UR4, 0x18 ;  /* 0x0000000406047291 */ /* 0x001fe2000f8ec0ff */
[----:B------:R-:W-:-:S02]  /*ea80*/  FSEL R31, R45, R39, P2 ;  /* 0x000000272d1f7208 */ /* 0x000fc40001000000 */
[----:B------:R-:W-:Y:S01]  /*ea90*/  IADD3 R39, P3, PT, R13, R12, RZ ;  /* 0x0000000c0d277210 */ /* 0x000fe20007f7e0ff */
[----:B------:R-:W-:Y:S01]  /*eaa0*/  DADD R12, R14, R28 ;  /* 0x000000000e0c7229 */ /* 0x000fe2000000001c */
[----:B------:R-:W-:Y:S02]  /*eab0*/  FSEL R30, R44, R38, P2 ;  /* 0x000000262c1e7208 */ /* 0x000fe40001000000 */
[----:B------:R-:W-:Y:S01]  /*eac0*/  IADD3 R39, P5, PT, R48, R39, RZ ;  /* 0x0000002730277210 */ /* 0x000fe20007fbe0ff */
[----:B------:R-:W-:Y:S01]  /*ead0*/  IMAD.X R38, RZ, RZ, RZ, P3 ;  /* 0x000000ffff267224 */ /* 0x000fe200018e06ff */
[----:B------:R-:W0:Y:S01]  /*eae0*/  LDS.128 R20, [UR4+0x180] ;  /* 0x00018004ff147984 */ /* 0x000e220008000c00 */
[----:B------:R-:W-:Y:S01]  /*eaf0*/  FSEL R10, R10, R8, P0 ;  /* 0x000000080a0a7208 */ /* 0x000fe20000000000 */
[----:B------:R-:W-:Y:S01]  /*eb00*/  DADD R40, R46, R30 ;  /* 0x000000002e287229 */ /* 0x000fe2000000001e */
[----:B------:R-:W-:Y:S01]  /*eb10*/  FSEL R11, R11, R9, P0 ;  /* 0x000000090b0b7208 */ /* 0x000fe20000000000 */
[----:B------:R-:W1:Y:S01]  /*eb20*/  LDS.64 R6, [UR4+0x168] ;  /* 0x00016804ff067984 */ /* 0x000e620008000a00 */
[----:B------:R-:W-:Y:S01]  /*eb30*/  FSEL R12, R14, R12, P0 ;  /* 0x0000000c0e0c7208 */ /* 0x000fe20000000000 */
[----:B------:R-:W-:Y:S01]  /*eb40*/  IMAD.X R38, R5, 0x1, R38, P5 ;  /* 0x0000000105267824 */ /* 0x000fe200028e0626 */
[----:B------:R-:W-:Y:S01]  /*eb50*/  FSEL R13, R15, R13, P0 ;  /* 0x0000000d0f0d7208 */ /* 0x000fe20000000000 */
[----:B------:R-:W2:Y:S04]  /*eb60*/  LDS.128 R24, [UR4+0x170] ;  /* 0x00017004ff187984 */ /* 0x000ea80008000c00 */
[----:B------:R-:W-:-:S02]  /*eb70*/  FSEL R14, R46, R40, P0 ;  /* 0x000000282e0e7208 */ /* 0x000fc40000000000 */
[----:B------:R-:W-:Y:S02]  /*eb80*/  FSEL R15, R47, R41, P0 ;  /* 0x000000292f0f7208 */ /* 0x000fe40000000000 */
[----:B0-----:R-:W-:-:S04]  /*eb90*/  ISETP.GE.U32.AND P3, PT, R22, 0x101, PT ;  /* 0x000001011600780c */ /* 0x001fc80003f66070 */
[----:B------:R-:W-:-:S13]  /*eba0*/  ISETP.GE.AND.EX P3, PT, R23, RZ, PT, P3 ;  /* 0x000000ff1700720c */ /* 0x000fda0003f66330 */
[----:B-12---:R-:W-:Y:S05]  /*ebb0*/  @!P3 BRA `(.L_x_155) ;  /* 0x0000000400fcb947 */ /* 0x006fea0003800000 */
[----:B------:R-:W0:Y:S01]  /*ebc0*/  LDS.64 R8, [UR4+0x148] ;  /* 0x00014804ff087984 */ /* 0x000e220008000a00 */
[----:B------:R-:W1:Y:S01]  /*ebd0*/  LDCU.64 UR8, c[0x0][0x390] ;  /* 0x00007200ff0877ac */ /* 0x000e620008000a00 */
[----:B------:R-:W-:Y:S01]  /*ebe0*/  BSSY.RECONVERGENT B1, `(.L_x_156) ;  /* 0x000007b000017945 */ /* 0x000fe20003800200 */
[--C-:B0-----:R-:W-:Y:S02]  /*ebf0*/  @P2 IMAD.IADD R48, R48, 0x1, -R8.reuse ;  /* 0x0000000130302824 */ /* 0x101fe400078e0a08 */
[--C-:B------:R-:W-:Y:S02]  /*ec00*/  @P0 IMAD.IADD R32, R43, 0x1, -R8.reuse ;  /* 0x000000012b200824 */ /* 0x100fe400078e0a08 */
[----:B------:R-:W-:Y:S01]  /*ec10*/  @P1 IMAD.IADD R38, R39, 0x1, -R8 ;  /* 0x0000000127261824 */ /* 0x000fe200078e0a08 */
[----:B------:R-:W-:Y:S01]  /*ec20*/  @P2 LEA R5, R48, UR4, 0x5 ;  /* 0x0000000430052c11 */ /* 0x000fe2000f8e28ff */
[----:B------:R-:W-:Y:S01]  /*ec30*/  BAR.SYNC.DEFER_BLOCKING 0x0 ;  /* 0x0000000000007b1d */ /* 0x000fe20000010000 */
[----:B------:R-:W-:-:S02]  /*ec40*/  @P0 LEA R39, R32, UR4, 0x5 ;  /* 0x0000000420270c11 */ /* 0x000fc4000f8e28ff */
[----:B------:R-:W-:-:S03]  /*ec50*/  @P1 LEA R41, R38, UR4, 0x5 ;  /* 0x0000000426291c11 */ /* 0x000fc6000f8e28ff */
[----:B------:R0:W-:Y:S04]  /*ec60*/  @P2 STS.128 [R5+0x10], R16 ;  /* 0x0000101005002388 */ /* 0x0001e80000000c00 */
[----:B------:R0:W-:Y:S04]  /*ec70*/  @P2 STS.64 [R5+0x8], R34 ;  /* 0x0000082205002388 */ /* 0x0001e80000000a00 */
        /* <DEDUP_REMOVED lines=10> */
[----:B-1----:R-:W-:Y:S05]  /*ed20*/  @!P0 BRA `(.L_x_157) ;  /* 0x0000000400988947 */ /* 0x002fea0003800000 */
[----:B0-----:R-:W-:Y:S01]  /*ed30*/  IMAD.MOV.U32 R3, RZ, RZ, R33 ;  /* 0x000000ffff037224 */ /* 0x001fe200078e0021 */
[----:B------:R-:W-:Y:S01]  /*ed40*/  BSSY.RECONVERGENT B2, `(.L_x_158) ;  /* 0x0000033000027945 */ /* 0x000fe20003800200 */
[----:B------:R-:W-:-:S03]  /*ed50*/  IMAD.MOV.U32 R5, RZ, RZ, RZ ;  /* 0x000000ffff057224 */ /* 0x000fc600078e00ff */
[----:B------:R-:W-:-:S04]  /*ed60*/  LOP3.LUT R11, RZ, R3, RZ, 0x33, !PT ;  /* 0x00000003ff0b7212 */ /* 0x000fc800078e33ff */
[----:B------:R-:W-:Y:S02]  /*ed70*/  IADD3 R28, P0, PT, R22, R11, RZ ;  /* 0x0000000b161c7210 */ /* 0x000fe40007f1e0ff */
[----:B------:R-:W-:Y:S02]  /*ed80*/  LOP3.LUT R11, RZ, R5, RZ, 0x33, !PT ;  /* 0x00000005ff0b7212 */ /* 0x000fe400078e33ff */
[----:B------:R-:W-:-:S03]  /*ed90*/  LOP3.LUT R0, R28, 0x300, RZ, 0xc0, !PT ;  /* 0x000003001c007812 */ /* 0x000fc600078ec0ff */
[----:B------:R-:W-:Y:S01]  /*eda0*/  IMAD.X R13, R23, 0x1, R11, P0 ;  /* 0x00000001170d7824 */ /* 0x000fe200000e060b */
[----:B------:R-:W-:Y:S02]  /*edb0*/  ISETP.NE.U32.AND P1, PT, R0, 0x300, PT ;  /* 0x000003000000780c */ /* 0x000fe40003f25070 */
[----:B------:R-:W-:Y:S02]  /*edc0*/  ISETP.GE.U32.AND P0, PT, R28, 0x300, PT ;  /* 0x000003001c00780c */ /* 0x000fe40003f06070 */
[----:B------:R-:W-:Y:S02]  /*edd0*/  ISETP.NE.AND.EX P1, PT, RZ, RZ, PT, P1 ;  /* 0x000000ffff00720c */ /* 0x000fe40003f25310 */
[----:B------:R-:W-:-:S11]  /*ede0*/  ISETP.GE.U32.AND.EX P0, PT, R13, RZ, PT, P0 ;  /* 0x000000ff0d00720c */ /* 0x000fd60003f06100 */
[----:B------:R-:W-:Y:S05]  /*edf0*/  @!P1 BRA `(.L_x_159) ;  /* 0x00000000009c9947 */ /* 0x000fea0003800000 */
[----:B------:R-:W0:Y:S01]  /*ee00*/  LDC.64 R10, c[0x0][0x398] ;  /* 0x0000e600ff0a7b82 */ /* 0x000e220000000a00 */
[----:B------:R-:W1:Y:S01]  /*ee10*/  LDCU.64 UR6, c[0x0][0x390] ;  /* 0x00007200ff0677ac */ /* 0x000e620008000a00 */
        /* <DEDUP_REMOVED lines=8> */
[C---:B-1----:R-:W-:Y:S02]  /*eea0*/  LEA R2, P2, R29.reuse, UR6, 0x2 ;  /* 0x000000061d027c11 */ /* 0x042fe4000f8410ff */
[----:B------:R-:W-:Y:S01]  /*eeb0*/  LEA.HI.X R5, R28, R5, R30, 0x8, P3 ;  /* 0x000000051c057211 */ /* 0x000fe200018f441e */
[C---:B0-----:R-:W-:Y:S01]  /*eec0*/  IMAD.WIDE.U32 R10, R29.reuse, 0x18, R10 ;  /* 0x000000181d0a7825 */ /* 0x041fe200078e000a */
[----:B------:R-:W-:Y:S02]  /*eed0*/  LEA.HI.X R29, R29, UR7, R0, 0x2, P2 ;  /* 0x000000071d1d7c11 */ /* 0x000fe400090f1400 */
[----:B------:R-:W-:Y:S02]  /*eee0*/  IADD3 R18, P1, PT, R10, 0x10, RZ ;  /* 0x000000100a127810 */ /* 0x000fe40007f3e0ff */
[----:B------:R-:W-:-:S03]  /*eef0*/  LEA R10, R33, UR4, 0x5 ;  /* 0x00000004210a7c11 */ /* 0x000fc6000f8e28ff */
[----:B------:R-:W-:Y:S02]  /*ef00*/  IMAD.X R31, R11, 0x1, R31, P1 ;  /* 0x000000010b1f7824 */ /* 0x000fe400008e061f */
[----:B------:R-:W-:-:S07]  /*ef10*/  VIADD R0, R10, 0x8 ;  /* 0x000000080a007836 */ /* 0x000fce0000000000 */
.L_x_160:
[----:B0-----:R-:W0:Y:S01]  /*ef20*/  LDS R19, [R0+-0x8] ;  /* 0xfffff80000137984 */ /* 0x001e220000000800 */
[----:B------:R-:W-:Y:S01]  /*ef30*/  IMAD.MOV.U32 R16, RZ, RZ, R2 ;  /* 0x000000ffff107224 */ /* 0x000fe200078e0002 */
[----:B------:R-:W-:Y:S01]  /*ef40*/  IADD3 R28, P1, PT, R28, -0x1, RZ ;  /* 0xffffffff1c1c7810 */ /* 0x000fe20007f3e0ff */
[--C-:B------:R-:W-:Y:S01]  /*ef50*/  IMAD.MOV.U32 R17, RZ, RZ, R29.reuse ;  /* 0x000000ffff117224 */ /* 0x100fe200078e001d */
[----:B------:R-:W1:Y:S01]  /*ef60*/  LDS.128 R12, [R0+0x8] ;  /* 0x00000800000c7984 */ /* 0x000e620000000c00 */
[----:B------:R-:W-:Y:S02]  /*ef70*/  IADD3 R2, P3, PT, R2, 0x400, RZ ;  /* 0x0000040002027810 */ /* 0x000fe40007f7e0ff */
[----:B------:R-:W-:Y:S01]  /*ef80*/  IADD3.X R30, PT, PT, R30, -0x1, RZ, P1, !PT ;  /* 0xffffffff1e1e7810 */ /* 0x000fe20000ffe4ff */
[----:B------:R2:W3:Y:S01]  /*ef90*/  LDS.64 R10, [R0] ;  /* 0x00000000000a7984 */ /* 0x0004e20000000a00 */
[----:B------:R-:W-:Y:S01]  /*efa0*/  ISETP.NE.U32.AND P1, PT, R28, RZ, PT ;  /* 0x000000ff1c00720c */ /* 0x000fe20003f25070 */
[----:B------:R-:W-:-:S03]  /*efb0*/  IMAD.X R29, RZ, RZ, R29, P3 ;  /* 0x000000ffff1d7224 */ /* 0x000fc600018e061d */
[----:B------:R-:W-:Y:S01]  /*efc0*/  ISETP.NE.AND.EX P1, PT, R30, RZ, PT, P1 ;  /* 0x000000ff1e00720c */ /* 0x000fe20003f25310 */
[----:B--2---:R-:W-:Y:S01]  /*efd0*/  VIADD R0, R0, 0x2000 ;  /* 0x0000200000007836 */ /* 0x004fe20000000000 */
[----:B0-----:R0:W-:Y:S02]  /*efe0*/  STG.E desc[UR12][R16.64], R19 ;  /* 0x0000001310007986 */ /* 0x0011e4000c10190c */
[----:B0-----:R-:W-:Y:S02]  /*eff0*/  IMAD.MOV.U32 R16, RZ, RZ, R18 ;  /* 0x000000ffff107224 */ /* 0x001fe400078e0012 */
[----:B------:R-:W-:-:S03]  /*f000*/  IMAD.MOV.U32 R17, RZ, RZ, R31 ;  /* 0x000000ffff117224 */ /* 0x000fc600078e001f */
[----:B------:R-:W-:Y:S02]  /*f010*/  IADD3 R18, P2, PT, R16, 0x1800, RZ ;  /* 0x0000180010127810 */ /* 0x000fe40007f5e0ff */
[----:B-1----:R0:W-:Y:S03]  /*f020*/  STG.E.64 desc[UR12][R16.64+-0x8], R12 ;  /* 0xfffff80c10007986 */ /* 0x0021e6000c101b0c */
[----:B------:R-:W-:Y:S01]  /*f030*/  IMAD.X R31, RZ, RZ, R17, P2 ;  /* 0x000000ffff1f7224 */ /* 0x000fe200010e0611 */
[----:B------:R0:W-:Y:S04]  /*f040*/  STG.E.64 desc[UR12][R16.64], R14 ;  /* 0x0000000e10007986 */ /* 0x0001e8000c101b0c */
[----:B---3--:R0:W-:Y:S01]  /*f050*/  STG.E.64 desc[UR12][R16.64+-0x10], R10 ;  /* 0xfffff00a10007986 */ /* 0x0081e2000c101b0c */
[----:B------:R-:W-:Y:S05]  /*f060*/  @P1 BRA `(.L_x_160) ;  /* 0xfffffffc00ac1947 */ /* 0x000fea000383ffff */
.L_x_159:
[----:B------:R-:W-:Y:S05]  /*f070*/  BSYNC.RECONVERGENT B2 ;  /* 0x0000000000027941 */ /* 0x000fea0003800200 */
.L_x_158:
[----:B------:R-:W-:Y:S05]  /*f080*/  @!P0 BRA `(.L_x_157) ;  /* 0x0000000000c08947 */ /* 0x000fea0003800000 */
.L_x_161:
[C---:B------:R-:W-:Y:S01]  /*f090*/  LEA R0, R3.reuse, UR4, 0x5 ;  /* 0x0000000403007c11 */ /* 0x040fe2000f8e28ff */
[----:B--2---:R-:W1:Y:S01]  /*f0a0*/  LDC.64 R44, c[0x0][0x398] ;  /* 0x0000e600ff2c7b82 */ /* 0x004e620000000a00 */
[----:B------:R-:W-:Y:S01]  /*f0b0*/  IADD3 R43, P0, PT, R8, R3, RZ ;  /* 0x00000003082b7210 */ /* 0x000fe20007f1e0ff */
[----:B------:R-:W-:Y:S02]  /*f0c0*/  VIADD R3, R3, 0x400 ;  /* 0x0000040003037836 */ /* 0x000fe40000000000 */
[----:B------:R-:W2:Y:S02]  /*f0d0*/  LDS R53, [R0] ;  /* 0x0000000000357984 */ /* 0x000ea40000000800 */
[----:B------:R-:W-:Y:S02]  /*f0e0*/  IMAD.X R2, R9, 0x1, R5, P0 ;  /* 0x0000000109027824 */ /* 0x000fe400000e0605 */
[----:B0-----:R-:W0:Y:S01]  /*f0f0*/  LDS.64 R10, [R0+0x8] ;  /* 0x00000800000a7984 */ /* 0x001e220000000a00 */
[----:B------:R-:W-:Y:S01]  /*f100*/  IMAD.X R42, RZ, RZ, R9, P0 ;  /* 0x000000ffff2a7224 */ /* 0x000fe200000e0609 */
[C---:B------:R-:W-:Y:S01]  /*f110*/  LEA R50, P0, R43.reuse, UR8, 0x2 ;  /* 0x000000082b327c11 */ /* 0x040fe2000f8010ff */
[----:B------:R-:W-:Y:S01]  /*f120*/  IMAD R35, R2, 0x18, RZ ;  /* 0x0000001802237824 */ /* 0x000fe200078e02ff */
[----:B------:R-:W3:Y:S01]  /*f130*/  LDS.128 R28, [R0+0x10] ;  /* 0x00001000001c7984 */ /* 0x000ee20000000c00 */
[----:B------:R-:W-:Y:S01]  /*f140*/  IMAD R5, R42, 0x18, RZ ;  /* 0x000000182a057824 */ /* 0x000fe200078e02ff */
[----:B------:R-:W-:-:S02]  /*f150*/  LEA.HI.X R51, R43, UR9, R2, 0x2, P0 ;  /* 0x000000092b337c11 */ /* 0x000fc400080f1402 */
[----:B------:R-:W4:Y:S04]  /*f160*/  LDS R55, [R0+0x2000] ;  /* 0x0020000000377984 */ /* 0x000f280000000800 */
[----:B------:R-:W5:Y:S04]  /*f170*/  LDS.128 R16, [R0+0x2010] ;  /* 0x0020100000107984 */ /* 0x000f680000000c00 */
[----:B------:R-:W5:Y:S01]  /*f180*/  LDS.64 R40, [R0+0x2008] ;  /* 0x0020080000287984 */ /* 0x000f620000000a00 */
[C---:B-1----:R-:W-:Y:S01]  /*f190*/  IMAD.WIDE.U32 R44, R43.reuse, 0x18, R44 ;  /* 0x000000182b2c7825 */ /* 0x042fe200078e002c */
[----:B------:R-:W-:-:S02]  /*f1a0*/  LEA.HI.X R43, R43, UR9, R42, 0x2, P0 ;  /* 0x000000092b2b7c11 */ /* 0x000fc400080f142a */
[----:B------:R-:W1:Y:S01]  /*f1b0*/  LDS R57, [R0+0x4000] ;  /* 0x0040000000397984 */ /* 0x000e620000000800 */
[----:B------:R-:W-:Y:S01]  /*f1c0*/  IMAD.IADD R35, R45, 0x1, R35 ;  /* 0x000000012d237824 */ /* 0x000fe200078e0223 */
[----:B------:R-:W-:Y:S01]  /*f1d0*/  ISETP.GT.U32.AND P0, PT, R22, R3, PT ;  /* 0x000000031600720c */ /* 0x000fe20003f04070 */
[----:B------:R-:W-:Y:S01]  /*f1e0*/  IMAD.MOV.U32 R34, RZ, RZ, R44 ;  /* 0x000000ffff227224 */ /* 0x000fe200078e002c */
[----:B------:R-:W1:Y:S01]  /*f1f0*/  LDS.128 R12, [R0+0x4010] ;  /* 0x00401000000c7984 */ /* 0x000e620000000c00 */
[----:B------:R-:W-:Y:S01]  /*f200*/  IMAD.MOV.U32 R42, RZ, RZ, R50 ;  /* 0x000000ffff2a7224 */ /* 0x000fe200078e0032 */
[----:B------:R-:W-:Y:S01]  /*f210*/  ISETP.GT.U32.AND.EX P0, PT, R23, RZ, PT, P0 ;  /* 0x000000ff1700720c */ /* 0x000fe20003f04100 */
[----:B------:R-:W-:Y:S01]  /*f220*/  IMAD.IADD R45, R45, 0x1, R5 ;  /* 0x000000012d2d7824 */ /* 0x000fe200078e0205 */
[----:B------:R-:W1:Y:S01]  /*f230*/  LDS.64 R46, [R0+0x4008] ;  /* 0x00400800002e7984 */ /* 0x000e620000000a00 */
[----:B------:R-:W-:-:S03]  /*f240*/  IMAD.MOV.U32 R5, RZ, RZ, RZ ;  /* 0x000000ffff057224 */ /* 0x000fc600078e00ff */
[----:B------:R-:W1:Y:S04]  /*f250*/  LDS R59, [R0+0x6000] ;  /* 0x00600000003b7984 */ /* 0x000e680000000800 */
[----:B------:R-:W1:Y:S04]  /*f260*/  LDS.64 R48, [R0+0x6008] ;  /* 0x0060080000307984 */ /* 0x000e680000000a00 */
[----:B------:R-:W1:Y:S04]  /*f270*/  LDS.128 R36, [R0+0x6010] ;  /* 0x0060100000247984 */ /* 0x000e680000000c00 */
[----:B--2---:R2:W-:Y:S04]  /*f280*/  STG.E desc[UR12][R50.64], R53 ;  /* 0x0000003532007986 */ /* 0x0045e8000c10190c */
[----:B0-----:R2:W-:Y:S04]  /*f290*/  STG.E.64 desc[UR12][R34.64], R10 ;  /* 0x0000000a22007986 */ /* 0x0015e8000c101b0c */
[----:B---3--:R2:W-:Y:S04]  /*f2a0*/  STG.E.64 desc[UR12][R34.64+0x8], R28 ;  /* 0x0000081c22007986 */ /* 0x0085e8000c101b0c */
[----:B------:R2:W-:Y:S04]  /*f2b0*/  STG.E.64 desc[UR12][R34.64+0x10], R30 ;  /* 0x0000101e22007986 */ /* 0x0005e8000c101b0c */
[----:B----4-:R2:W-:Y:S04]  /*f2c0*/  STG.E desc[UR12][R42.64+0x400], R55 ;  /* 0x000400372a007986 */ /* 0x0105e8000c10190c */
[----:B-----5:R2:W-:Y:S04]  /*f2d0*/  STG.E.64 desc[UR12][R44.64+0x1808], R16 ;  /* 0x001808102c007986 */ /* 0x0205e8000c101b0c */
[----:B------:R2:W-:Y:S04]  /*f2e0*/  STG.E.64 desc[UR12][R44.64+0x1810], R18 ;  /* 0x001810122c007986 */ /* 0x0005e8000c101b0c */
[----:B------:R2:W-:Y:S04]  /*f2f0*/  STG.E.64 desc[UR12][R44.64+0x1800], R40 ;  /* 0x001800282c007986 */ /* 0x0005e8000c101b0c */
[----:B-1----:R2:W-:Y:S04]  /*f300*/  STG.E desc[UR12][R42.64+0x800], R57 ;  /* 0x000800392a007986 */ /* 0x0025e8000c10190c */
        /* <DEDUP_REMOVED lines=8> */
.L_x_157:
[----:B------:R-:W-:Y:S05]  /*f390*/  BSYNC.RECONVERGENT B1 ;  /* 0x0000000000017941 */ /* 0x000fea0003800200 */
.L_x_156:
[----:B------:R-:W-:Y:S05]  /*f3a0*/  BRA `(.L_x_162) ;  /* 0x0000000000a07947 */ /* 0x000fea0003800000 */
.L_x_155:
[----:B------:R-:W-:Y:S04]  /*f3b0*/  BSSY.RECONVERGENT B1, `(.L_x_163) ;  /* 0x000000d000017945 */ /* 0x000fe80003800200 */
        /* <DEDUP_REMOVED lines=12> */
.L_x_164:
[----:B------:R-:W-:Y:S05]  /*f480*/  BSYNC.RECONVERGENT B1 ;  /* 0x0000000000017941 */ /* 0x000fea0003800200 */
.L_x_163:
        /* <DEDUP_REMOVED lines=13> */
.L_x_166:
[----:B------:R-:W-:Y:S05]  /*f560*/  BSYNC.RECONVERGENT B1 ;  /* 0x0000000000017941 */ /* 0x000fea0003800200 */
.L_x_165:
[----:B------:R-:W-:Y:S05]  /*f570*/  @!P1 BRA `(.L_x_162) ;  /* 0x00000000002c9947 */ /* 0x000fea0003800000 */
[----:B01----:R-:W0:Y:S01]  /*f580*/  LDC.64 R8, c[0x0][0x398] ;  /* 0x0000e600ff087b82 */ /* 0x003e220000000a00 */
        /* <DEDUP_REMOVED lines=10> */
.L_x_162:
[----:B------:R-:W-:Y:S05]  /*f630*/  BSYNC.RECONVERGENT B0 ;  /* 0x0000000000007941 */ /* 0x000fea0003800200 */
.L_x_154:
[----:B------:R-:W-:-:S13]  /*f640*/  ISETP.NE.AND P0, PT, R33, 0xff, PT ;  /* 0x000000ff2100780c */ /* 0x000fda0003f05270 */
[----:B------:R-:W-:Y:S05]  /*f650*/  @P0 EXIT ;  /* 0x000000000000094d */ /* 0x000fea0003800000 */
[----:B0-2---:R-:W0:Y:S01]  /*f660*/  LDC.64 R10, c[0x0][0x3a0] ;  /* 0x0000e800ff0a7b82 */ /* 0x005e220000000a00 */
[----:B------:R-:W-:-:S04]  /*f670*/  UISETP.NE.U32.AND UP0, UPT, UR14, 0x300, UPT ;  /* 0x000003000e00788c */ /* 0x000fc8000bf05070 */
[----:B------:R-:W-:-:S09]  /*f680*/  UISETP.NE.AND.EX UP0, UPT, UR5, URZ, UPT, UP0 ;  /* 0x000000ff0500728c */ /* 0x000fd2000bf05300 */
[----:B------:R-:W-:Y:S05]  /*f690*/  BRA.U UP0, `(.L_x_167) ;  /* 0x0000000100347547 */ /* 0x000fea000b800000 */
[----:B-1----:R-:W1:Y:S01]  /*f6a0*/  LDC.64 R8, c[0x0][0x390] ;  /* 0x0000e400ff087b82 */ /* 0x002e620000000a00 */
[----:B------:R-:W-:-:S07]  /*f6b0*/  IMAD R5, R7, 0x18, RZ ;  /* 0x0000001807057824 */ /* 0x000fce00078e02ff */
[----:B------:R-:W2:Y:S01]  /*f6c0*/  LDC.64 R2, c[0x0][0x398] ;  /* 0x0000e600ff027b82 */ /* 0x000ea20000000a00 */
[----:B-1----:R-:W-:-:S04]  /*f6d0*/  LEA R8, P0, R6, R8, 0x2 ;  /* 0x0000000806087211 */ /* 0x002fc800078010ff */
[C---:B------:R-:W-:Y:S01]  /*f6e0*/  LEA.HI.X R9, R6.reuse, R9, R7, 0x2, P0 ;  /* 0x0000000906097211 */ /* 0x040fe200000f1407 */
[----:B--2---:R-:W-:-:S04]  /*f6f0*/  IMAD.WIDE.U32 R2, R6, 0x18, R2 ;  /* 0x0000001806027825 */ /* 0x004fc800078e0002 */
[----:B------:R2:W-:Y:S01]  /*f700*/  STG.E desc[UR12][R8.64], R4 ;  /* 0x0000000408007986 */ /* 0x0005e2000c10190c */
[----:B------:R-:W-:Y:S01]  /*f710*/  IADD3 R6, P0, PT, R6, 0x1, RZ ;  /* 0x0000000106067810 */ /* 0x000fe20007f1e0ff */
[----:B------:R-:W-:-:S04]  /*f720*/  IMAD.IADD R3, R3, 0x1, R5 ;  /* 0x0000000103037824 */ /* 0x000fc800078e0205 */
[----:B------:R-:W-:Y:S01]  /*f730*/  IMAD.X R7, RZ, RZ, R7, P0 ;  /* 0x000000ffff077224 */ /* 0x000fe200000e0607 */
[----:B------:R2:W-:Y:S04]  /*f740*/  STG.E.64 desc[UR12][R2.64], R24 ;  /* 0x0000001802007986 */ /* 0x0005e8000c101b0c */
[----:B------:R2:W-:Y:S04]  /*f750*/  STG.E.64 desc[UR12][R2.64+0x8], R26 ;  /* 0x0000081a02007986 */ /* 0x0005e8000c101b0c */
[----:B------:R2:W-:Y:S02]  /*f760*/  STG.E.64 desc[UR12][R2.64+0x10], R20 ;  /* 0x0000101402007986 */ /* 0x0005e4000c101b0c */
.L_x_167:
[----:B0-----:R-:W-:Y:S01]  /*f770*/  STG.E.64 desc[UR12][R10.64], R6 ;  /* 0x000000060a007986 */ /* 0x001fe2000c101b0c */
[----:B------:R-:W-:Y:S05]  /*f780*/  EXIT ;  /* 0x000000000000794d */ /* 0x000fea0003800000 */
.L_x_24:
[----:B------:R-:W-:Y:S01]  /*f790*/  BSSY B0, `(.L_x_168) ;  /* 0x0000006000007945 */ /* 0x000fe20003800000 */
[----:B------:R-:W-:Y:S01]  /*f7a0*/  PLOP3.LUT P3, PT, P0, PT, PT, 0x8, 0x80 ;  /* 0x000000000080781c */ /* 0x000fe2000076e170 */
[----:B------:R-:W-:-:S12]  /*f7b0*/  IMAD.MOV.U32 R21, RZ, RZ, -0x1 ;  /* 0xffffffffff157424 */ /* 0x000fd800078e00ff */
[----:B------:R-:W-:Y:S05]  /*f7c0*/  WARPSYNC.COLLECTIVE R21, `(.L_x_169) ;  /* 0x0000000015087348 */ /* 0x000fea0003c00000 */
[----:B------:R-:W-:Y:S01]  /*f7d0*/  VOTE.ANY P3, P3 ;  /* 0x0000000000ff7806 */ /* 0x000fe20001860100 */
[----:B------:R-:W-:-:S12]  /*f7e0*/  ENDCOLLECTIVE ;  /* 0x000000000000791b */ /* 0x000fd80003800000 */
.L_x_169:
[----:B------:R-:W-:Y:S05]  /*f7f0*/  BSYNC B0 ;  /* 0x0000000000007941 */ /* 0x000fea0003800000 */
.L_x_168:
[----:B------:R-:W-:Y:S01]  /*f800*/  PLOP3.LUT P0, PT, P3, PT, PT, 0x80, 0x8 ;  /* 0x000000000008781c */ /* 0x000fe20001f0f070 */
[----:B------:R-:W-:-:S12]  /*f810*/  BRA `(.L_x_170) ;  /* 0xffffff5000ec7947 */ /* 0x000fd8000383ffff */
.L_x_29:
[----:B------:R-:W2:Y:S01]  /*f820*/  S2R R30, SR_GEMASK ;  /* 0x00000000001e7919 */ /* 0x000ea20000003c00 */
[----:B------:R-:W-:Y:S01]  /*f830*/  BSSY B0, `(.L_x_171) ;  /* 0x0000006000007945 */ /* 0x000fe20003800000 */
[----:B------:R-:W-:Y:S01]  /*f840*/  PLOP3.LUT P3, PT, P0, PT, PT, 0x8, 0x80 ;  /* 0x000000000080781c */ /* 0x000fe2000076e170 */
[----:B------:R-:W-:-:S12]  /*f850*/  IMAD.MOV.U32 R21, RZ, RZ, -0x1 ;  /* 0xffffffffff157424 */ /* 0x000fd800078e00ff */
[----:B012--5:R-:W-:Y:S05]  /*f860*/  WARPSYNC.COLLECTIVE R21, `(.L_x_172) ;  /* 0x0000000015087348 */ /* 0x027fea0003c00000 */
[----:B------:R-:W-:Y:S01]  /*f870*/  VOTE.ANY R21, PT, P3 ;  /* 0x0000000000157806 */ /* 0x000fe200018e0100 */
[----:B012--5:R-:W-:Y:S06]  /*f880*/  ENDCOLLECTIVE ;  /* 0x000000000000791b */ /* 0x027fec0003800000 */
.L_x_172:
[----:B------:R-:W-:Y:S05]  /*f890*/  BSYNC B0 ;  /* 0x0000000000007941 */ /* 0x000fea0003800000 */
.L_x_171:
[----:B------:R-:W-:Y:S01]  /*f8a0*/  LOP3.LUT R21, R21, 0x80000000, R30, 0xec, !PT ;  /* 0x8000000015157812 */ /* 0x000fe200078eec1e */
[----:B------:R-:W-:Y:S02]  /*f8b0*/  IMAD.MOV.U32 R20, RZ, RZ, R52 ;  /* 0x000000ffff147224 */ /* 0x000fe400078e0034 */
[----:B------:R-:W-:Y:S02]  /*f8c0*/  IMAD.MOV.U32 R7, RZ, RZ, 0x1 ;  /* 0x00000001ff077424 */ /* 0x000fe400078e00ff */
[----:B------:R-:W-:-:S05]  /*f8d0*/  VIADD R6, R21, 0xffffffff ;  /* 0xffffffff15067836 */ /* 0x000fca0000000000 */
[----:B------:R-:W-:Y:S01]  /*f8e0*/  LOP3.LUT R31, R21, R6, RZ, 0xc, !PT ;  /* 0x00000006151f7212 */ /* 0x000fe200078e0cff */
[----:B------:R-:W-:-:S05]  /*f8f0*/  IMAD.MOV.U32 R21, RZ, RZ, -0x1 ;  /* 0xffffffffff157424 */ /* 0x000fca00078e00ff */
[----:B------:R-:W0:Y:S02]  /*f900*/  POPC R31, R31 ;  /* 0x0000001f001f7309 */ /* 0x000e240000000000 */
[----:B0-----:R-:W-:-:S07]  /*f910*/  IMAD.MOV.U32 R6, RZ, RZ, R31 ;  /* 0x000000ffff067224 */ /* 0x001fce00078e001f */
[----:B------:R-:W-:Y:S05]  /*f920*/  WARPSYNC.COLLECTIVE R21, `(.L_x_173) ;  /* 0x0000000015087348 */ /* 0x000fea0003c00000 */
[----:B------:R0:W1:Y:S02]  /*f930*/  SHFL.DOWN P3, R22, R20, R7, R6 ;  /* 0x0800000714167389 */ /* 0x0000640000060006 */
[----:B01----:R-:W-:Y:S05]  /*f940*/  ENDCOLLECTIVE ;  /* 0x000000000000791b */ /* 0x003fea0003800000 */
.L_x_173:
[----:B------:R-:W-:Y:S02]  /*f950*/  IMAD.MOV.U32 R20, RZ, RZ, R53 ;  /* 0x000000ffff147224 */ /* 0x000fe400078e0035 */
[----:B------:R-:W-:-:S07]  /*f960*/  IMAD.MOV.U32 R57, RZ, RZ, R22 ;  /* 0x000000ffff397224 */ /* 0x000fce00078e0016 */
[----:B------:R-:W-:Y:S05]  /*f970*/  WARPSYNC.COLLECTIVE R21, `(.L_x_174) ;  /* 0x0000000015087348 */ /* 0x000fea0003c00000 */
[----:B------:R0:W1:Y:S02]  /*f980*/  SHFL.DOWN P3, R22, R20, R7, R6 ;  /* 0x0800000714167389 */ /* 0x0000640000060006 */
[----:B01----:R-:W-:Y:S05]  /*f990*/  ENDCOLLECTIVE ;  /* 0x000000000000791b */ /* 0x003fea0003800000 */
.L_x_174:
[----:B------:R-:W-:Y:S02]  /*f9a0*/  IMAD.MOV.U32 R20, RZ, RZ, R32 ;  /* 0x000000ffff147224 */ /* 0x000fe400078e0020 */
[----:B------:R-:W-:-:S07]  /*f9b0*/  IMAD.MOV.U32 R56, RZ, RZ, R22 ;  /* 0x000000ffff387224 */ /* 0x000fce00078e0016 */
[----:B------:R-:W-:Y:S05]  /*f9c0*/  WARPSYNC.COLLECTIVE R21, `(.L_x_175) ;  /* 0x0000000015087348 */ /* 0x000fea0003c00000 */
[----:B------:R0:W1:Y:S02]  /*f9d0*/  SHFL.DOWN P3, R22, R20, R7, R6 ;  /* 0x0800000714167389 */ /* 0x0000640000060006 */
[----:B01----:R-:W-:Y:S05]  /*f9e0*/  ENDCOLLECTIVE ;  /* 0x000000000000791b */ /* 0x003fea0003800000 */
.L_x_175:
[----:B------:R-:W-:Y:S02]  /*f9f0*/  IMAD.MOV.U32 R20, RZ, RZ, R33 ;  /* 0x000000ffff147224 */ /* 0x000fe400078e0021 */
[----:B------:R-:W-:-:S07]  /*fa00*/  IMAD.MOV.U32 R54, RZ, RZ, R22 ;  /* 0x000000ffff367224 */ /* 0x000fce00078e0016 */
[----:B------:R-:W-:Y:S05]  /*fa10*/  WARPSYNC.COLLECTIVE R21, `(.L_x_176) ;  /* 0x0000000015087348 */ /* 0x000fea0003c00000 */
[----:B------:R0:W1:Y:S02]  /*fa20*/  SHFL.DOWN P3, R22, R20, R7, R6 ;  /* 0x0800000714167389 */ /* 0x0000640000060006 */
[----:B01----:R-:W-:Y:S05]  /*fa30*/  ENDCOLLECTIVE ;  /* 0x000000000000791b */ /* 0x003fea0003800000 */
.L_x_176:
[----:B------:R-:W-:Y:S02]  /*fa40*/  IMAD.MOV.U32 R20, RZ, RZ, R34 ;  /* 0x000000ffff147224 */ /* 0x000fe400078e0022 */
[----:B------:R-:W-:-:S07]  /*fa50*/  IMAD.MOV.U32 R55, RZ, RZ, R22 ;  /* 0x000000ffff377224 */ /* 0x000fce00078e0016 */
[----:B------:R-:W-:Y:S05]  /*fa60*/  WARPSYNC.COLLECTIVE R21, `(.L_x_177) ;  /* 0x0000000015087348 */ /* 0x000fea0003c00000 */
[----:B------:R0:W1:Y:S02]  /*fa70*/  SHFL.DOWN P3, R22, R20, R7, R6 ;  /* 0x0800000714167389 */ /* 0x0000640000060006 */
[----:B01----:R-:W-:Y:S05]  /*fa80*/  ENDCOLLECTIVE ;  /* 0x000000000000791b */ /* 0x003fea0003800000 */
.L_x_177:
[----:B------:R-:W-:Y:S02]  /*fa90*/  IMAD.MOV.U32 R20, RZ, RZ, R35 ;  /* 0x000000ffff147224 */ /* 0x000fe400078e0023 */
[----:B------:R-:W-:-:S07]  /*faa0*/  IMAD.MOV.U32 R58, RZ, RZ, R22 ;  /* 0x000000ffff3a7224 */ /* 0x000fce00078e0016 */
[----:B------:R-:W-:Y:S05]  /*fab0*/  WARPSYNC.COLLECTIVE R21, `(.L_x_178) ;  /* 0x0000000015087348 */ /* 0x000fea0003c00000 */
[----:B------:R0:W1:Y:S02]  /*fac0*/  SHFL.DOWN P3, R22, R20, R7, R6 ;  /* 0x0800000714167389 */ /* 0x0000640000060006 */
[----:B01----:R-:W-:Y:S05]  /*fad0*/  ENDCOLLECTIVE ;  /* 0x000000000000791b */ /* 0x003fea0003800000 */
.L_x_178:
[----:B------:R-:W-:Y:S02]  /*fae0*/  IMAD.MOV.U32 R20, RZ, RZ, R28 ;  /* 0x000000ffff147224 */ /* 0x000fe400078e001c */
[----:B------:R-:W-:-:S07]  /*faf0*/  IMAD.MOV.U32 R59, RZ, RZ, R22 ;  /* 0x000000ffff3b7224 */ /* 0x000fce00078e0016 */
[----:B------:R-:W-:Y:S05]  /*fb00*/  WARPSYNC.COLLECTIVE R21, `(.L_x_179) ;  /* 0x0000000015087348 */ /* 0x000fea0003c00000 */
[----:B------:R0:W1:Y:S02]  /*fb10*/  SHFL.DOWN P3, R22, R20, R7, R6 ;  /* 0x0800000714167389 */ /* 0x0000640000060006 */
[----:B01----:R-:W-:Y:S05]  /*fb20*/  ENDCOLLECTIVE ;  /* 0x000000000000791b */ /* 0x003fea0003800000 */
.L_x_179:
[----:B------:R-:W-:Y:S02]  /*fb30*/  IMAD.MOV.U32 R20, RZ, RZ, R29 ;  /* 0x000000ffff147224 */ /* 0x000fe400078e001d */
[----:B------:R-:W-:-:S07]  /*fb40*/  IMAD.MOV.U32 R60, RZ, RZ, R22 ;  /* 0x000000ffff3c7224 */ /* 0x000fce00078e0016 */
[----:B------:R-:W-:Y:S05]  /*fb50*/  WARPSYNC.COLLECTIVE R21, `(.L_x_180) ;  /* 0x0000000015087348 */ /* 0x000fea0003c00000 */
[----:B------:R0:W1:Y:S02]  /*fb60*/  SHFL.DOWN P3, R22, R20, R7, R6 ;  /* 0x0800000714167389 */ /* 0x0000640000060006 */
[----:B01----:R-:W-:Y:S05]  /*fb70*/  ENDCOLLECTIVE ;  /* 0x000000000000791b */ /* 0x003fea0003800000 */
.L_x_180:
[----:B------:R-:W-:Y:S05]  /*fb80*/  BRA `(.L_x_181) ;  /* 0xffffff5000ac7947 */ /* 0x000fea000383ffff */
.L_x_32:
[----:B------:R-:W-:Y:S01]  /*fb90*/  BSSY B0, `(.L_x_182) ;  /* 0x0000008000007945 */ /* 0x000fe20003800000 */
[----:B------:R-:W-:Y:S02]  /*fba0*/  IMAD.MOV.U32 R20, RZ, RZ, R52 ;  /* 0x000000ffff147224 */ /* 0x000fe400078e0034 */
[----:B------:R-:W-:Y:S02]  /*fbb0*/  IMAD.MOV.U32 R7, RZ, RZ, 0x2 ;  /* 0x00000002ff077424 */ /* 0x000fe400078e00ff */
[----:B------:R-:W-:Y:S02]  /*fbc0*/  IMAD.MOV.U32 R6, RZ, RZ, R31 ;  /* 0x000000ffff067224 */ /* 0x000fe400078e001f */
[----:B------:R-:W-:-:S07]  /*fbd0*/  IMAD.MOV.U32 R21, RZ, RZ, -0x1 ;  /* 0xffffffffff157424 */ /* 0x000fce00078e00ff */
[----:B0--34-:R-:W-:Y:S05]  /*fbe0*/  WARPSYNC.COLLECTIVE R21, `(.L_x_183) ;  /* 0x0000000015087348 */ /* 0x019fea0003c00000 */
[----:B0-----:R0:W1:Y:S02]  /*fbf0*/  SHFL.DOWN P3, R22, R20, R7, R6 ;  /* 0x0800000714167389 */ /* 0x0010640000060006 */
[----:B01-34-:R-:W-:Y:S05]  /*fc00*/  ENDCOLLECTIVE ;  /* 0x000000000000791b */ /* 0x01bfea0003800000 */
.L_x_183:
[----:B------:R-:W-:Y:S05]  /*fc10*/  BSYNC B0 ;  /* 0x0000000000007941 */ /* 0x000fea0003800000 */
.L_x_182:
[----:B------:R-:W-:Y:S02]  /*fc20*/  IMAD.MOV.U32 R20, RZ, RZ, R53 ;  /* 0x000000ffff147224 */ /* 0x000fe400078e0035 */
[----:B------:R-:W-:Y:S02]  /*fc30*/  IMAD.MOV.U32 R7, RZ, RZ, 0x2 ;  /* 0x00000002ff077424 */ /* 0x000fe400078e00ff */
[----:B------:R-:W-:Y:S02]  /*fc40*/  IMAD.MOV.U32 R6, RZ, RZ, R31 ;  /* 0x000000ffff067224 */ /* 0x000fe400078e001f */
[----:B------:R-:W-:Y:S02]  /*fc50*/  IMAD.MOV.U32 R21, RZ, RZ, -0x1 ;  /* 0xffffffffff157424 */ /* 0x000fe400078e00ff */
[----:B------:R-:W-:-:S07]  /*fc60*/  IMAD.MOV.U32 R57, RZ, RZ, R22 ;  /* 0x000000ffff397224 */ /* 0x000fce00078e0016 */
[----:B------:R-:W-:Y:S05]  /*fc70*/  WARPSYNC.COLLECTIVE R21, `(.L_x_184) ;  /* 0x0000000015087348 */ /* 0x000fea0003c00000 */
[----:B------:R0:W1:Y:S02]  /*fc80*/  SHFL.DOWN P3, R22, R20, R7, R6 ;  /* 0x0800000714167389 */ /* 0x0000640000060006 */
[----:B01----:R-:W-:Y:S05]  /*fc90*/  ENDCOLLECTIVE ;  /* 0x000000000000791b */ /* 0x003fea0003800000 */
.L_x_184:
[----:B------:R-:W-:Y:S02]  /*fca0*/  IMAD.MOV.U32 R20, RZ, RZ, R32 ;  /* 0x000000ffff147224 */ /* 0x000fe400078e0020 */
[----:B------:R-:W-:-:S07]  /*fcb0*/  IMAD.MOV.U32 R56, RZ, RZ, R22 ;  /* 0x000000ffff387224 */ /* 0x000fce00078e0016 */
[----:B------:R-:W-:Y:S05]  /*fcc0*/  WARPSYNC.COLLECTIVE R21, `(.L_x_185) ;  /* 0x0000000015087348 */ /* 0x000fea0003c00000 */
[----:B------:R0:W1:Y:S02]  /*fcd0*/  SHFL.DOWN P3, R22, R20, R7, R6 ;  /* 0x0800000714167389 */ /* 0x0000640000060006 */
[----:B01----:R-:W-:Y:S05]  /*fce0*/  ENDCOLLECTIVE ;  /* 0x000000000000791b */ /* 0x003fea0003800000 */
.L_x_185:
[----:B------:R-:W-:Y:S02]  /*fcf0*/  IMAD.MOV.U32 R20, RZ, RZ, R33 ;  /* 0x000000ffff147224 */ /* 0x000fe400078e0021 */
[----:B------:R-:W-:-:S07]  /*fd00*/  IMAD.MOV.U32 R54, RZ, RZ, R22 ;  /* 0x000000ffff367224 */ /* 0x000fce00078e0016 */
[----:B------:R-:W-:Y:S05]  /*fd10*/  WARPSYNC.COLLECTIVE R21, `(.L_x_186) ;  /* 0x0000000015087348 */ /* 0x000fea0003c00000 */
[----:B------:R0:W1:Y:S02]  /*fd20*/  SHFL.DOWN P3, R22, R20, R7, R6 ;  /* 0x0800000714167389 */ /* 0x0000640000060006 */
[----:B01----:R-:W-:Y:S05]  /*fd30*/  ENDCOLLECTIVE ;  /* 0x000000000000791b */ /* 0x003fea0003800000 */
.L_x_186:
[----:B------:R-:W-:Y:S02]  /*fd40*/  IMAD.MOV.U32 R20, RZ, RZ, R34 ;  /* 0x000000ffff147224 */ /* 0x000fe400078e0022 */
[----:B------:R-:W-:-:S07]  /*fd50*/  IMAD.MOV.U32 R55, RZ, RZ, R22 ;  /* 0x000000ffff377224 */ /* 0x000fce00078e0016 */
[----:B------:R-:W-:Y:S05]  /*fd60*/  WARPSYNC.COLLECTIVE R21, `(.L_x_187) ;  /* 0x0000000015087348 */ /* 0x000fea0003c00000 */
[----:B------:R0:W1:Y:S02]  /*fd70*/  SHFL.DOWN P3, R22, R20, R7, R6 ;  /* 0x0800000714167389 */ /* 0x0000640000060006 */
[----:B01----:R-:W-:Y:S05]  /*fd80*/  ENDCOLLECTIVE ;  /* 0x000000000000791b */ /* 0x003fea0003800000 */
.L_x_187:
[----:B------:R-:W-:Y:S02]  /*fd90*/  IMAD.MOV.U32 R20, RZ, RZ, R35 ;  /* 0x000000ffff147224 */ /* 0x000fe400078e0023 */
[----:B------:R-:W-:-:S07]  /*fda0*/  IMAD.MOV.U32 R58, RZ, RZ, R22 ;  /* 0x000000ffff3a7224 */ /* 0x000fce00078e0016 */
[----:B------:R-:W-:Y:S05]  /*fdb0*/  WARPSYNC.COLLECTIVE R21, `(.L_x_188) ;  /* 0x0000000015087348 */ /* 0x000fea0003c00000 */
[----:B------:R0:W1:Y:S02]  /*fdc0*/  SHFL.DOWN P3, R22, R20, R7, R6 ;  /* 0x0800000714167389 */ /* 0x0000640000060006 */
[----:B01----:R-:W-:Y:S05]  /*fdd0*/  ENDCOLLECTIVE ;  /* 0x000000000000791b */ /* 0x003fea0003800000 */
.L_x_188:
[----:B------:R-:W-:Y:S02]  /*fde0*/  IMAD.MOV.U32 R20, RZ, RZ, R28 ;  /* 0x000000ffff147224 */ /* 0x000fe400078e001c */
[----:B------:R-:W-:-:S07]  /*fdf0*/  IMAD.MOV.U32 R59, RZ, RZ, R22 ;  /* 0x000000ffff3b7224 */ /* 0x000fce00078e0016 */
[----:B------:R-:W-:Y:S05]  /*fe00*/  WARPSYNC.COLLECTIVE R21, `(.L_x_189) ;  /* 0x0000000015087348 */ /* 0x000fea0003c00000 */
[----:B------:R0:W1:Y:S02]  /*fe10*/  SHFL.DOWN P3, R22, R20, R7, R6 ;  /* 0x0800000714167389 */ /* 0x0000640000060006 */
[----:B01----:R-:W-:Y:S05]  /*fe20*/  ENDCOLLECTIVE ;  /* 0x000000000000791b */ /* 0x003fea0003800000 */
.L_x_189:
[----:B------:R-:W-:Y:S02]  /*fe30*/  IMAD.MOV.U32 R20, RZ, RZ, R29 ;  /* 0x000000ffff147224 */ /* 0x000fe400078e001d */
[----:B------:R-:W-:-:S07]  /*fe40*/  IMAD.MOV.U32 R60, RZ, RZ, R22 ;  /* 0x000000ffff3c7224 */ /* 0x000fce00078e0016 */
[----:B------:R-:W-:Y:S05]  /*fe50*/  WARPSYNC.COLLECTIVE R21, `(.L_x_190) ;  /* 0x0000000015087348 */ /* 0x000fea0003c00000 */
[----:B------:R0:W1:Y:S02]  /*fe60*/  SHFL.DOWN P3, R22, R20, R7, R6 ;  /* 0x0800000714167389 */ /* 0x0000640000060006 */
[----:B01----:R-:W-:Y:S05]  /*fe70*/  ENDCOLLECTIVE ;  /* 0x000000000000791b */ /* 0x003fea0003800000 */
.L_x_190:
[----:B------:R-:W-:Y:S05]  /*fe80*/  BRA `(.L_x_191) ;  /* 0xffffff5000687947 */ /* 0x000fea000383ffff */
.L_x_35:
[----:B------:R-:W-:Y:S01]  /*fe90*/  BSSY B0, `(.L_x_192) ;  /* 0x0000008000007945 */ /* 0x000fe20003800000 */
[----:B------:R-:W-:Y:S02]  /*fea0*/  IMAD.MOV.U32 R20, RZ, RZ, R52 ;  /* 0x000000ffff147224 */ /* 0x000fe400078e0034 */
[----:B------:R-:W-:Y:S02]  /*feb0*/  IMAD.MOV.U32 R7, RZ, RZ, 0x4 ;  /* 0x00000004ff077424 */ /* 0x000fe400078e00ff */
[----:B------:R-:W-:Y:S02]  /*fec0*/  IMAD.MOV.U32 R6, RZ, RZ, R31 ;  /* 0x000000ffff067224 */ /* 0x000fe400078e001f */
[----:B------:R-:W-:-:S07]  /*fed0*/  IMAD.MOV.U32 R21, RZ, RZ, -0x1 ;  /* 0xffffffffff157424 */ /* 0x000fce00078e00ff */
[----:B01-34-:R-:W-:Y:S05]  /*fee0*/  WARPSYNC.COLLECTIVE R21, `(.L_x_193) ;  /* 0x0000000015087348 */ /* 0x01bfea0003c00000 */
[----:B0-----:R0:W2:Y:S02]  /*fef0*/  SHFL.DOWN P3, R22, R20, R7, R6 ;  /* 0x0800000714167389 */ /* 0x0010a40000060006 */
[----:B01234-:R-:W-:Y:S05]  /*ff00*/  ENDCOLLECTIVE ;  /* 0x000000000000791b */ /* 0x01ffea0003800000 */
.L_x_193:
[----:B------:R-:W-:Y:S05]  /*ff10*/  BSYNC B0 ;  /* 0x0000000000007941 */ /* 0x000fea0003800000 */
.L_x_192:
        /* <DEDUP_REMOVED lines=8> */
.L_x_194:
[----:B------:R-:W-:Y:S02]  /*ffa0*/  IMAD.MOV.U32 R20, RZ, RZ, R32 ;  /* 0x000000ffff147224 */ /* 0x000fe400078e0020 */
[----:B------:R-:W-:-:S07]  /*ffb0*/  IMAD.MOV.U32 R56, RZ, RZ, R22 ;  /* 0x000000ffff387224 */ /* 0x000fce00078e0016 */
[----:B------:R-:W-:Y:S05]  /*ffc0*/  WARPSYNC.COLLECTIVE R21, `(.L_x_195) ;  /* 0x0000000015087348 */ /* 0x000fea0003c00000 */
[----:B------:R0:W1:Y:S02]  /*ffd0*/  SHFL.DOWN P3, R22, R20, R7, R6 ;  /* 0x0800000714167389 */ /* 0x0000640000060006 */
[----:B01----:R-:W-:Y:S05]  /*ffe0*/  ENDCOLLECTIVE ;  /* 0x000000000000791b */ /* 0x003fea0003800000 */
.L_x_195:
[----:B------:R-:W-:Y:S02]  /*fff0*/  IMAD.MOV.U32 R20, RZ, RZ, R33 ;  /* 0x000000ffff147224 */ /* 0x000fe400078e0021 */
[----:B------:R-:W-:-:S07]  /*10000*/  IMAD.MOV.U32 R54, RZ, RZ, R22 ;  /* 0x000000ffff367224 */ /* 0x000fce00078e0016 */
[----:B------:R-:W-:Y:S05]  /*10010*/  WARPSYNC.COLLECTIVE R21, `(.L_x_196) ;  /* 0x0000000015087348 */ /* 0x000fea0003c00000 */
[----:B------:R0:W1:Y:S02]  /*10020*/  SHFL.DOWN P3, R22, R20, R7, R6 ;  /* 0x0800000714167389 */ /* 0x0000640000060006 */
[----:B01----:R-:W-:Y:S05]  /*10030*/  ENDCOLLECTIVE ;  /* 0x000000000000791b */ /* 0x003fea0003800000 */
.L_x_196:
[----:B------:R-:W-:Y:S02]  /*10040*/  IMAD.MOV.U32 R20, RZ, RZ, R34 ;  /* 0x000000ffff147224 */ /* 0x000fe400078e0022 */
[----:B------:R-:W-:-:S07]  /*10050*/  IMAD.MOV.U32 R55, RZ, RZ, R22 ;  /* 0x000000ffff377224 */ /* 0x000fce00078e0016 */
[----:B------:R-:W-:Y:S05]  /*10060*/  WARPSYNC.COLLECTIVE R21, `(.L_x_197) ;  /* 0x0000000015087348 */ /* 0x000fea0003c00000 */
[----:B------:R0:W1:Y:S02]  /*10070*/  SHFL.DOWN P3, R22, R20, R7, R6 ;  /* 0x0800000714167389 */ /* 0x0000640000060006 */
[----:B01----:R-:W-:Y:S05]  /*10080*/  ENDCOLLECTIVE ;  /* 0x000000000000791b */ /* 0x003fea0003800000 */
.L_x_197:
[----:B------:R-:W-:Y:S02]  /*10090*/  IMAD.MOV.U32 R20, RZ, RZ, R35 ;  /* 0x000000ffff147224 */ /* 0x000fe400078e0023 */
[----:B------:R-:W-:-:S07]  /*100a0*/  IMAD.MOV.U32 R58, RZ, RZ, R22 ;  /* 0x000000ffff3a7224 */ /* 0x000fce00078e0016 */
[----:B------:R-:W-:Y:S05]  /*100b0*/  WARPSYNC.COLLECTIVE R21, `(.L_x_198) ;  /* 0x0000000015087348 */ /* 0x000fea0003c00000 */
[----:B------:R0:W1:Y:S02]  /*100c0*/  SHFL.DOWN P3, R22, R20, R7, R6 ;  /* 0x0800000714167389 */ /* 0x0000640000060006 */
[----:B01----:R-:W-:Y:S05]  /*100d0*/  ENDCOLLECTIVE ;  /* 0x000000000000791b */ /* 0x003fea0003800000 */
.L_x_198:
[----:B------:R-:W-:Y:S02]  /*100e0*/  IMAD.MOV.U32 R20, RZ, RZ, R28 ;  /* 0x000000ffff147224 */ /* 0x000fe400078e001c */
[----:B------:R-:W-:-:S07]  /*100f0*/  IMAD.MOV.U32 R59, RZ, RZ, R22 ;  /* 0x000000ffff3b7224 */ /* 0x000fce00078e0016 */
[----:B------:R-:W-:Y:S05]  /*10100*/  WARPSYNC.COLLECTIVE R21, `(.L_x_199) ;  /* 0x0000000015087348 */ /* 0x000fea0003c00000 */
[----:B------:R0:W1:Y:S02]  /*10110*/  SHFL.DOWN P3, R22, R20, R7, R6 ;  /* 0x0800000714167389 */ /* 0x0000640000060006 */
[----:B01----:R-:W-:Y:S05]  /*10120*/  ENDCOLLECTIVE ;  /* 0x000000000000791b */ /* 0x003fea0003800000 */
.L_x_199:
[----:B------:R-:W-:Y:S02]  /*10130*/  IMAD.MOV.U32 R20, RZ, RZ, R29 ;  /* 0x000000ffff147224 */ /* 0x000fe400078e001d */
[----:B------:R-:W-:-:S07]  /*10140*/  IMAD.MOV.U32 R60, RZ, RZ, R22 ;  /* 0x000000ffff3c7224 */ /* 0x000fce00078e0016 */
[----:B------:R-:W-:Y:S05]  /*10150*/  WARPSYNC.COLLECTIVE R21, `(.L_x_200) ;  /* 0x0000000015087348 */ /* 0x000fea0003c00000 */
[----:B------:R0:W1:Y:S02]  /*10160*/  SHFL.DOWN P3, R22, R20, R7, R6 ;  /* 0x0800000714167389 */ /* 0x0000640000060006 */
[----:B01----:R-:W-:Y:S05]  /*10170*/  ENDCOLLECTIVE ;  /* 0x000000000000791b */ /* 0x003fea0003800000 */
.L_x_200:
[----:B------:R-:W-:Y:S05]  /*10180*/  BRA `(.L_x_201) ;  /* 0xffffff5000287947 */ /* 0x000fea000383ffff */
.L_x_38:
        /* <DEDUP_REMOVED lines=8> */
.L_x_203:
[----:B------:R-:W-:Y:S05]  /*10210*/  BSYNC B0 ;  /* 0x0000000000007941 */ /* 0x000fea0003800000 */
.L_x_202:
        /* <DEDUP_REMOVED lines=8> */
.L_x_204:
[----:B------:R-:W-:Y:S02]  /*102a0*/  IMAD.MOV.U32 R20, RZ, RZ, R32 ;  /* 0x000000ffff147224 */ /* 0x000fe400078e0020 */
[----:B------:R-:W-:-:S07]  /*102b0*/  IMAD.MOV.U32 R56, RZ, RZ, R22 ;  /* 0x000000ffff387224 */ /* 0x000fce00078e0016 */
[----:B------:R-:W-:Y:S05]  /*102c0*/  WARPSYNC.COLLECTIVE R21, `(.L_x_205) ;  /* 0x0000000015087348 */ /* 0x000fea0003c00000 */
[----:B------:R0:W1:Y:S02]  /*102d0*/  SHFL.DOWN P3, R22, R20, R7, R6 ;  /* 0x0800000714167389 */ /* 0x0000640000060006 */
[----:B01----:R-:W-:Y:S05]  /*102e0*/  ENDCOLLECTIVE ;  /* 0x000000000000791b */ /* 0x003fea0003800000 */
.L_x_205:
[----:B------:R-:W-:Y:S02]  /*102f0*/  IMAD.MOV.U32 R20, RZ, RZ, R33 ;  /* 0x000000ffff147224 */ /* 0x000fe400078e0021 */
[----:B------:R-:W-:-:S07]  /*10300*/  IMAD.MOV.U32 R54, RZ, RZ, R22 ;  /* 0x000000ffff367224 */ /* 0x000fce00078e0016 */
[----:B------:R-:W-:Y:S05]  /*10310*/  WARPSYNC.COLLECTIVE R21, `(.L_x_206) ;  /* 0x0000000015087348 */ /* 0x000fea0003c00000 */
[----:B------:R0:W1:Y:S02]  /*10320*/  SHFL.DOWN P3, R22, R20, R7, R6 ;  /* 0x0800000714167389 */ /* 0x0000640000060006 */
[----:B01----:R-:W-:Y:S05]  /*10330*/  ENDCOLLECTIVE ;  /* 0x000000000000791b */ /* 0x003fea0003800000 */
.L_x_206:
[----:B------:R-:W-:Y:S02]  /*10340*/  IMAD.MOV.U32 R20, RZ, RZ, R34 ;  /* 0x000000ffff147224 */ /* 0x000fe400078e0022 */
[----:B------:R-:W-:-:S07]  /*10350*/  IMAD.MOV.U32 R55, RZ, RZ, R22 ;  /* 0x000000ffff377224 */ /* 0x000fce00078e0016 */
[----:B------:R-:W-:Y:S05]  /*10360*/  WARPSYNC.COLLECTIVE R21, `(.L_x_207) ;  /* 0x0000000015087348 */ /* 0x000fea0003c00000 */
[----:B------:R0:W1:Y:S02]  /*10370*/  SHFL.DOWN P3, R22, R20, R7, R6 ;  /* 0x0800000714167389 */ /* 0x0000640000060006 */
[----:B01----:R-:W-:Y:S05]  /*10380*/  ENDCOLLECTIVE ;  /* 0x000000000000791b */ /* 0x003fea0003800000 */
.L_x_207:
[----:B------:R-:W-:Y:S02]  /*10390*/  IMAD.MOV.U32 R20, RZ, RZ, R35 ;  /* 0x000000ffff147224 */ /* 0x000fe400078e0023 */
[----:B------:R-:W-:-:S07]  /*103a0*/  IMAD.MOV.U32 R58, RZ, RZ, R22 ;  /* 0x000000ffff3a7224 */ /* 0x000fce00078e0016 */
[----:B------:R-:W-:Y:S05]  /*103b0*/  WARPSYNC.COLLECTIVE R21, `(.L_x_208) ;  /* 0x0000000015087348 */ /* 0x000fea0003c00000 */
[----:B------:R0:W1:Y:S02]  /*103c0*/  SHFL.DOWN P3, R22, R20, R7, R6 ;  /* 0x0800000714167389 */ /* 0x0000640000060006 */
[----:B01----:R-:W-:Y:S05]  /*103d0*/  ENDCOLLECTIVE ;  /* 0x000000000000791b */ /* 0x003fea0003800000 */
.L_x_208:
[----:B------:R-:W-:Y:S02]  /*103e0*/  IMAD.MOV.U32 R20, RZ, RZ, R28 ;  /* 0x000000ffff147224 */ /* 0x000fe400078e001c */
[----:B------:R-:W-:-:S07]  /*103f0*/  IMAD.MOV.U32 R59, RZ, RZ, R22 ;  /* 0x000000ffff3b7224 */ /* 0x000fce00078e0016 */
[----:B------:R-:W-:Y:S05]  /*10400*/  WARPSYNC.COLLECTIVE R21, `(.L_x_209) ;  /* 0x0000000015087348 */ /* 0x000fea0003c00000 */
[----:B------:R0:W1:Y:S02]  /*10410*/  SHFL.DOWN P3, R22, R20, R7, R6 ;  /* 0x0800000714167389 */ /* 0x0000640000060006 */
[----:B01----:R-:W-:Y:S05]  /*10420*/  ENDCOLLECTIVE ;  /* 0x000000000000791b */ /* 0x003fea0003800000 */
.L_x_209:
[----:B------:R-:W-:Y:S02]  /*10430*/  IMAD.MOV.U32 R20, RZ, RZ, R29 ;  /* 0x000000ffff147224 */ /* 0x000fe400078e001d */
[----:B------:R-:W-:-:S07]  /*10440*/  IMAD.MOV.U32 R60, RZ, RZ, R22 ;  /* 0x000000ffff3c7224 */ /* 0x000fce00078e0016 */
[----:B------:R-:W-:Y:S05]  /*10450*/  WARPSYNC.COLLECTIVE R21, `(.L_x_210) ;  /* 0x0000000015087348 */ /* 0x000fea0003c00000 */
[----:B------:R0:W1:Y:S02]  /*10460*/  SHFL.DOWN P3, R22, R20, R7, R6 ;  /* 0x0800000714167389 */ /* 0x0000640000060006 */
[----:B01----:R-:W-:Y:S05]  /*10470*/  ENDCOLLECTIVE ;  /* 0x000000000000791b */ /* 0x003fea0003800000 */
.L_x_210:
[----:B------:R-:W-:Y:S05]  /*10480*/  BRA `(.L_x_211) ;  /* 0xffffff4c00e87947 */ /* 0x000fea000383ffff */
.L_x_41:
        /* <DEDUP_REMOVED lines=8> */
.L_x_213:
[----:B------:R-:W-:Y:S05]  /*10510*/  BSYNC B0 ;  /* 0x0000000000007941 */ /* 0x000fea0003800000 */
.L_x_212:
        /* <DEDUP_REMOVED lines=8> */
.L_x_214:
[----:B------:R-:W-:Y:S02]  /*105a0*/  IMAD.MOV.U32 R20, RZ, RZ, R32 ;  /* 0x000000ffff147224 */ /* 0x000fe400078e0020 */
[----:B------:R-:W-:-:S07]  /*105b0*/  IMAD.MOV.U32 R56, RZ, RZ, R22 ;  /* 0x000000ffff387224 */ /* 0x000fce00078e0016 */
[----:B------:R-:W-:Y:S05]  /*105c0*/  WARPSYNC.COLLECTIVE R21, `(.L_x_215) ;  /* 0x0000000015087348 */ /* 0x000fea0003c00000 */
[----:B------:R0:W1:Y:S02]  /*105d0*/  SHFL.DOWN P3, R22, R20, R7, R6 ;  /* 0x0800000714167389 */ /* 0x0000640000060006 */
[----:B01----:R-:W-:Y:S05]  /*105e0*/  ENDCOLLECTIVE ;  /* 0x000000000000791b */ /* 0x003fea0003800000 */
.L_x_215:
[----:B------:R-:W-:Y:S02]  /*105f0*/  IMAD.MOV.U32 R20, RZ, RZ, R33 ;  /* 0x000000ffff147224 */ /* 0x000fe400078e0021 */
[----:B------:R-:W-:-:S07]  /*10600*/  IMAD.MOV.U32 R54, RZ, RZ, R22 ;  /* 0x000000ffff367224 */ /* 0x000fce00078e0016 */
[----:B------:R-:W-:Y:S05]  /*10610*/  WARPSYNC.COLLECTIVE R21, `(.L_x_216) ;  /* 0x0000000015087348 */ /* 0x000fea0003c00000 */
[----:B------:R0:W1:Y:S02]  /*10620*/  SHFL.DOWN P3, R22, R20, R7, R6 ;  /* 0x0800000714167389 */ /* 0x0000640000060006 */
[----:B01----:R-:W-:Y:S05]  /*10630*/  ENDCOLLECTIVE ;  /* 0x000000000000791b */ /* 0x003fea0003800000 */
.L_x_216:
[----:B------:R-:W-:Y:S02]  /*10640*/  IMAD.MOV.U32 R20, RZ, RZ, R34 ;  /* 0x000000ffff147224 */ /* 0x000fe400078e0022 */
[----:B------:R-:W-:-:S07]  /*10650*/  IMAD.MOV.U32 R55, RZ, RZ, R22 ;  /* 0x000000ffff377224 */ /* 0x000fce00078e0016 */
[----:B------:R-:W-:Y:S05]  /*10660*/  WARPSYNC.COLLECTIVE R21, `(.L_x_217) ;  /* 0x0000000015087348 */ /* 0x000fea0003c00000 */
[----:B------:R0:W1:Y:S02]  /*10670*/  SHFL.DOWN P3, R22, R20, R7, R6 ;  /* 0x0800000714167389 */ /* 0x0000640000060006 */
[----:B01----:R-:W-:Y:S05]  /*10680*/  ENDCOLLECTIVE ;  /* 0x000000000000791b */ /* 0x003fea0003800000 */
.L_x_217:
[----:B------:R-:W-:Y:S02]  /*10690*/  IMAD.MOV.U32 R20, RZ, RZ, R35 ;  /* 0x000000ffff147224 */ /* 0x000fe400078e0023 */
[----:B------:R-:W-:-:S07]  /*106a0*/  IMAD.MOV.U32 R58, RZ, RZ, R22 ;  /* 0x000000ffff3a7224 */ /* 0x000fce00078e0016 */
[----:B------:R-:W-:Y:S05]  /*106b0*/  WARPSYNC.COLLECTIVE R21, `(.L_x_218) ;  /* 0x0000000015087348 */ /* 0x000fea0003c00000 */
[----:B------:R0:W1:Y:S02]  /*106c0*/  SHFL.DOWN P3, R22, R20, R7, R6 ;  /* 0x0800000714167389 */ /* 0x0000640000060006 */
[----:B01----:R-:W-:Y:S05]  /*106d0*/  ENDCOLLECTIVE ;  /* 0x000000000000791b */ /* 0x003fea0003800000 */
.L_x_218:
[----:B------:R-:W-:Y:S02]  /*106e0*/  IMAD.MOV.U32 R20, RZ, RZ, R28 ;  /* 0x000000ffff147224 */ /* 0x000fe400078e001c */
[----:B------:R-:W-:-:S07]  /*106f0*/  IMAD.MOV.U32 R59, RZ, RZ, R22 ;  /* 0x000000ffff3b7224 */ /* 0x000fce00078e0016 */
[----:B------:R-:W-:Y:S05]  /*10700*/  WARPSYNC.COLLECTIVE R21, `(.L_x_219) ;  /* 0x0000000015087348 */ /* 0x000fea0003c00000 */
[----:B------:R0:W1:Y:S02]  /*10710*/  SHFL.DOWN P3, R22, R20, R7, R6 ;  /* 0x0800000714167389 */ /* 0x0000640000060006 */
[----:B01----:R-:W-:Y:S05]  /*10720*/  ENDCOLLECTIVE ;  /* 0x000000000000791b */ /* 0x003fea0003800000 */
.L_x_219:
[----:B------:R-:W-:Y:S02]  /*10730*/  IMAD.MOV.U32 R20, RZ, RZ, R29 ;  /* 0x000000ffff147224 */ /* 0x000fe400078e001d */
[----:B------:R-:W-:-:S07]  /*10740*/  IMAD.MOV.U32 R60, RZ, RZ, R22 ;  /* 0x000000ffff3c7224 */ /* 0x000fce00078e0016 */
[----:B------:R-:W-:Y:S05]  /*10750*/  WARPSYNC.COLLECTIVE R21, `(.L_x_220) ;  /* 0x0000000015087348 */ /* 0x000fea0003c00000 */
[----:B------:R0:W1:Y:S02]  /*10760*/  SHFL.DOWN P3, R22, R20, R7, R6 ;  /* 0x0800000714167389 */ /* 0x0000640000060006 */
[----:B01----:R-:W-:Y:S05]  /*10770*/  ENDCOLLECTIVE ;  /* 0x000000000000791b */ /* 0x003fea0003800000 */
.L_x_220:
[----:B------:R-:W-:Y:S05]  /*10780*/  BRA `(.L_x_221) ;  /* 0xffffff4c00b07947 */ /* 0x000fea000383ffff */
.L_x_44:
[----:B------:R-:W-:Y:S01]  /*10790*/  BSSY B0, `(.L_x_222) ;  /* 0x0000006000007945 */ /* 0x000fe20003800000 */
[----:B------:R-:W-:Y:S01]  /*107a0*/  PLOP3.LUT P3, PT, P0, PT, PT, 0x80, 0x8 ;  /* 0x000000000008781c */ /* 0x000fe2000076f070 */
[----:B------:R-:W-:-:S12]  /*107b0*/  IMAD.MOV.U32 R21, RZ, RZ, -0x1 ;  /* 0xffffffffff157424 */ /* 0x000fd800078e00ff */
[----:B01-34-:R-:W-:Y:S05]  /*107c0*/  WARPSYNC.COLLECTIVE R21, `(.L_x_223) ;  /* 0x0000000015087348 */ /* 0x01bfea0003c00000 */
[----:B------:R-:W-:Y:S01]  /*107d0*/  VOTE.ALL P3, P3 ;  /* 0x0000000000ff7806 */ /* 0x000fe20001860000 */
[----:B01-34-:R-:W-:-:S12]  /*107e0*/  ENDCOLLECTIVE ;  /* 0x000000000000791b */ /* 0x01bfd80003800000 */
.L_x_223:
[----:B------:R-:W-:Y:S05]  /*107f0*/  BSYNC B0 ;  /* 0x0000000000007941 */ /* 0x000fea0003800000 */
.L_x_222:
[----:B------:R-:W-:Y:S01]  /*10800*/  PLOP3.LUT P0, PT, P3, PT, PT, 0x80, 0x8 ;  /* 0x000000000008781c */ /* 0x000fe20001f0f070 */
[----:B------:R-:W-:-:S12]  /*10810*/  BRA `(.L_x_224) ;  /* 0xffffff4c00fc7947 */ /* 0x000fd8000383ffff */
.L_x_46:
[----:B------:R-:W-:Y:S01]  /*10820*/  BSSY B0, `(.L_x_225) ;  /* 0x0000006000007945 */ /* 0x000fe20003800000 */
[----:B------:R-:W-:Y:S01]  /*10830*/  PLOP3.LUT P3, PT, P0, PT, PT, 0x8, 0x80 ;  /* 0x000000000080781c */ /* 0x000fe2000076e170 */
[----:B------:R-:W-:-:S12]  /*10840*/  IMAD.MOV.U32 R21, RZ, RZ, -0x1 ;  /* 0xffffffffff157424 */ /* 0x000fd800078e00ff */
[----:B------:R-:W-:Y:S05]  /*10850*/  WARPSYNC.COLLECTIVE R21, `(.L_x_226) ;  /* 0x0000000015087348 */ /* 0x000fea0003c00000 */
[----:B------:R-:W-:Y:S01]  /*10860*/  VOTE.ANY P3, P3 ;  /* 0x0000000000ff7806 */ /* 0x000fe20001860100 */
[----:B------:R-:W-:-:S12]  /*10870*/  ENDCOLLECTIVE ;  /* 0x000000000000791b */ /* 0x000fd80003800000 */
.L_x_226:
[----:B------:R-:W-:Y:S05]  /*10880*/  BSYNC B0 ;  /* 0x0000000000007941 */ /* 0x000fea0003800000 */
.L_x_225:
[----:B------:R-:W-:Y:S01]  /*10890*/  PLOP3.LUT P0, PT, P3, PT, PT, 0x80, 0x8 ;  /* 0x000000000008781c */ /* 0x000fe20001f0f070 */
[----:B------:R-:W-:-:S12]  /*108a0*/  BRA `(.L_x_227) ;  /* 0xffffff5000107947 */ /* 0x000fd8000383ffff */
.L_x_51:
[----:B------:R-:W-:Y:S01]  /*108b0*/  BSSY B0, `(.L_x_228) ;  /* 0x0000006000007945 */ /* 0x000fe20003800000 */
[----:B------:R-:W-:Y:S01]  /*108c0*/  PLOP3.LUT P3, PT, P0, PT, PT, 0x8, 0x80 ;  /* 0x000000000080781c */ /* 0x000fe2000076e170 */
[----:B------:R-:W-:-:S12]  /*108d0*/  IMAD.MOV.U32 R21, RZ, RZ, -0x1 ;  /* 0xffffffffff157424 */ /* 0x000fd800078e00ff */
[----:B-----5:R-:W-:Y:S05]  /*108e0*/  WARPSYNC.COLLECTIVE R21, `(.L_x_229) ;  /* 0x0000000015087348 */ /* 0x020fea0003c00000 */
[----:B------:R-:W-:Y:S01]  /*108f0*/  VOTE.ANY R21, PT, P3 ;  /* 0x0000000000157806 */ /* 0x000fe200018e0100 */
[----:B-----5:R-:W-:Y:S06]  /*10900*/  ENDCOLLECTIVE ;  /* 0x000000000000791b */ /* 0x020fec0003800000 */
.L_x_229:
[----:B------:R-:W-:Y:S05]  /*10910*/  BSYNC B0 ;  /* 0x0000000000007941 */ /* 0x000fea0003800000 */
.L_x_228:
[----:B------:R-:W-:Y:S01]  /*10920*/  LOP3.LUT R21, R21, 0x80000000, R30, 0xec, !PT ;  /* 0x8000000015157812 */ /* 0x000fe200078eec1e */
[----:B------:R-:W-:Y:S02]  /*10930*/  IMAD.MOV.U32 R20, RZ, RZ, R60 ;  /* 0x000000ffff147224 */ /* 0x000fe400078e003c */
[----:B------:R-:W-:Y:S02]  /*10940*/  IMAD.MOV.U32 R7, RZ, RZ, 0x1 ;  /* 0x00000001ff077424 */ /* 0x000fe400078e00ff */
[----:B------:R-:W-:-:S05]  /*10950*/  VIADD R6, R21, 0xffffffff ;  /* 0xffffffff15067836 */ /* 0x000fca0000000000 */
[----:B------:R-:W-:Y:S01]  /*10960*/  LOP3.LUT R45, R21, R6, RZ, 0xc, !PT ;  /* 0x00000006152d7212 */ /* 0x000fe200078e0cff */
[----:B------:R-:W-:-:S03]  /*10970*/  IMAD.MOV.U32 R21, RZ, RZ, -0x1 ;  /* 0xffffffffff157424 */ /* 0x000fc600078e00ff */
[----:B------:R0:W1:Y:S04]  /*10980*/  POPC R6, R45 ;  /* 0x0000002d00067309 */ /* 0x0000680000000000 */
[----:B01----:R-:W-:Y:S05]  /*10990*/  WARPSYNC.COLLECTIVE R21, `(.L_x_230) ;  /* 0x0000000015087348 */ /* 0x003fea0003c00000 */
[----:B-1----:R1:W2:Y:S02]  /*109a0*/  SHFL.DOWN P3, R22, R20, R7, R6 ;  /* 0x0800000714167389 */ /* 0x0022a40000060006 */
[----:B012---:R-:W-:Y:S05]  /*109b0*/  ENDCOLLECTIVE ;  /* 0x000000000000791b */ /* 0x007fea0003800000 */
.L_x_230:
[----:B------:R-:W-:Y:S02]  /*109c0*/  IMAD.MOV.U32 R20, RZ, RZ, R61 ;  /* 0x000000ffff147224 */ /* 0x000fe400078e003d */
[----:B------:R-:W-:-:S07]  /*109d0*/  IMAD.MOV.U32 R64, RZ, RZ, R22 ;  /* 0x000000ffff407224 */ /* 0x000fce00078e0016 */
[----:B------:R-:W-:Y:S05]  /*109e0*/  WARPSYNC.COLLECTIVE R21, `(.L_x_231) ;  /* 0x0000000015087348 */ /* 0x000fea0003c00000 */
[----:B------:R0:W1:Y:S02]  /*109f0*/  SHFL.DOWN P3, R22, R20, R7, R6 ;  /* 0x0800000714167389 */ /* 0x0000640000060006 */
[----:B01----:R-:W-:Y:S05]  /*10a00*/  ENDCOLLECTIVE ;  /* 0x000000000000791b */ /* 0x003fea0003800000 */
.L_x_231:
[----:B------:R-:W-:Y:S02]  /*10a10*/  IMAD.MOV.U32 R20, RZ, RZ, R54 ;  /* 0x000000ffff147224 */ /* 0x000fe400078e0036 */
[----:B------:R-:W-:-:S07]  /*10a20*/  IMAD.MOV.U32 R65, RZ, RZ, R22 ;  /* 0x000000ffff417224 */ /* 0x000fce00078e0016 */
[----:B------:R-:W-:Y:S05]  /*10a30*/  WARPSYNC.COLLECTIVE R21, `(.L_x_232) ;  /* 0x0000000015087348 */ /* 0x000fea0003c00000 */
[----:B------:R0:W1:Y:S02]  /*10a40*/  SHFL.DOWN P3, R22, R20, R7, R6 ;  /* 0x0800000714167389 */ /* 0x0000640000060006 */
[----:B01----:R-:W-:Y:S05]  /*10a50*/  ENDCOLLECTIVE ;  /* 0x000000000000791b */ /* 0x003fea0003800000 */
.L_x_232:
[----:B------:R-:W-:Y:S02]  /*10a60*/  IMAD.MOV.U32 R20, RZ, RZ, R55 ;  /* 0x000000ffff147224 */ /* 0x000fe400078e0037 */
[----:B------:R-:W-:-:S07]  /*10a70*/  IMAD.MOV.U32 R73, RZ, RZ, R22 ;  /* 0x000000ffff497224 */ /* 0x000fce00078e0016 */
[----:B------:R-:W-:Y:S05]  /*10a80*/  WARPSYNC.COLLECTIVE R21, `(.L_x_233) ;  /* 0x0000000015087348 */ /* 0x000fea0003c00000 */
[----:B------:R0:W1:Y:S02]  /*10a90*/  SHFL.DOWN P3, R22, R20, R7, R6 ;  /* 0x0800000714167389 */ /* 0x0000640000060006 */
[----:B01----:R-:W-:Y:S05]  /*10aa0*/  ENDCOLLECTIVE ;  /* 0x000000000000791b */ /* 0x003fea0003800000 */
.L_x_233:
[----:B------:R-:W-:Y:S02]  /*10ab0*/  IMAD.MOV.U32 R20, RZ, RZ, R56 ;  /* 0x000000ffff147224 */ /* 0x000fe400078e0038 */
[----:B------:R-:W-:-:S07]  /*10ac0*/  IMAD.MOV.U32 R76, RZ, RZ, R22 ;  /* 0x000000ffff4c7224 */ /* 0x000fce00078e0016 */
[----:B------:R-:W-:Y:S05]  /*10ad0*/  WARPSYNC.COLLECTIVE R21, `(.L_x_234) ;  /* 0x0000000015087348 */ /* 0x000fea0003c00000 */
[----:B------:R0:W1:Y:S02]  /*10ae0*/  SHFL.DOWN P3, R22, R20, R7, R6 ;  /* 0x0800000714167389 */ /* 0x0000640000060006 */
[----:B01----:R-:W-:Y:S05]  /*10af0*/  ENDCOLLECTIVE ;  /* 0x000000000000791b */ /* 0x003fea0003800000 */
.L_x_234:
[----:B------:R-:W-:Y:S02]  /*10b00*/  IMAD.MOV.U32 R20, RZ, RZ, R57 ;  /* 0x000000ffff147224 */ /* 0x000fe400078e0039 */
[----:B------:R-:W-:-:S07]  /*10b10*/  IMAD.MOV.U32 R70, RZ, RZ, R22 ;  /* 0x000000ffff467224 */ /* 0x000fce00078e0016 */
[----:B------:R-:W-:Y:S05]  /*10b20*/  WARPSYNC.COLLECTIVE R21, `(.L_x_235) ;  /* 0x0000000015087348 */ /* 0x000fea0003c00000 */
[----:B------:R0:W1:Y:S02]  /*10b30*/  SHFL.DOWN P3, R22, R20, R7, R6 ;  /* 0x0800000714167389 */ /* 0x0000640000060006 */
[----:B01----:R-:W-:Y:S05]  /*10b40*/  ENDCOLLECTIVE ;  /* 0x000000000000791b */ /* 0x003fea0003800000 */
.L_x_235:
[----:B------:R-:W-:Y:S02]  /*10b50*/  IMAD.MOV.U32 R20, RZ, RZ, R58 ;  /* 0x000000ffff147224 */ /* 0x000fe400078e003a */
[----:B------:R-:W-:-:S07]  /*10b60*/  IMAD.MOV.U32 R67, RZ, RZ, R22 ;  /* 0x000000ffff437224 */ /* 0x000fce00078e0016 */
[----:B------:R-:W-:Y:S05]  /*10b70*/  WARPSYNC.COLLECTIVE R21, `(.L_x_236) ;  /* 0x0000000015087348 */ /* 0x000fea0003c00000 */
[----:B------:R0:W1:Y:S02]  /*10b80*/  SHFL.DOWN P3, R22, R20, R7, R6 ;  /* 0x0800000714167389 */ /* 0x0000640000060006 */
[----:B01----:R-:W-:Y:S05]  /*10b90*/  ENDCOLLECTIVE ;  /* 0x000000000000791b */ /* 0x003fea0003800000 */
.L_x_236:
[----:B------:R-:W-:Y:S02]  /*10ba0*/  IMAD.MOV.U32 R20, RZ, RZ, R59 ;  /* 0x000000ffff147224 */ /* 0x000fe400078e003b */
[----:B------:R-:W-:-:S07]  /*10bb0*/  IMAD.MOV.U32 R66, RZ, RZ, R22 ;  /* 0x000000ffff427224 */ /* 0x000fce00078e0016 */
[----:B------:R-:W-:Y:S05]  /*10bc0*/  WARPSYNC.COLLECTIVE R21, `(.L_x_237) ;  /* 0x0000000015087348 */ /* 0x000fea0003c00000 */
[----:B------:R0:W1:Y:S02]  /*10bd0*/  SHFL.DOWN P3, R22, R20, R7, R6 ;  /* 0x0800000714167389 */ /* 0x0000640000060006 */
[----:B01----:R-:W-:Y:S05]  /*10be0*/  ENDCOLLECTIVE ;  /* 0x000000000000791b */ /* 0x003fea0003800000 */
.L_x_237:
[----:B------:R-:W-:Y:S05]  /*10bf0*/  BRA `(.L_x_238) ;  /* 0xffffff4c00d47947 */ /* 0x000fea000383ffff */
.L_x_54:
[----:B------:R-:W-:Y:S01]  /*10c00*/  BSSY B0, `(.L_x_239) ;  /* 0x0000007000007945 */ /* 0x000fe20003800000 */
[----:B------:R-:W-:Y:S02]  /*10c10*/  IMAD.MOV.U32 R20, RZ, RZ, R62 ;  /* 0x000000ffff147224 */ /* 0x000fe400078e003e */
[----:B------:R-:W-:Y:S02]  /*10c20*/  IMAD.MOV.U32 R7, RZ, RZ, 0x2 ;  /* 0x00000002ff077424 */ /* 0x000fe400078e00ff */
[----:B------:R-:W-:-:S07]  /*10c30*/  IMAD.MOV.U32 R21, RZ, RZ, -0x1 ;  /* 0xffffffffff157424 */ /* 0x000fce00078e00ff */
[----:B0--34-:R-:W-:Y:S05]  /*10c40*/  WARPSYNC.COLLECTIVE R21, `(.L_x_240) ;  /* 0x0000000015087348 */ /* 0x019fea0003c00000 */
[----:B0-----:R0:W1:Y:S02]  /*10c50*/  SHFL.DOWN P3, R22, R20, R7, R6 ;  /* 0x0800000714167389 */ /* 0x0010640000060006 */
[----:B01-34-:R-:W-:Y:S05]  /*10c60*/  ENDCOLLECTIVE ;  /* 0x000000000000791b */ /* 0x01bfea0003800000 */
.L_x_240:
[----:B------:R-:W-:Y:S05]  /*10c70*/  BSYNC B0 ;  /* 0x0000000000007941 */ /* 0x000fea0003800000 */
.L_x_239:
[----:B------:R-:W-:Y:S02]  /*10c80*/  IMAD.MOV.U32 R20, RZ, RZ, R45 ;  /* 0x000000ffff147224 */ /* 0x000fe400078e002d */
[----:B------:R-:W-:Y:S02]  /*10c90*/  IMAD.MOV.U32 R7, RZ, RZ, 0x2 ;  /* 0x00000002ff077424 */ /* 0x000fe400078e00ff */
[----:B------:R-:W-:Y:S02]  /*10ca0*/  IMAD.MOV.U32 R21, RZ, RZ, -0x1 ;  /* 0xffffffffff157424 */ /* 0x000fe400078e00ff */
[----:B------:R-:W-:-:S07]  /*10cb0*/  IMAD.MOV.U32 R67, RZ, RZ, R22 ;  /* 0x000000ffff437224 */ /* 0x000fce00078e0016 */
[----:B------:R-:W-:Y:S05]  /*10cc0*/  WARPSYNC.COLLECTIVE R21, `(.L_x_241) ;  /* 0x0000000015087348 */ /* 0x000fea0003c00000 */
[----:B------:R0:W1:Y:S02]  /*10cd0*/  SHFL.DOWN P3, R22, R20, R7, R6 ;  /* 0x0800000714167389 */ /* 0x0000640000060006 */
[----:B01----:R-:W-:Y:S05]  /*10ce0*/  ENDCOLLECTIVE ;  /* 0x000000000000791b */ /* 0x003fea0003800000 */
.L_x_241:
[----:B------:R-:W-:Y:S02]  /*10cf0*/  IMAD.MOV.U32 R20, RZ, RZ, R54 ;  /* 0x000000ffff147224 */ /* 0x000fe400078e0036 */
[----:B------:R-:W-:-:S07]  /*10d00*/  IMAD.MOV.U32 R66, RZ, RZ, R22 ;  /* 0x000000ffff427224 */ /* 0x000fce00078e0016 */
[----:B------:R-:W-:Y:S05]  /*10d10*/  WARPSYNC.COLLECTIVE R21, `(.L_x_242) ;  /* 0x0000000015087348 */ /* 0x000fea0003c00000 */
[----:B------:R0:W1:Y:S02]  /*10d20*/  SHFL.DOWN P3, R22, R20, R7, R6 ;  /* 0x0800000714167389 */ /* 0x0000640000060006 */
[----:B01----:R-:W-:Y:S05]  /*10d30*/  ENDCOLLECTIVE ;  /* 0x000000000000791b */ /* 0x003fea0003800000 */
.L_x_242:
[----:B------:R-:W-:Y:S02]  /*10d40*/  IMAD.MOV.U32 R20, RZ, RZ, R55 ;  /* 0x000000ffff147224 */ /* 0x000fe400078e0037 */
[----:B------:R-:W-:-:S07]  /*10d50*/  IMAD.MOV.U32 R64, RZ, RZ, R22 ;  /* 0x000000ffff407224 */ /* 0x000fce00078e0016 */
[----:B------:R-:W-:Y:S05]  /*10d60*/  WARPSYNC.COLLECTIVE R21, `(.L_x_243) ;  /* 0x0000000015087348 */ /* 0x000fea0003c00000 */
[----:B------:R0:W1:Y:S02]  /*10d70*/  SHFL.DOWN P3, R22, R20, R7, R6 ;  /* 0x0800000714167389 */ /* 0x0000640000060006 */
[----:B01----:R-:W-:Y:S05]  /*10d80*/  ENDCOLLECTIVE ;  /* 0x000000000000791b */ /* 0x003fea0003800000 */
.L_x_243:
[----:B------:R-:W-:Y:S02]  /*10d90*/  IMAD.MOV.U32 R20, RZ, RZ, R56 ;  /* 0x000000ffff147224 */ /* 0x000fe400078e0038 */
[----:B------:R-:W-:-:S07]  /*10da0*/  IMAD.MOV.U32 R65, RZ, RZ, R22 ;  /* 0x000000ffff417224 */ /* 0x000fce00078e0016 */
[----:B------:R-:W-:Y:S05]  /*10db0*/  WARPSYNC.COLLECTIVE R21, `(.L_x_244) ;  /* 0x0000000015087348 */ /* 0x000fea0003c00000 */
[----:B------:R0:W1:Y:S02]  /*10dc0*/  SHFL.DOWN P3, R22, R20, R7, R6 ;  /* 0x0800000714167389 */ /* 0x0000640000060006 */
[----:B01----:R-:W-:Y:S05]  /*10dd0*/  ENDCOLLECTIVE ;  /* 0x000000000000791b */ /* 0x003fea0003800000 */
.L_x_244:
[----:B------:R-:W-:Y:S02]  /*10de0*/  IMAD.MOV.U32 R20, RZ, RZ, R57 ;  /* 0x000000ffff147224 */ /* 0x000fe400078e0039 */
[----:B------:R-:W-:-:S07]  /*10df0*/  IMAD.MOV.U32 R73, RZ, RZ, R22 ;  /* 0x000000ffff497224 */ /* 0x000fce00078e0016 */
[----:B------:R-:W-:Y:S05]  /*10e00*/  WARPSYNC.COLLECTIVE R21, `(.L_x_245) ;  /* 0x0000000015087348 */ /* 0x000fea0003c00000 */
[----:B------:R0:W1:Y:S02]  /*10e10*/  SHFL.DOWN P3, R22, R20, R7, R6 ;  /* 0x0800000714167389 */ /* 0x0000640000060006 */
[----:B01----:R-:W-:Y:S05]  /*10e20*/  ENDCOLLECTIVE ;  /* 0x000000000000791b */ /* 0x003fea0003800000 */
.L_x_245:
[----:B------:R-:W-:Y:S02]  /*10e30*/  IMAD.MOV.U32 R20, RZ, RZ, R58 ;  /* 0x000000ffff147224 */ /* 0x000fe400078e003a */
[----:B------:R-:W-:-:S07]  /*10e40*/  IMAD.MOV.U32 R76, RZ, RZ, R22 ;  /* 0x000000ffff4c7224 */ /* 0x000fce00078e0016 */
[----:B------:R-:W-:Y:S05]  /*10e50*/  WARPSYNC.COLLECTIVE R21, `(.L_x_246) ;  /* 0x0000000015087348 */ /* 0x000fea0003c00000 */
[----:B------:R0:W1:Y:S02]  /*10e60*/  SHFL.DOWN P3, R22, R20, R7, R6 ;  /* 0x0800000714167389 */ /* 0x0000640000060006 */
[----:B01----:R-:W-:Y:S05]  /*10e70*/  ENDCOLLECTIVE ;  /* 0x000000000000791b */ /* 0x003fea0003800000 */
.L_x_246:
[----:B------:R-:W-:Y:S02]  /*10e80*/  IMAD.MOV.U32 R20, RZ, RZ, R59 ;  /* 0x000000ffff147224 */ /* 0x000fe400078e003b */
[----:B------:R-:W-:-:S07]  /*10e90*/  IMAD.MOV.U32 R70, RZ, RZ, R22 ;  /* 0x000000ffff467224 */ /* 0x000fce00078e0016 */
[----:B------:R-:W-:Y:S05]  /*10ea0*/  WARPSYNC.COLLECTIVE R21, `(.L_x_247) ;  /* 0x0000000015087348 */ /* 0x000fea0003c00000 */
[----:B------:R0:W1:Y:S02]  /*10eb0*/  SHFL.DOWN P3, R22, R20, R7, R6 ;  /* 0x0800000714167389 */ /* 0x0000640000060006 */
[----:B01----:R-:W-:Y:S05]  /*10ec0*/  ENDCOLLECTIVE ;  /* 0x000000000000791b */ /* 0x003fea0003800000 */
.L_x_247:
[----:B------:R-:W-:Y:S05]  /*10ed0*/  BRA `(.L_x_248) ;  /* 0xffffff4c00b07947 */ /* 0x000fea000383ffff */
.L_x_57:
[----:B------:R-:W-:Y:S01]  /*10ee0*/  BSSY B0, `(.L_x_249) ;  /* 0x0000007000007945 */ /* 0x000fe20003800000 */
[----:B------:R-:W-:Y:S02]  /*10ef0*/  IMAD.MOV.U32 R20, RZ, RZ, R62 ;  /* 0x000000ffff147224 */ /* 0x000fe400078e003e */
[----:B------:R-:W-:Y:S02]  /*10f00*/  IMAD.MOV.U32 R7, RZ, RZ, 0x4 ;  /* 0x00000004ff077424 */ /* 0x000fe400078e00ff */
[----:B------:R-:W-:-:S07]  /*10f10*/  IMAD.MOV.U32 R21, RZ, RZ, -0x1 ;  /* 0xffffffffff157424 */ /* 0x000fce00078e00ff */
[----:B0--34-:R-:W-:Y:S05]  /*10f20*/  WARPSYNC.COLLECTIVE R21, `(.L_x_250) ;  /* 0x0000000015087348 */ /* 0x019fea0003c00000 */
[----:B0-----:R0:W1:Y:S02]  /*10f30*/  SHFL.DOWN P3, R22, R20, R7, R6 ;  /* 0x0800000714167389 */ /* 0x0010640000060006 */
[----:B01-34-:R-:W-:Y:S05]  /*10f40*/  ENDCOLLECTIVE ;  /* 0x000000000000791b */ /* 0x01bfea0003800000 */
.L_x_250:
[----:B------:R-:W-:Y:S05]  /*10f50*/  BSYNC B0 ;  /* 0x0000000000007941 */ /* 0x000fea0003800000 */
.L_x_249:
[----:B------:R-:W-:Y:S02]  /*10f60*/  IMAD.MOV.U32 R20, RZ, RZ, R45 ;  /* 0x000000ffff147224 */ /* 0x000fe400078e002d */
[----:B------:R-:W-:Y:S02]  /*10f70*/  IMAD.MOV.U32 R7, RZ, RZ, 0x4 ;  /* 0x00000004ff077424 */ /* 0x000fe400078e00ff */
[----:B------:R-:W-:Y:S02]  /*10f80*/  IMAD.MOV.U32 R21, RZ, RZ, -0x1 ;  /* 0xffffffffff157424 */ /* 0x000fe400078e00ff */
[----:B------:R-:W-:-:S07]  /*10f90*/  IMAD.MOV.U32 R67, RZ, RZ, R22 ;  /* 0x000000ffff437224 */ /* 0x000fce00078e0016 */
[----:B------:R-:W-:Y:S05]  /*10fa0*/  WARPSYNC.COLLECTIVE R21, `(.L_x_251) ;  /* 0x0000000015087348 */ /* 0x000fea0003c00000 */
[----:B------:R0:W1:Y:S02]  /*10fb0*/  SHFL.DOWN P3, R22, R20, R7, R6 ;  /* 0x0800000714167389 */ /* 0x0000640000060006 */
[----:B01----:R-:W-:Y:S05]  /*10fc0*/  ENDCOLLECTIVE ;  /* 0x000000000000791b */ /* 0x003fea0003800000 */
.L_x_251:
[----:B------:R-:W-:Y:S02]  /*10fd0*/  IMAD.MOV.U32 R20, RZ, RZ, R54 ;  /* 0x000000ffff147224 */ /* 0x000fe400078e0036 */
[----:B------:R-:W-:-:S07]  /*10fe0*/  IMAD.MOV.U32 R66, RZ, RZ, R22 ;  /* 0x000000ffff427224 */ /* 0x000fce00078e0016 */
[----:B------:R-:W-:Y:S05]  /*10ff0*/  WARPSYNC.COLLECTIVE R21, `(.L_x_252) ;  /* 0x0000000015087348 */ /* 0x000fea0003c00000 */
[----:B------:R0:W1:Y:S02]  /*11000*/  SHFL.DOWN P3, R22, R20, R7, R6 ;  /* 0x0800000714167389 */ /* 0x0000640000060006 */
[----:B01----:R-:W-:Y:S05]  /*11010*/  ENDCOLLECTIVE ;  /* 0x000000000000791b */ /* 0x003fea0003800000 */
.L_x_252:
[----:B------:R-:W-:Y:S02]  /*11020*/  IMAD.MOV.U32 R20, RZ, RZ, R55 ;  /* 0x000000ffff147224 */ /* 0x000fe400078e0037 */
[----:B------:R-:W-:-:S07]  /*11030*/  IMAD.MOV.U32 R64, RZ, RZ, R22 ;  /* 0x000000ffff407224 */ /* 0x000fce00078e0016 */
[----:B------:R-:W-:Y:S05]  /*11040*/  WARPSYNC.COLLECTIVE R21, `(.L_x_253) ;  /* 0x0000000015087348 */ /* 0x000fea0003c00000 */
[----:B------:R0:W1:Y:S02]  /*11050*/  SHFL.DOWN P3, R22, R20, R7, R6 ;  /* 0x0800000714167389 */ /* 0x0000640000060006 */
[----:B01----:R-:W-:Y:S05]  /*11060*/  ENDCOLLECTIVE ;  /* 0x000000000000791b */ /* 0x003fea0003800000 */
.L_x_253:
[----:B------:R-:W-:Y:S02]  /*11070*/  IMAD.MOV.U32 R20, RZ, RZ, R56 ;  /* 0x000000ffff147224 */ /* 0x000fe400078e0038 */
[----:B------:R-:W-:-:S07]  /*11080*/  IMAD.MOV.U32 R65, RZ, RZ, R22 ;  /* 0x000000ffff417224 */ /* 0x000fce00078e0016 */
[----:B------:R-:W-:Y:S05]  /*11090*/  WARPSYNC.COLLECTIVE R21, `(.L_x_254) ;  /* 0x0000000015087348 */ /* 0x000fea0003c00000 */
[----:B------:R0:W1:Y:S02]  /*110a0*/  SHFL.DOWN P3, R22, R20, R7, R6 ;  /* 0x0800000714167389 */ /* 0x0000640000060006 */
[----:B01----:R-:W-:Y:S05]  /*110b0*/  ENDCOLLECTIVE ;  /* 0x000000000000791b */ /* 0x003fea0003800000 */
.L_x_254:
[----:B------:R-:W-:Y:S02]  /*110c0*/  IMAD.MOV.U32 R20, RZ, RZ, R57 ;  /* 0x000000ffff147224 */ /* 0x000fe400078e0039 */
[----:B------:R-:W-:-:S07]  /*110d0*/  IMAD.MOV.U32 R73, RZ, RZ, R22 ;  /* 0x000000ffff497224 */ /* 0x000fce00078e0016 */
[----:B------:R-:W-:Y:S05]  /*110e0*/  WARPSYNC.COLLECTIVE R21, `(.L_x_255) ;  /* 0x0000000015087348 */ /* 0x000fea0003c00000 */
[----:B------:R0:W1:Y:S02]  /*110f0*/  SHFL.DOWN P3, R22, R20, R7, R6 ;  /* 0x0800000714167389 */ /* 0x0000640000060006 */
[----:B01----:R-:W-:Y:S05]  /*11100*/  ENDCOLLECTIVE ;  /* 0x000000000000791b */ /* 0x003fea0003800000 */
.L_x_255:
[----:B------:R-:W-:Y:S02]  /*11110*/  IMAD.MOV.U32 R20, RZ, RZ, R58 ;  /* 0x000000ffff147224 */ /* 0x000fe400078e003a */
[----:B------:R-:W-:-:S07]  /*11120*/  IMAD.MOV.U32 R76, RZ, RZ, R22 ;  /* 0x000000ffff4c7224 */ /* 0x000fce00078e0016 */
[----:B------:R-:W-:Y:S05]  /*11130*/  WARPSYNC.COLLECTIVE R21, `(.L_x_256) ;  /* 0x0000000015087348 */ /* 0x000fea0003c00000 */
[----:B------:R0:W1:Y:S02]  /*11140*/  SHFL.DOWN P3, R22, R20, R7, R6 ;  /* 0x0800000714167389 */ /* 0x0000640000060006 */
[----:B01----:R-:W-:Y:S05]  /*11150*/  ENDCOLLECTIVE ;  /* 0x000000000000791b */ /* 0x003fea0003800000 */
.L_x_256:
[----:B------:R-:W-:Y:S02]  /*11160*/  IMAD.MOV.U32 R20, RZ, RZ, R59 ;  /* 0x000000ffff147224 */ /* 0x000fe400078e003b */
[----:B------:R-:W-:-:S07]  /*11170*/  IMAD.MOV.U32 R70, RZ, RZ, R22 ;  /* 0x000000ffff467224 */ /* 0x000fce00078e0016 */
[----:B------:R-:W-:Y:S05]  /*11180*/  WARPSYNC.COLLECTIVE R21, `(.L_x_257) ;  /* 0x0000000015087348 */ /* 0x000fea0003c00000 */
[----:B------:R0:W1:Y:S02]  /*11190*/  SHFL.DOWN P3, R22, R20, R7, R6 ;  /* 0x0800000714167389 */ /* 0x0000640000060006 */
[----:B01----:R-:W-:Y:S05]  /*111a0*/  ENDCOLLECTIVE ;  /* 0x000000000000791b */ /* 0x003fea0003800000 */
.L_x_257:
[----:B------:R-:W-:Y:S05]  /*111b0*/  BRA `(.L_x_258) ;  /* 0xffffff4c00747947 */ /* 0x000fea000383ffff */
.L_x_60:
[----:B------:R-:W-:Y:S01]  /*111c0*/  BSSY B0, `(.L_x_259) ;  /* 0x0000007000007945 */ /* 0x000fe20003800000 */
[----:B------:R-:W-:Y:S02]  /*111d0*/  IMAD.MOV.U32 R20, RZ, RZ, R62 ;  /* 0x000000ffff147224 */ /* 0x000fe400078e003e */
[----:B------:R-:W-:Y:S02]  /*111e0*/  IMAD.MOV.U32 R7, RZ, RZ, 0x8 ;  /* 0x00000008ff077424 */ /* 0x000fe400078e00ff */
[----:B------:R-:W-:-:S07]  /*111f0*/  IMAD.MOV.U32 R21, RZ, RZ, -0x1 ;  /* 0xffffffffff157424 */ /* 0x000fce00078e00ff */
[----:B0--34-:R-:W-:Y:S05]  /*11200*/  WARPSYNC.COLLECTIVE R21, `(.L_x_260) ;  /* 0x0000000015087348 */ /* 0x019fea0003c00000 */
[----:B0-----:R0:W1:Y:S02]  /*11210*/  SHFL.DOWN P3, R22, R20, R7, R6 ;  /* 0x0800000714167389 */ /* 0x0010640000060006 */
[----:B01-34-:R-:W-:Y:S05]  /*11220*/  ENDCOLLECTIVE ;  /* 0x000000000000791b */ /* 0x01bfea0003800000 */
.L_x_260:
[----:B------:R-:W-:Y:S05]  /*11230*/  BSYNC B0 ;  /* 0x0000000000007941 */ /* 0x000fea0003800000 */
.L_x_259:
[----:B------:R-:W-:Y:S02]  /*11240*/  IMAD.MOV.U32 R20, RZ, RZ, R45 ;  /* 0x000000ffff147224 */ /* 0x000fe400078e002d */
[----:B------:R-:W-:Y:S02]  /*11250*/  IMAD.MOV.U32 R7, RZ, RZ, 0x8 ;  /* 0x00000008ff077424 */ /* 0x000fe400078e00ff */
[----:B------:R-:W-:Y:S02]  /*11260*/  IMAD.MOV.U32 R21, RZ, RZ, -0x1 ;  /* 0xffffffffff157424 */ /* 0x000fe400078e00ff */
[----:B------:R-:W-:-:S07]  /*11270*/  IMAD.MOV.U32 R67, RZ, RZ, R22 ;  /* 0x000000ffff437224 */ /* 0x000fce00078e0016 */
[----:B------:R-:W-:Y:S05]  /*11280*/  WARPSYNC.COLLECTIVE R21, `(.L_x_261) ;  /* 0x0000000015087348 */ /* 0x000fea0003c00000 */
[----:B------:R0:W1:Y:S02]  /*11290*/  SHFL.DOWN P3, R22, R20, R7, R6 ;  /* 0x0800000714167389 */ /* 0x0000640000060006 */
[----:B01----:R-:W-:Y:S05]  /*112a0*/  ENDCOLLECTIVE ;  /* 0x000000000000791b */ /* 0x003fea0003800000 */
.L_x_261:
[----:B------:R-:W-:Y:S02]  /*112b0*/  IMAD.MOV.U32 R20, RZ, RZ, R54 ;  /* 0x000000ffff147224 */ /* 0x000fe400078e0036 */
[----:B------:R-:W-:-:S07]  /*112c0*/  IMAD.MOV.U32 R66, RZ, RZ, R22 ;  /* 0x000000ffff427224 */ /* 0x000fce00078e0016 */
[----:B------:R-:W-:Y:S05]  /*112d0*/  WARPSYNC.COLLECTIVE R21, `(.L_x_262) ;  /* 0x0000000015087348 */ /* 0x000fea0003c00000 */
[----:B------:R0:W1:Y:S02]  /*112e0*/  SHFL.DOWN P3, R22, R20, R7, R6 ;  /* 0x0800000714167389 */ /* 0x0000640000060006 */
[----:B01----:R-:W-:Y:S05]  /*112f0*/  ENDCOLLECTIVE ;  /* 0x000000000000791b */ /* 0x003fea0003800000 */
.L_x_262:
[----:B------:R-:W-:Y:S02]  /*11300*/  IMAD.MOV.U32 R20, RZ, RZ, R55 ;  /* 0x000000ffff147224 */ /* 0x000fe400078e0037 */
[----:B------:R-:W-:-:S07]  /*11310*/  IMAD.MOV.U32 R64, RZ, RZ, R22 ;  /* 0x000000ffff407224 */ /* 0x000fce00078e0016 */
[----:B------:R-:W-:Y:S05]  /*11320*/  WARPSYNC.COLLECTIVE R21, `(.L_x_263) ;  /* 0x0000000015087348 */ /* 0x000fea0003c00000 */
[----:B------:R0:W1:Y:S02]  /*11330*/  SHFL.DOWN P3, R22, R20, R7, R6 ;  /* 0x0800000714167389 */ /* 0x0000640000060006 */
[----:B01----:R-:W-:Y:S05]  /*11340*/  ENDCOLLECTIVE ;  /* 0x000000000000791b */ /* 0x003fea0003800000 */
.L_x_263:
[----:B------:R-:W-:Y:S02]  /*11350*/  IMAD.MOV.U32 R20, RZ, RZ, R56 ;  /* 0x000000ffff147224 */ /* 0x000fe400078e0038 */
[----:B------:R-:W-:-:S07]  /*11360*/  IMAD.MOV.U32 R65, RZ, RZ, R22 ;  /* 0x000000ffff417224 */ /* 0x000fce00078e0016 */
[----:B------:R-:W-:Y:S05]  /*11370*/  WARPSYNC.COLLECTIVE R21, `(.L_x_264) ;  /* 0x0000000015087348 */ /* 0x000fea0003c00000 */
[----:B------:R0:W1:Y:S02]  /*11380*/  SHFL.DOWN P3, R22, R20, R7, R6 ;  /* 0x0800000714167389 */ /* 0x0000640000060006 */
[----:B01----:R-:W-:Y:S05]  /*11390*/  ENDCOLLECTIVE ;  /* 0x000000000000791b */ /* 0x003fea0003800000 */
.L_x_264:
[----:B------:R-:W-:Y:S02]  /*113a0*/  IMAD.MOV.U32 R20, RZ, RZ, R57 ;  /* 0x000000ffff147224 */ /* 0x000fe400078e0039 */
[----:B------:R-:W-:-:S07]  /*113b0*/  IMAD.MOV.U32 R73, RZ, RZ, R22 ;  /* 0x000000ffff497224 */ /* 0x000fce00078e0016 */
[----:B------:R-:W-:Y:S05]  /*113c0*/  WARPSYNC.COLLECTIVE R21, `(.L_x_265) ;  /* 0x0000000015087348 */ /* 0x000fea0003c00000 */
[----:B------:R0:W1:Y:S02]  /*113d0*/  SHFL.DOWN P3, R22, R20, R7, R6 ;  /* 0x0800000714167389 */ /* 0x0000640000060006 */
[----:B01----:R-:W-:Y:S05]  /*113e0*/  ENDCOLLECTIVE ;  /* 0x000000000000791b */ /* 0x003fea0003800000 */
.L_x_265:
[----:B------:R-:W-:Y:S02]  /*113f0*/  IMAD.MOV.U32 R20, RZ, RZ, R58 ;  /* 0x000000ffff147224 */ /* 0x000fe400078e003a */
[----:B------:R-:W-:-:S07]  /*11400*/  IMAD.MOV.U32 R76, RZ, RZ, R22 ;  /* 0x000000ffff4c7224 */ /* 0x000fce00078e0016 */
[----:B------:R-:W-:Y:S05]  /*11410*/  WARPSYNC.COLLECTIVE R21, `(.L_x_266) ;  /* 0x0000000015087348 */ /* 0x000fea0003c00000 */
[----:B------:R0:W1:Y:S02]  /*11420*/  SHFL.DOWN P3, R22, R20, R7, R6 ;  /* 0x0800000714167389 */ /* 0x0000640000060006 */
[----:B01----:R-:W-:Y:S05]  /*11430*/  ENDCOLLECTIVE ;  /* 0x000000000000791b */ /* 0x003fea0003800000 */
.L_x_266:
[----:B------:R-:W-:Y:S02]  /*11440*/  IMAD.MOV.U32 R20, RZ, RZ, R59 ;  /* 0x000000ffff147224 */ /* 0x000fe400078e003b */
[----:B------:R-:W-:-:S07]  /*11450*/  IMAD.MOV.U32 R70, RZ, RZ, R22 ;  /* 0x000000ffff467224 */ /* 0x000fce00078e0016 */
[----:B------:R-:W-:Y:S05]  /*11460*/  WARPSYNC.COLLECTIVE R21, `(.L_x_267) ;  /* 0x0000000015087348 */ /* 0x000fea0003c00000 */
[----:B------:R0:W1:Y:S02]  /*11470*/  SHFL.DOWN P3, R22, R20, R7, R6 ;  /* 0x0800000714167389 */ /* 0x0000640000060006 */
[----:B01----:R-:W-:Y:S05]  /*11480*/  ENDCOLLECTIVE ;  /* 0x000000000000791b */ /* 0x003fea0003800000 */
.L_x_267:
[----:B------:R-:W-:Y:S05]  /*11490*/  BRA `(.L_x_268) ;  /* 0xffffff4c00387947 */ /* 0x000fea000383ffff */
.L_x_63:
[----:B------:R-:W-:Y:S01]  /*114a0*/  BSSY B0, `(.L_x_269) ;  /* 0x0000007000007945 */ /* 0x000fe20003800000 */
[----:B------:R-:W-:Y:S02]  /*114b0*/  IMAD.MOV.U32 R20, RZ, RZ, R62 ;  /* 0x000000ffff147224 */ /* 0x000fe400078e003e */
[----:B------:R-:W-:Y:S02]  /*114c0*/  IMAD.MOV.U32 R7, RZ, RZ, 0x10 ;  /* 0x00000010ff077424 */ /* 0x000fe400078e00ff */
[----:B------:R-:W-:-:S07]  /*114d0*/  IMAD.MOV.U32 R21, RZ, RZ, -0x1 ;  /* 0xffffffffff157424 */ /* 0x000fce00078e00ff */
[----:B0--34-:R-:W-:Y:S05]  /*114e0*/  WARPSYNC.COLLECTIVE R21, `(.L_x_270) ;  /* 0x0000000015087348 */ /* 0x019fea0003c00000 */
[----:B0-----:R0:W1:Y:S02]  /*114f0*/  SHFL.DOWN P3, R22, R20, R7, R6 ;  /* 0x0800000714167389 */ /* 0x0010640000060006 */
[----:B01-34-:R-:W-:Y:S05]  /*11500*/  ENDCOLLECTIVE ;  /* 0x000000000000791b */ /* 0x01bfea0003800000 */
.L_x_270:
[----:B------:R-:W-:Y:S05]  /*11510*/  BSYNC B0 ;  /* 0x0000000000007941 */ /* 0x000fea0003800000 */
.L_x_269:
[----:B------:R-:W-:Y:S02]  /*11520*/  IMAD.MOV.U32 R20, RZ, RZ, R45 ;  /* 0x000000ffff147224 */ /* 0x000fe400078e002d */
[----:B------:R-:W-:Y:S02]  /*11530*/  IMAD.MOV.U32 R7, RZ, RZ, 0x10 ;  /* 0x00000010ff077424 */ /* 0x000fe400078e00ff */
[----:B------:R-:W-:Y:S02]  /*11540*/  IMAD.MOV.U32 R21, RZ, RZ, -0x1 ;  /* 0xffffffffff157424 */ /* 0x000fe400078e00ff */
[----:B------:R-:W-:-:S07]  /*11550*/  IMAD.MOV.U32 R65, RZ, RZ, R22 ;  /* 0x000000ffff417224 */ /* 0x000fce00078e0016 */
[----:B------:R-:W-:Y:S05]  /*11560*/  WARPSYNC.COLLECTIVE R21, `(.L_x_271) ;  /* 0x0000000015087348 */ /* 0x000fea0003c00000 */
[----:B------:R0:W1:Y:S02]  /*11570*/  SHFL.DOWN P3, R22, R20, R7, R6 ;  /* 0x0800000714167389 */ /* 0x0000640000060006 */
[----:B01----:R-:W-:Y:S05]  /*11580*/  ENDCOLLECTIVE ;  /* 0x000000000000791b */ /* 0x003fea0003800000 */
.L_x_271:
[----:B------:R-:W-:Y:S02]  /*11590*/  IMAD.MOV.U32 R20, RZ, RZ, R54 ;  /* 0x000000ffff147224 */ /* 0x000fe400078e0036 */
[----:B------:R-:W-:-:S07]  /*115a0*/  IMAD.MOV.U32 R64, RZ, RZ, R22 ;  /* 0x000000ffff407224 */ /* 0x000fce00078e0016 */
[----:B------:R-:W-:Y:S05]  /*115b0*/  WARPSYNC.COLLECTIVE R21, `(.L_x_272) ;  /* 0x0000000015087348 */ /* 0x000fea0003c00000 */
[----:B------:R0:W1:Y:S02]  /*115c0*/  SHFL.DOWN P3, R22, R20, R7, R6 ;  /* 0x0800000714167389 */ /* 0x0000640000060006 */
[----:B01----:R-:W-:Y:S05]  /*115d0*/  ENDCOLLECTIVE ;  /* 0x000000000000791b */ /* 0x003fea0003800000 */
.L_x_272:
[----:B------:R-:W-:Y:S02]  /*115e0*/  IMAD.MOV.U32 R20, RZ, RZ, R55 ;  /* 0x000000ffff147224 */ /* 0x000fe400078e0037 */
[----:B------:R-:W-:-:S07]  /*115f0*/  IMAD.MOV.U32 R73, RZ, RZ, R22 ;  /* 0x000000ffff497224 */ /* 0x000fce00078e0016 */
[----:B------:R-:W-:Y:S05]  /*11600*/  WARPSYNC.COLLECTIVE R21, `(.L_x_273) ;  /* 0x0000000015087348 */ /* 0x000fea0003c00000 */
[----:B------:R0:W1:Y:S02]  /*11610*/  SHFL.DOWN P3, R22, R20, R7, R6 ;  /* 0x0800000714167389 */ /* 0x0000640000060006 */
[----:B01----:R-:W-:Y:S05]  /*11620*/  ENDCOLLECTIVE ;  /* 0x000000000000791b */ /* 0x003fea0003800000 */
.L_x_273:
[----:B------:R-:W-:Y:S02]  /*11630*/  IMAD.MOV.U32 R20, RZ, RZ, R56 ;  /* 0x000000ffff147224 */ /* 0x000fe400078e0038 */
[----:B------:R-:W-:-:S07]  /*11640*/  IMAD.MOV.U32 R76, RZ, RZ, R22 ;  /* 0x000000ffff4c7224 */ /* 0x000fce00078e0016 */
[----:B------:R-:W-:Y:S05]  /*11650*/  WARPSYNC.COLLECTIVE R21, `(.L_x_274) ;  /* 0x0000000015087348 */ /* 0x000fea0003c00000 */
[----:B------:R0:W1:Y:S02]  /*11660*/  SHFL.DOWN P3, R22, R20, R7, R6 ;  /* 0x0800000714167389 */ /* 0x0000640000060006 */
[----:B01----:R-:W-:Y:S05]  /*11670*/  ENDCOLLECTIVE ;  /* 0x000000000000791b */ /* 0x003fea0003800000 */
.L_x_274:
[----:B------:R-:W-:Y:S02]  /*11680*/  IMAD.MOV.U32 R20, RZ, RZ, R57 ;  /* 0x000000ffff147224 */ /* 0x000fe400078e0039 */
[----:B------:R-:W-:-:S07]  /*11690*/  IMAD.MOV.U32 R70, RZ, RZ, R22 ;  /* 0x000000ffff467224 */ /* 0x000fce00078e0016 */
[----:B------:R-:W-:Y:S05]  /*116a0*/  WARPSYNC.COLLECTIVE R21, `(.L_x_275) ;  /* 0x0000000015087348 */ /* 0x000fea0003c00000 */
[----:B------:R0:W1:Y:S02]  /*116b0*/  SHFL.DOWN P3, R22, R20, R7, R6 ;  /* 0x0800000714167389 */ /* 0x0000640000060006 */
[----:B01----:R-:W-:Y:S05]  /*116c0*/  ENDCOLLECTIVE ;  /* 0x000000000000791b */ /* 0x003fea0003800000 */
.L_x_275:
[----:B------:R-:W-:Y:S02]  /*116d0*/  IMAD.MOV.U32 R20, RZ, RZ, R58 ;  /* 0x000000ffff147224 */ /* 0x000fe400078e003a */
[----:B------:R-:W-:-:S07]  /*116e0*/  IMAD.MOV.U32 R67, RZ, RZ, R22 ;  /* 0x000000ffff437224 */ /* 0x000fce00078e0016 */
[----:B------:R-:W-:Y:S05]  /*116f0*/  WARPSYNC.COLLECTIVE R21, `(.L_x_276) ;  /* 0x0000000015087348 */ /* 0x000fea0003c00000 */
[----:B------:R0:W1:Y:S02]  /*11700*/  SHFL.DOWN P3, R22, R20, R7, R6 ;  /* 0x0800000714167389 */ /* 0x0000640000060006 */
[----:B01----:R-:W-:Y:S05]  /*11710*/  ENDCOLLECTIVE ;  /* 0x000000000000791b */ /* 0x003fea0003800000 */
.L_x_276:
[----:B------:R-:W-:Y:S02]  /*11720*/  IMAD.MOV.U32 R20, RZ, RZ, R59 ;  /* 0x000000ffff147224 */ /* 0x000fe400078e003b */
[----:B------:R-:W-:-:S07]  /*11730*/  IMAD.MOV.U32 R66, RZ, RZ, R22 ;  /* 0x000000ffff427224 */ /* 0x000fce00078e0016 */
[----:B------:R-:W-:Y:S05]  /*11740*/  WARPSYNC.COLLECTIVE R21, `(.L_x_277) ;  /* 0x0000000015087348 */ /* 0x000fea0003c00000 */
[----:B------:R0:W1:Y:S02]  /*11750*/  SHFL.DOWN P3, R22, R20, R7, R6 ;  /* 0x0800000714167389 */ /* 0x0000640000060006 */
[----:B01----:R-:W-:Y:S05]  /*11760*/  ENDCOLLECTIVE ;  /* 0x000000000000791b */ /* 0x003fea0003800000 */
.L_x_277:
[----:B------:R-:W-:Y:S01]  /*11770*/  IMAD.MOV.U32 R20, RZ, RZ, R22 ;  /* 0x000000ffff147224 */ /* 0x000fe200078e0016 */
[----:B------:R-:W-:Y:S06]  /*11780*/  BRA `(.L_x_278) ;  /* 0xffffff4800f87947 */ /* 0x000fec000383ffff */
.L_x_66:
[----:B------:R-:W-:Y:S01]  /*11790*/  BSSY B0, `(.L_x_279) ;  /* 0x0000006000007945 */ /* 0x000fe20003800000 */
[----:B------:R-:W-:Y:S01]  /*117a0*/  PLOP3.LUT P3, PT, P0, PT, PT, 0x80, 0x8 ;  /* 0x000000000008781c */ /* 0x000fe2000076f070 */
[----:B------:R-:W-:-:S12]  /*117b0*/  IMAD.MOV.U32 R21, RZ, RZ, -0x1 ;  /* 0xffffffffff157424 */ /* 0x000fd800078e00ff */
[----:B------:R-:W-:Y:S05]  /*117c0*/  WARPSYNC.COLLECTIVE R21, `(.L_x_280) ;  /* 0x0000000015087348 */ /* 0x000fea0003c00000 */
[----:B------:R-:W-:Y:S01]  /*117d0*/  VOTE.ALL P3, P3 ;  /* 0x0000000000ff7806 */ /* 0x000fe20001860000 */
[----:B------:R-:W-:-:S12]  /*117e0*/  ENDCOLLECTIVE ;  /* 0x000000000000791b */ /* 0x000fd80003800000 */
.L_x_280:
[----:B------:R-:W-:Y:S05]  /*117f0*/  BSYNC B0 ;  /* 0x0000000000007941 */ /* 0x000fea0003800000 */
.L_x_279:
[----:B------:R-:W-:Y:S01]  /*11800*/  PLOP3.LUT P0, PT, P3, PT, PT, 0x80, 0x8 ;  /* 0x000000000008781c */ /* 0x000fe20001f0f070 */
[----:B------:R-:W-:-:S12]  /*11810*/  BRA `(.L_x_281) ;  /* 0xffffff4c00787947 */ /* 0x000fd8000383ffff */
.L_x_106:
[----:B------:R-:W-:Y:S01]  /*11820*/  BSSY B0, `(.L_x_282) ;  /* 0x0000006000007945 */ /* 0x000fe20003800000 */
[----:B------:R-:W-:Y:S01]  /*11830*/  PLOP3.LUT P3, PT, P3, PT, PT, 0x8, 0x80 ;  /* 0x000000000080781c */ /* 0x000fe20001f6e170 */
[----:B------:R-:W-:-:S12]  /*11840*/  IMAD.MOV.U32 R21, RZ, RZ, -0x1 ;  /* 0xffffffffff157424 */ /* 0x000fd800078e00ff */
[----:B-1----:R-:W-:Y:S05]  /*11850*/  WARPSYNC.COLLECTIVE R21, `(.L_x_283) ;  /* 0x0000000015087348 */ /* 0x002fea0003c00000 */
[----:B------:R-:W-:Y:S01]  /*11860*/  VOTE.ANY P3, P3 ;  /* 0x0000000000ff7806 */ /* 0x000fe20001860100 */
[----:B-1----:R-:W-:-:S12]  /*11870*/  ENDCOLLECTIVE ;  /* 0x000000000000791b */ /* 0x002fd80003800000 */
.L_x_283:
[----:B------:R-:W-:Y:S05]  /*11880*/  BSYNC B0 ;  /* 0x0000000000007941 */ /* 0x000fea0003800000 */
.L_x_282:
[----:B------:R-:W-:Y:S05]  /*11890*/  BRA `(.L_x_284) ;  /* 0xffffffb000687947 */ /* 0x000fea000383ffff */
.L_x_111:
[----:B------:R-:W3:Y:S01]  /*118a0*/  S2R R66, SR_GEMASK ;  /* 0x0000000000427919 */ /* 0x000ee20000003c00 */
[----:B------:R-:W-:Y:S01]  /*118b0*/  BSSY B0, `(.L_x_285) ;  /* 0x0000006000007945 */ /* 0x000fe20003800000 */
[----:B------:R-:W-:Y:S01]  /*118c0*/  PLOP3.LUT P3, PT, P3, PT, PT, 0x8, 0x80 ;  /* 0x000000000080781c */ /* 0x000fe20001f6e170 */
[----:B------:R-:W-:-:S12]  /*118d0*/  IMAD.MOV.U32 R21, RZ, RZ, -0x1 ;  /* 0xffffffffff157424 */ /* 0x000fd800078e00ff */
[----:B0123-5:R-:W-:Y:S05]  /*118e0*/  WARPSYNC.COLLECTIVE R21, `(.L_x_286) ;  /* 0x0000000015087348 */ /* 0x02ffea0003c00000 */
[----:B------:R-:W-:Y:S01]  /*118f0*/  VOTE.ANY R21, PT, P3 ;  /* 0x0000000000157806 */ /* 0x000fe200018e0100 */
[----:B0123-5:R-:W-:Y:S06]  /*11900*/  ENDCOLLECTIVE ;  /* 0x000000000000791b */ /* 0x02ffec0003800000 */
.L_x_286:
[----:B------:R-:W-:Y:S05]  /*11910*/  BSYNC B0 ;  /* 0x0000000000007941 */ /* 0x000fea0003800000 */
.L_x_285:
        /* <DEDUP_REMOVED lines=10> */
.L_x_287:
[----:B------:R-:W-:Y:S02]  /*119c0*/  IMAD.MOV.U32 R20, RZ, RZ, R59 ;  /* 0x000000ffff147224 */ /* 0x000fe400078e003b */
[----:B------:R-:W-:-:S07]  /*119d0*/  IMAD.MOV.U32 R51, RZ, RZ, R22 ;  /* 0x000000ffff337224 */ /* 0x000fce00078e0016 */
[----:B------:R-:W-:Y:S05]  /*119e0*/  WARPSYNC.COLLECTIVE R21, `(.L_x_288) ;  /* 0x0000000015087348 */ /* 0x000fea0003c00000 */
[----:B------:R0:W1:Y:S02]  /*119f0*/  SHFL.DOWN P3, R22, R20, R7, R6 ;  /* 0x0800000714167389 */ /* 0x0000640000060006 */
[----:B01----:R-:W-:Y:S05]  /*11a00*/  ENDCOLLECTIVE ;  /* 0x000000000000791b */ /* 0x003fea0003800000 */
.L_x_288:
[----:B------:R-:W-:Y:S02]  /*11a10*/  IMAD.MOV.U32 R20, RZ, RZ, R24 ;  /* 0x000000ffff147224 */ /* 0x000fe400078e0018 */
[----:B------:R-:W-:-:S07]  /*11a20*/  IMAD.MOV.U32 R50, RZ, RZ, R22 ;  /* 0x000000ffff327224 */ /* 0x000fce00078e0016 */
[----:B------:R-:W-:Y:S05]  /*11a30*/  WARPSYNC.COLLECTIVE R21, `(.L_x_289) ;  /* 0x0000000015087348 */ /* 0x000fea0003c00000 */
[----:B------:R0:W1:Y:S02]  /*11a40*/  SHFL.DOWN P3, R22, R20, R7, R6 ;  /* 0x0800000714167389 */ /* 0x0000640000060006 */
[----:B01----:R-:W-:Y:S05]  /*11a50*/  ENDCOLLECTIVE ;  /* 0x000000000000791b */ /* 0x003fea0003800000 */
.L_x_289:
[----:B------:R-:W-:Y:S02]  /*11a60*/  IMAD.MOV.U32 R20, RZ, RZ, R25 ;  /* 0x000000ffff147224 */ /* 0x000fe400078e0019 */
[----:B------:R-:W-:-:S07]  /*11a70*/  IMAD.MOV.U32 R32, RZ, RZ, R22 ;  /* 0x000000ffff207224 */ /* 0x000fce00078e0016 */
[----:B------:R-:W-:Y:S05]  /*11a80*/  WARPSYNC.COLLECTIVE R21, `(.L_x_290) ;  /* 0x0000000015087348 */ /* 0x000fea0003c00000 */
[----:B------:R0:W1:Y:S02]  /*11a90*/  SHFL.DOWN P3, R22, R20, R7, R6 ;  /* 0x0800000714167389 */ /* 0x0000640000060006 */
[----:B01----:R-:W-:Y:S05]  /*11aa0*/  ENDCOLLECTIVE ;  /* 0x000000000000791b */ /* 0x003fea0003800000 */
.L_x_290:
[----:B------:R-:W-:Y:S02]  /*11ab0*/  IMAD.MOV.U32 R20, RZ, RZ, R26 ;  /* 0x000000ffff147224 */ /* 0x000fe400078e001a */
[----:B------:R-:W-:-:S07]  /*11ac0*/  IMAD.MOV.U32 R33, RZ, RZ, R22 ;  /* 0x000000ffff217224 */ /* 0x000fce00078e0016 */
[----:B------:R-:W-:Y:S05]  /*11ad0*/  WARPSYNC.COLLECTIVE R21, `(.L_x_291) ;  /* 0x0000000015087348 */ /* 0x000fea0003c00000 */
[----:B------:R0:W1:Y:S02]  /*11ae0*/  SHFL.DOWN P3, R22, R20, R7, R6 ;  /* 0x0800000714167389 */ /* 0x0000640000060006 */
[----:B01----:R-:W-:Y:S05]  /*11af0*/  ENDCOLLECTIVE ;  /* 0x000000000000791b */ /* 0x003fea0003800000 */
.L_x_291:
[----:B------:R-:W-:Y:S02]  /*11b00*/  IMAD.MOV.U32 R20, RZ, RZ, R27 ;  /* 0x000000ffff147224 */ /* 0x000fe400078e001b */
[----:B------:R-:W-:-:S07]  /*11b10*/  IMAD.MOV.U32 R30, RZ, RZ, R22 ;  /* 0x000000ffff1e7224 */ /* 0x000fce00078e0016 */
[----:B------:R-:W-:Y:S05]  /*11b20*/  WARPSYNC.COLLECTIVE R21, `(.L_x_292) ;  /* 0x0000000015087348 */ /* 0x000fea0003c00000 */
[----:B------:R0:W1:Y:S02]  /*11b30*/  SHFL.DOWN P3, R22, R20, R7, R6 ;  /* 0x0800000714167389 */ /* 0x0000640000060006 */
[----:B01----:R-:W-:Y:S05]  /*11b40*/  ENDCOLLECTIVE ;  /* 0x000000000000791b */ /* 0x003fea0003800000 */
.L_x_292:
[----:B------:R-:W-:Y:S02]  /*11b50*/  IMAD.MOV.U32 R20, RZ, RZ, R28 ;  /* 0x000000ffff147224 */ /* 0x000fe400078e001c */
[----:B------:R-:W-:-:S07]  /*11b60*/  IMAD.MOV.U32 R31, RZ, RZ, R22 ;  /* 0x000000ffff1f7224 */ /* 0x000fce00078e0016 */
[----:B------:R-:W-:Y:S05]  /*11b70*/  WARPSYNC.COLLECTIVE R21, `(.L_x_293) ;  /* 0x0000000015087348 */ /* 0x000fea0003c00000 */
[----:B------:R0:W1:Y:S02]  /*11b80*/  SHFL.DOWN P3, R22, R20, R7, R6 ;  /* 0x0800000714167389 */ /* 0x0000640000060006 */
[----:B01----:R-:W-:Y:S05]  /*11b90*/  ENDCOLLECTIVE ;  /* 0x000000000000791b */ /* 0x003fea0003800000 */
.L_x_293:
[----:B------:R-:W-:Y:S02]  /*11ba0*/  IMAD.MOV.U32 R20, RZ, RZ, R29 ;  /* 0x000000ffff147224 */ /* 0x000fe400078e001d */
[----:B------:R-:W-:-:S07]  /*11bb0*/  IMAD.MOV.U32 R52, RZ, RZ, R22 ;  /* 0x000000ffff347224 */ /* 0x000fce00078e0016 */
[----:B------:R-:W-:Y:S05]  /*11bc0*/  WARPSYNC.COLLECTIVE R21, `(.L_x_294) ;  /* 0x0000000015087348 */ /* 0x000fea0003c00000 */
[----:B------:R0:W1:Y:S02]  /*11bd0*/  SHFL.DOWN P3, R22, R20, R7, R6 ;  /* 0x0800000714167389 */ /* 0x0000640000060006 */
[----:B01----:R-:W-:Y:S05]  /*11be0*/  ENDCOLLECTIVE ;  /* 0x000000000000791b */ /* 0x003fea0003800000 */
.L_x_294:
[----:B------:R-:W-:Y:S05]  /*11bf0*/  BRA `(.L_x_295) ;  /* 0xffffffb0002c7947 */ /* 0x000fea000383ffff */
.L_x_114:
[----:B------:R-:W-:Y:S01]  /*11c00*/  BSSY B0, `(.L_x_296) ;  /* 0x0000007000007945 */ /* 0x000fe20003800000 */
[----:B------:R-:W-:Y:S02]  /*11c10*/  IMAD.MOV.U32 R20, RZ, RZ, R58 ;  /* 0x000000ffff147224 */ /* 0x000fe400078e003a */
[----:B------:R-:W-:Y:S02]  /*11c20*/  IMAD.MOV.U32 R7, RZ, RZ, 0x2 ;  /* 0x00000002ff077424 */ /* 0x000fe400078e00ff */
[----:B------:R-:W-:-:S07]  /*11c30*/  IMAD.MOV.U32 R21, RZ, RZ, -0x1 ;  /* 0xffffffffff157424 */ /* 0x000fce00078e00ff */
[----:B01--4-:R-:W-:Y:S05]  /*11c40*/  WARPSYNC.COLLECTIVE R21, `(.L_x_297) ;  /* 0x0000000015087348 */ /* 0x013fea0003c00000 */
[----:B0-----:R0:W2:Y:S02]  /*11c50*/  SHFL.DOWN P3, R22, R20, R7, R6 ;  /* 0x0800000714167389 */ /* 0x0010a40000060006 */
[----:B012-4-:R-:W-:Y:S05]  /*11c60*/  ENDCOLLECTIVE ;  /* 0x000000000000791b */ /* 0x017fea0003800000 */
.L_x_297:
[----:B------:R-:W-:Y:S05]  /*11c70*/  BSYNC B0 ;  /* 0x0000000000007941 */ /* 0x000fea0003800000 */
.L_x_296:
[----:B------:R-:W-:Y:S02]  /*11c80*/  IMAD.MOV.U32 R20, RZ, RZ, R59 ;  /* 0x000000ffff147224 */ /* 0x000fe400078e003b */
[----:B------:R-:W-:Y:S02]  /*11c90*/  IMAD.MOV.U32 R7, RZ, RZ, 0x2 ;  /* 0x00000002ff077424 */ /* 0x000fe400078e00ff */
[----:B------:R-:W-:Y:S02]  /*11ca0*/  IMAD.MOV.U32 R21, RZ, RZ, -0x1 ;  /* 0xffffffffff157424 */ /* 0x000fe400078e00ff */
[----:B------:R-:W-:-:S07]  /*11cb0*/  IMAD.MOV.U32 R51, RZ, RZ, R22 ;  /* 0x000000ffff337224 */ /* 0x000fce00078e0016 */
[----:B------:R-:W-:Y:S05]  /*11cc0*/  WARPSYNC.COLLECTIVE R21, `(.L_x_298) ;  /* 0x0000000015087348 */ /* 0x000fea0003c00000 */
[----:B------:R0:W1:Y:S02]  /*11cd0*/  SHFL.DOWN P3, R22, R20, R7, R6 ;  /* 0x0800000714167389 */ /* 0x0000640000060006 */
[----:B01----:R-:W-:Y:S05]  /*11ce0*/  ENDCOLLECTIVE ;  /* 0x000000000000791b */ /* 0x003fea0003800000 */
.L_x_298:
[----:B------:R-:W-:Y:S02]  /*11cf0*/  IMAD.MOV.U32 R20, RZ, RZ, R24 ;  /* 0x000000ffff147224 */ /* 0x000fe400078e0018 */
[----:B------:R-:W-:-:S07]  /*11d00*/  IMAD.MOV.U32 R50, RZ, RZ, R22 ;  /* 0x000000ffff327224 */ /* 0x000fce00078e0016 */
[----:B------:R-:W-:Y:S05]  /*11d10*/  WARPSYNC.COLLECTIVE R21, `(.L_x_299) ;  /* 0x0000000015087348 */ /* 0x000fea0003c00000 */
[----:B------:R0:W1:Y:S02]  /*11d20*/  SHFL.DOWN P3, R22, R20, R7, R6 ;  /* 0x0800000714167389 */ /* 0x0000640000060006 */
[----:B01----:R-:W-:Y:S05]  /*11d30*/  ENDCOLLECTIVE ;  /* 0x000000000000791b */ /* 0x003fea0003800000 */
.L_x_299:
[----:B------:R-:W-:Y:S02]  /*11d40*/  IMAD.MOV.U32 R20, RZ, RZ, R25 ;  /* 0x000000ffff147224 */ /* 0x000fe400078e0019 */
[----:B------:R-:W-:-:S07]  /*11d50*/  IMAD.MOV.U32 R30, RZ, RZ, R22 ;  /* 0x000000ffff1e7224 */ /* 0x000fce00078e0016 */
[----:B------:R-:W-:Y:S05]  /*11d60*/  WARPSYNC.COLLECTIVE R21, `(.L_x_300) ;  /* 0x0000000015087348 */ /* 0x000fea0003c00000 */
[----:B------:R0:W1:Y:S02]  /*11d70*/  SHFL.DOWN P3, R22, R20, R7, R6 ;  /* 0x0800000714167389 */ /* 0x0000640000060006 */
[----:B01----:R-:W-:Y:S05]  /*11d80*/  ENDCOLLECTIVE ;  /* 0x000000000000791b */ /* 0x003fea0003800000 */
.L_x_300:
[----:B------:R-:W-:Y:S02]  /*11d90*/  IMAD.MOV.U32 R20, RZ, RZ, R26 ;  /* 0x000000ffff147224 */ /* 0x000fe400078e001a */
[----:B------:R-:W-:-:S07]  /*11da0*/  IMAD.MOV.U32 R31, RZ, RZ, R22 ;  /* 0x000000ffff1f7224 */ /* 0x000fce00078e0016 */
[----:B------:R-:W-:Y:S05]  /*11db0*/  WARPSYNC.COLLECTIVE R21, `(.L_x_301) ;  /* 0x0000000015087348 */ /* 0x000fea0003c00000 */
[----:B------:R0:W1:Y:S02]  /*11dc0*/  SHFL.DOWN P3, R22, R20, R7, R6 ;  /* 0x0800000714167389 */ /* 0x0000640000060006 */
[----:B01----:R-:W-:Y:S05]  /*11dd0*/  ENDCOLLECTIVE ;  /* 0x000000000000791b */ /* 0x003fea0003800000 */
.L_x_301:
[----:B------:R-:W-:Y:S02]  /*11de0*/  IMAD.MOV.U32 R20, RZ, RZ, R27 ;  /* 0x000000ffff147224 */ /* 0x000fe400078e001b */
[----:B------:R-:W-:-:S07]  /*11df0*/  IMAD.MOV.U32 R32, RZ, RZ, R22 ;  /* 0x000000ffff207224 */ /* 0x000fce00078e0016 */
[----:B------:R-:W-:Y:S05]  /*11e00*/  WARPSYNC.COLLECTIVE R21, `(.L_x_302) ;  /* 0x0000000015087348 */ /* 0x000fea0003c00000 */
[----:B------:R0:W1:Y:S02]  /*11e10*/  SHFL.DOWN P3, R22, R20, R7, R6 ;  /* 0x0800000714167389 */ /* 0x0000640000060006 */
[----:B01----:R-:W-:Y:S05]  /*11e20*/  ENDCOLLECTIVE ;  /* 0x000000000000791b */ /* 0x003fea0003800000 */
.L_x_302:
[----:B------:R-:W-:Y:S02]  /*11e30*/  IMAD.MOV.U32 R20, RZ, RZ, R28 ;  /* 0x000000ffff147224 */ /* 0x000fe400078e001c */
[----:B------:R-:W-:-:S07]  /*11e40*/  IMAD.MOV.U32 R33, RZ, RZ, R22 ;  /* 0x000000ffff217224 */ /* 0x000fce00078e0016 */
[----:B------:R-:W-:Y:S05]  /*11e50*/  WARPSYNC.COLLECTIVE R21, `(.L_x_303) ;  /* 0x0000000015087348 */ /* 0x000fea0003c00000 */
[----:B------:R0:W1:Y:S02]  /*11e60*/  SHFL.DOWN P3, R22, R20, R7, R6 ;  /* 0x0800000714167389 */ /* 0x0000640000060006 */
[----:B01----:R-:W-:Y:S05]  /*11e70*/  ENDCOLLECTIVE ;  /* 0x000000000000791b */ /* 0x003fea0003800000 */
.L_x_303:
[----:B------:R-:W-:Y:S02]  /*11e80*/  IMAD.MOV.U32 R20, RZ, RZ, R29 ;  /* 0x000000ffff147224 */ /* 0x000fe400078e001d */
[----:B------:R-:W-:-:S07]  /*11e90*/  IMAD.MOV.U32 R52, RZ, RZ, R22 ;  /* 0x000000ffff347224 */ /* 0x000fce00078e0016 */
[----:B------:R-:W-:Y:S05]  /*11ea0*/  WARPSYNC.COLLECTIVE R21, `(.L_x_304) ;  /* 0x0000000015087348 */ /* 0x000fea0003c00000 */
[----:B------:R0:W1:Y:S02]  /*11eb0*/  SHFL.DOWN P3, R22, R20, R7, R6 ;  /* 0x0800000714167389 */ /* 0x0000640000060006 */
[----:B01----:R-:W-:Y:S05]  /*11ec0*/  ENDCOLLECTIVE ;  /* 0x000000000000791b */ /* 0x003fea0003800000 */
.L_x_304:
[----:B------:R-:W-:Y:S05]  /*11ed0*/  BRA `(.L_x_305) ;  /* 0xffffffac00f07947 */ /* 0x000fea000383ffff */
.L_x_117:
[----:B------:R-:W-:Y:S01]  /*11ee0*/  BSSY B0, `(.L_x_306) ;  /* 0x0000007000007945 */ /* 0x000fe20003800000 */
[----:B------:R-:W-:Y:S02]  /*11ef0*/  IMAD.MOV.U32 R20, RZ, RZ, R58 ;  /* 0x000000ffff147224 */ /* 0x000fe400078e003a */
[----:B------:R-:W-:Y:S02]  /*11f00*/  IMAD.MOV.U32 R7, RZ, RZ, 0x4 ;  /* 0x00000004ff077424 */ /* 0x000fe400078e00ff */
[----:B------:R-:W-:-:S07]  /*11f10*/  IMAD.MOV.U32 R21, RZ, RZ, -0x1 ;  /* 0xffffffffff157424 */ /* 0x000fce00078e00ff */
[----:B0-2-4-:R-:W-:Y:S05]  /*11f20*/  WARPSYNC.COLLECTIVE R21, `(.L_x_307) ;  /* 0x0000000015087348 */ /* 0x015fea0003c00000 */
[----:B0-----:R0:W1:Y:S02]  /*11f30*/  SHFL.DOWN P3, R22, R20, R7, R6 ;  /* 0x0800000714167389 */ /* 0x0010640000060006 */
[----:B012-4-:R-:W-:Y:S05]  /*11f40*/  ENDCOLLECTIVE ;  /* 0x000000000000791b */ /* 0x017fea0003800000 */
.L_x_307:
[----:B------:R-:W-:Y:S05]  /*11f50*/  BSYNC B0 ;  /* 0x0000000000007941 */ /* 0x000fea0003800000 */
.L_x_306:
[----:B------:R-:W-:Y:S02]  /*11f60*/  IMAD.MOV.U32 R20, RZ, RZ, R59 ;  /* 0x000000ffff147224 */ /* 0x000fe400078e003b */
[----:B------:R-:W-:Y:S02]  /*11f70*/  IMAD.MOV.U32 R7, RZ, RZ, 0x4 ;  /* 0x00000004ff077424 */ /* 0x000fe400078e00ff */
[----:B------:R-:W-:Y:S02]  /*11f80*/  IMAD.MOV.U32 R21, RZ, RZ, -0x1 ;  /* 0xffffffffff157424 */ /* 0x000fe400078e00ff */
[----:B------:R-:W-:-:S07]  /*11f90*/  IMAD.MOV.U32 R31, RZ, RZ, R22 ;  /* 0x000000ffff1f7224 */ /* 0x000fce00078e0016 */
[----:B------:R-:W-:Y:S05]  /*11fa0*/  WARPSYNC.COLLECTIVE R21, `(.L_x_308) ;  /* 0x0000000015087348 */ /* 0x000fea0003c00000 */
[----:B------:R0:W1:Y:S02]  /*11fb0*/  SHFL.DOWN P3, R22, R20, R7, R6 ;  /* 0x0800000714167389 */ /* 0x0000640000060006 */
[----:B01----:R-:W-:Y:S05]  /*11fc0*/  ENDCOLLECTIVE ;  /* 0x000000000000791b */ /* 0x003fea0003800000 */
.L_x_308:
[----:B------:R-:W-:Y:S02]  /*11fd0*/  IMAD.MOV.U32 R20, RZ, RZ, R24 ;  /* 0x000000ffff147224 */ /* 0x000fe400078e0018 */
[----:B------:R-:W-:-:S07]  /*11fe0*/  IMAD.MOV.U32 R52, RZ, RZ, R22 ;  /* 0x000000ffff347224 */ /* 0x000fce00078e0016 */
[----:B------:R-:W-:Y:S05]  /*11ff0*/  WARPSYNC.COLLECTIVE R21, `(.L_x_309) ;  /* 0x0000000015087348 */ /* 0x000fea0003c00000 */
[----:B------:R0:W1:Y:S02]  /*12000*/  SHFL.DOWN P3, R22, R20, R7, R6 ;  /* 0x0800000714167389 */ /* 0x0000640000060006 */
[----:B01----:R-:W-:Y:S05]  /*12010*/  ENDCOLLECTIVE ;  /* 0x000000000000791b */ /* 0x003fea0003800000 */
.L_x_309:
[----:B------:R-:W-:Y:S02]  /*12020*/  IMAD.MOV.U32 R20, RZ, RZ, R25 ;  /* 0x000000ffff147224 */ /* 0x000fe400078e0019 */
[----:B------:R-:W-:-:S07]  /*12030*/  IMAD.MOV.U32 R32, RZ, RZ, R22 ;  /* 0x000000ffff207224 */ /* 0x000fce00078e0016 */
[----:B------:R-:W-:Y:S05]  /*12040*/  WARPSYNC.COLLECTIVE R21, `(.L_x_310) ;  /* 0x0000000015087348 */ /* 0x000fea0003c00000 */
[----:B------:R0:W1:Y:S02]  /*12050*/  SHFL.DOWN P3, R22, R20, R7, R6 ;  /* 0x0800000714167389 */ /* 0x0000640000060006 */
[----:B01----:R-:W-:Y:S05]  /*12060*/  ENDCOLLECTIVE ;  /* 0x000000000000791b */ /* 0x003fea0003800000 */
.L_x_310:
[----:B------:R-:W-:Y:S02]  /*12070*/  IMAD.MOV.U32 R20, RZ, RZ, R26 ;  /* 0x000000ffff147224 */ /* 0x000fe400078e001a */
[----:B------:R-:W-:-:S07]  /*12080*/  IMAD.MOV.U32 R33, RZ, RZ, R22 ;  /* 0x000000ffff217224 */ /* 0x000fce00078e0016 */
[----:B------:R-:W-:Y:S05]  /*12090*/  WARPSYNC.COLLECTIVE R21, `(.L_x_311) ;  /* 0x0000000015087348 */ /* 0x000fea0003c00000 */
[----:B------:R0:W1:Y:S02]  /*120a0*/  SHFL.DOWN P3, R22, R20, R7, R6 ;  /* 0x0800000714167389 */ /* 0x0000640000060006 */
[----:B01----:R-:W-:Y:S05]  /*120b0*/  ENDCOLLECTIVE ;  /* 0x000000000000791b */ /* 0x003fea0003800000 */
.L_x_311:
[----:B------:R-:W-:Y:S02]  /*120c0*/  IMAD.MOV.U32 R20, RZ, RZ, R27 ;  /* 0x000000ffff147224 */ /* 0x000fe400078e001b */
[----:B------:R-:W-:-:S07]  /*120d0*/  IMAD.MOV.U32 R50, RZ, RZ, R22 ;  /* 0x000000ffff327224 */ /* 0x000fce00078e0016 */
[----:B------:R-:W-:Y:S05]  /*120e0*/  WARPSYNC.COLLECTIVE R21, `(.L_x_312) ;  /* 0x0000000015087348 */ /* 0x000fea0003c00000 */
[----:B------:R0:W1:Y:S02]  /*120f0*/  SHFL.DOWN P3, R22, R20, R7, R6 ;  /* 0x0800000714167389 */ /* 0x0000640000060006 */
[----:B01----:R-:W-:Y:S05]  /*12100*/  ENDCOLLECTIVE ;  /* 0x000000000000791b */ /* 0x003fea0003800000 */
.L_x_312:
[----:B------:R-:W-:Y:S02]  /*12110*/  IMAD.MOV.U32 R20, RZ, RZ, R28 ;  /* 0x000000ffff147224 */ /* 0x000fe400078e001c */
[----:B------:R-:W-:-:S07]  /*12120*/  IMAD.MOV.U32 R51, RZ, RZ, R22 ;  /* 0x000000ffff337224 */ /* 0x000fce00078e0016 */
[----:B------:R-:W-:Y:S05]  /*12130*/  WARPSYNC.COLLECTIVE R21, `(.L_x_313) ;  /* 0x0000000015087348 */ /* 0x000fea0003c00000 */
[----:B------:R0:W1:Y:S02]  /*12140*/  SHFL.DOWN P3, R22, R20, R7, R6 ;  /* 0x0800000714167389 */ /* 0x0000640000060006 */
[----:B01----:R-:W-:Y:S05]  /*12150*/  ENDCOLLECTIVE ;  /* 0x000000000000791b */ /* 0x003fea0003800000 */
.L_x_313:
[----:B------:R-:W-:Y:S02]  /*12160*/  IMAD.MOV.U32 R20, RZ, RZ, R29 ;  /* 0x000000ffff147224 */ /* 0x000fe400078e001d */
[----:B------:R-:W-:-:S07]  /*12170*/  IMAD.MOV.U32 R53, RZ, RZ, R22 ;  /* 0x000000ffff357224 */ /* 0x000fce00078e0016 */
[----:B------:R-:W-:Y:S05]  /*12180*/  WARPSYNC.COLLECTIVE R21, `(.L_x_314) ;  /* 0x0000000015087348 */ /* 0x000fea0003c00000 */
[----:B------:R0:W1:Y:S02]  /*12190*/  SHFL.DOWN P3, R22, R20, R7, R6 ;  /* 0x0800000714167389 */ /* 0x0000640000060006 */
[----:B01----:R-:W-:Y:S05]  /*121a0*/  ENDCOLLECTIVE ;  /* 0x000000000000791b */ /* 0x003fea0003800000 */
.L_x_314:
[----:B------:R-:W-:Y:S05]  /*121b0*/  BRA `(.L_x_315) ;  /* 0xffffffac00b87947 */ /* 0x000fea000383ffff */
.L_x_120:
[----:B------:R-:W-:Y:S01]  /*121c0*/  BSSY B0, `(.L_x_316) ;  /* 0x0000007000007945 */ /* 0x000fe20003800000 */
[----:B------:R-:W-:Y:S02]  /*121d0*/  IMAD.MOV.U32 R20, RZ, RZ, R58 ;  /* 0x000000ffff147224 */ /* 0x000fe400078e003a */
[----:B------:R-:W-:Y:S02]  /*121e0*/  IMAD.MOV.U32 R7, RZ, RZ, 0x8 ;  /* 0x00000008ff077424 */ /* 0x000fe400078e00ff */
[----:B------:R-:W-:-:S07]  /*121f0*/  IMAD.MOV.U32 R21, RZ, RZ, -0x1 ;  /* 0xffffffffff157424 */ /* 0x000fce00078e00ff */
[----:B0-2-4-:R-:W-:Y:S05]  /*12200*/  WARPSYNC.COLLECTIVE R21, `(.L_x_317) ;  /* 0x0000000015087348 */ /* 0x015fea0003c00000 */
[----:B0-----:R0:W1:Y:S02]  /*12210*/  SHFL.DOWN P3, R22, R20, R7, R6 ;  /* 0x0800000714167389 */ /* 0x0010640000060006 */
[----:B012-4-:R-:W-:Y:S05]  /*12220*/  ENDCOLLECTIVE ;  /* 0x000000000000791b */ /* 0x017fea0003800000 */
.L_x_317:
[----:B------:R-:W-:Y:S05]  /*12230*/  BSYNC B0 ;  /* 0x0000000000007941 */ /* 0x000fea0003800000 */
.L_x_316:
[----:B------:R-:W-:Y:S02]  /*12240*/  IMAD.MOV.U32 R20, RZ, RZ, R59 ;  /* 0x000000ffff147224 */ /* 0x000fe400078e003b */
[----:B------:R-:W-:Y:S02]  /*12250*/  IMAD.MOV.U32 R7, RZ, RZ, 0x8 ;  /* 0x00000008ff077424 */ /* 0x000fe400078e00ff */
[----:B------:R-:W-:Y:S02]  /*12260*/  IMAD.MOV.U32 R21, RZ, RZ, -0x1 ;  /* 0xffffffffff157424 */ /* 0x000fe400078e00ff */
[----:B------:R-:W-:-:S07]  /*12270*/  IMAD.MOV.U32 R53, RZ, RZ, R22 ;  /* 0x000000ffff357224 */ /* 0x000fce00078e0016 */
[----:B------:R-:W-:Y:S05]  /*12280*/  WARPSYNC.COLLECTIVE R21, `(.L_x_318) ;  /* 0x0000000015087348 */ /* 0x000fea0003c00000 */
[----:B------:R0:W1:Y:S02]  /*12290*/  SHFL.DOWN P3, R22, R20, R7, R6 ;  /* 0x0800000714167389 */ /* 0x0000640000060006 */
[----:B01----:R-:W-:Y:S05]  /*122a0*/  ENDCOLLECTIVE ;  /* 0x000000000000791b */ /* 0x003fea0003800000 */
.L_x_318:
[----:B------:R-:W-:Y:S02]  /*122b0*/  IMAD.MOV.U32 R20, RZ, RZ, R24 ;  /* 0x000000ffff147224 */ /* 0x000fe400078e0018 */
[----:B------:R-:W-:-:S07]  /*122c0*/  IMAD.MOV.U32 R52, RZ, RZ, R22 ;  /* 0x000000ffff347224 */ /* 0x000fce00078e0016 */
[----:B------:R-:W-:Y:S05]  /*122d0*/  WARPSYNC.COLLECTIVE R21, `(.L_x_319) ;  /* 0x0000000015087348 */ /* 0x000fea0003c00000 */
[----:B------:R0:W1:Y:S02]  /*122e0*/  SHFL.DOWN P3, R22, R20, R7, R6 ;  /* 0x0800000714167389 */ /* 0x0000640000060006 */
[----:B01----:R-:W-:Y:S05]  /*122f0*/  ENDCOLLECTIVE ;  /* 0x000000000000791b */ /* 0x003fea0003800000 */
.L_x_319:
[----:B------:R-:W-:Y:S02]  /*12300*/  IMAD.MOV.U32 R20, RZ, RZ, R25 ;  /* 0x000000ffff147224 */ /* 0x000fe400078e0019 */
[----:B------:R-:W-:-:S07]  /*12310*/  IMAD.MOV.U32 R32, RZ, RZ, R22 ;  /* 0x000000ffff207224 */ /* 0x000fce00078e0016 */
[----:B------:R-:W-:Y:S05]  /*12320*/  WARPSYNC.COLLECTIVE R21, `(.L_x_320) ;  /* 0x0000000015087348 */ /* 0x000fea0003c00000 */
[----:B------:R0:W1:Y:S02]  /*12330*/  SHFL.DOWN P3, R22, R20, R7, R6 ;  /* 0x0800000714167389 */ /* 0x0000640000060006 */
[----:B01----:R-:W-:Y:S05]  /*12340*/  ENDCOLLECTIVE ;  /* 0x000000000000791b */ /* 0x003fea0003800000 */
.L_x_320:
[----:B------:R-:W-:Y:S02]  /*12350*/  IMAD.MOV.U32 R20, RZ, RZ, R26 ;  /* 0x000000ffff147224 */ /* 0x000fe400078e001a */
[----:B------:R-:W-:-:S07]  /*12360*/  IMAD.MOV.U32 R33, RZ, RZ, R22 ;  /* 0x000000ffff217224 */ /* 0x000fce00078e0016 */
[----:B------:R-:W-:Y:S05]  /*12370*/  WARPSYNC.COLLECTIVE R21, `(.L_x_321) ;  /* 0x0000000015087348 */ /* 0x000fea0003c00000 */
[----:B------:R0:W1:Y:S02]  /*12380*/  SHFL.DOWN P3, R22, R20, R7, R6 ;  /* 0x0800000714167389 */ /* 0x0000640000060006 */
[----:B01----:R-:W-:Y:S05]  /*12390*/  ENDCOLLECTIVE ;  /* 0x000000000000791b */ /* 0x003fea0003800000 */
.L_x_321:
[----:B------:R-:W-:Y:S02]  /*123a0*/  IMAD.MOV.U32 R20, RZ, RZ, R27 ;  /* 0x000000ffff147224 */ /* 0x000fe400078e001b */
[----:B------:R-:W-:-:S07]  /*123b0*/  IMAD.MOV.U32 R50, RZ, RZ, R22 ;  /* 0x000000ffff327224 */ /* 0x000fce00078e0016 */
[----:B------:R-:W-:Y:S05]  /*123c0*/  WARPSYNC.COLLECTIVE R21, `(.L_x_322) ;  /* 0x0000000015087348 */ /* 0x000fea0003c00000 */
[----:B------:R0:W1:Y:S02]  /*123d0*/  SHFL.DOWN P3, R22, R20, R7, R6 ;  /* 0x0800000714167389 */ /* 0x0000640000060006 */
[----:B01----:R-:W-:Y:S05]  /*123e0*/  ENDCOLLECTIVE ;  /* 0x000000000000791b */ /* 0x003fea0003800000 */
.L_x_322:
[----:B------:R-:W-:Y:S02]  /*123f0*/  IMAD.MOV.U32 R20, RZ, RZ, R28 ;  /* 0x000000ffff147224 */ /* 0x000fe400078e001c */
[----:B------:R-:W-:-:S07]  /*12400*/  IMAD.MOV.U32 R51, RZ, RZ, R22 ;  /* 0x000000ffff337224 */ /* 0x000fce00078e0016 */
[----:B------:R-:W-:Y:S05]  /*12410*/  WARPSYNC.COLLECTIVE R21, `(.L_x_323) ;  /* 0x0000000015087348 */ /* 0x000fea0003c00000 */
[----:B------:R0:W1:Y:S02]  /*12420*/  SHFL.DOWN P3, R22, R20, R7, R6 ;  /* 0x0800000714167389 */ /* 0x0000640000060006 */
[----:B01----:R-:W-:Y:S05]  /*12430*/  ENDCOLLECTIVE ;  /* 0x000000000000791b */ /* 0x003fea0003800000 */
.L_x_323:
[----:B------:R-:W-:Y:S02]  /*12440*/  IMAD.MOV.U32 R20, RZ, RZ, R29 ;  /* 0x000000ffff147224 */ /* 0x000fe400078e001d */
[----:B------:R-:W-:-:S07]  /*12450*/  IMAD.MOV.U32 R54, RZ, RZ, R22 ;  /* 0x000000ffff367224 */ /* 0x000fce00078e0016 */
[----:B------:R-:W-:Y:S05]  /*12460*/  WARPSYNC.COLLECTIVE R21, `(.L_x_324) ;  /* 0x0000000015087348 */ /* 0x000fea0003c00000 */
[----:B------:R0:W1:Y:S02]  /*12470*/  SHFL.DOWN P3, R22, R20, R7, R6 ;  /* 0x0800000714167389 */ /* 0x0000640000060006 */
[----:B01----:R-:W-:Y:S05]  /*12480*/  ENDCOLLECTIVE ;  /* 0x000000000000791b */ /* 0x003fea0003800000 */
.L_x_324:
[----:B------:R-:W-:Y:S05]  /*12490*/  BRA `(.L_x_325) ;  /* 0xffffffac00807947 */ /* 0x000fea000383ffff */
.L_x_123:
[----:B------:R-:W-:Y:S01]  /*124a0*/  BSSY B0, `(.L_x_326) ;  /* 0x0000007000007945 */ /* 0x000fe20003800000 */
[----:B------:R-:W-:Y:S02]  /*124b0*/  IMAD.MOV.U32 R20, RZ, RZ, R58 ;  /* 0x000000ffff147224 */ /* 0x000fe400078e003a */
[----:B------:R-:W-:Y:S02]  /*124c0*/  IMAD.MOV.U32 R7, RZ, RZ, 0x10 ;  /* 0x00000010ff077424 */ /* 0x000fe400078e00ff */
[----:B------:R-:W-:-:S07]  /*124d0*/  IMAD.MOV.U32 R21, RZ, RZ, -0x1 ;  /* 0xffffffffff157424 */ /* 0x000fce00078e00ff */
[----:B0-2-4-:R-:W-:Y:S05]  /*124e0*/  WARPSYNC.COLLECTIVE R21, `(.L_x_327) ;  /* 0x0000000015087348 */ /* 0x015fea0003c00000 */
[----:B0-----:R0:W1:Y:S02]  /*124f0*/  SHFL.DOWN P3, R22, R20, R7, R6 ;  /* 0x0800000714167389 */ /* 0x0010640000060006 */
[----:B012-4-:R-:W-:Y:S05]  /*12500*/  ENDCOLLECTIVE ;  /* 0x000000000000791b */ /* 0x017fea0003800000 */
.L_x_327:
[----:B------:R-:W-:Y:S05]  /*12510*/  BSYNC B0 ;  /* 0x0000000000007941 */ /* 0x000fea0003800000 */
.L_x_326:
[----:B------:R-:W-:Y:S02]  /*12520*/  IMAD.MOV.U32 R20, RZ, RZ, R59 ;  /* 0x000000ffff147224 */ /* 0x000fe400078e003b */
[----:B------:R-:W-:Y:S02]  /*12530*/  IMAD.MOV.U32 R7, RZ, RZ, 0x10 ;  /* 0x00000010ff077424 */ /* 0x000fe400078e00ff */
[----:B------:R-:W-:Y:S02]  /*12540*/  IMAD.MOV.U32 R21, RZ, RZ, -0x1 ;  /* 0xffffffffff157424 */ /* 0x000fe400078e00ff */
[----:B------:R-:W-:-:S07]  /*12550*/  IMAD.MOV.U32 R33, RZ, RZ, R22 ;  /* 0x000000ffff217224 */ /* 0x000fce00078e0016 */
[----:B------:R-:W-:Y:S05]  /*12560*/  WARPSYNC.COLLECTIVE R21, `(.L_x_328) ;  /* 0x0000000015087348 */ /* 0x000fea0003c00000 */
[----:B------:R0:W1:Y:S02]  /*12570*/  SHFL.DOWN P3, R22, R20, R7, R6 ;  /* 0x0800000714167389 */ /* 0x0000640000060006 */
[----:B01----:R-:W-:Y:S05]  /*12580*/  ENDCOLLECTIVE ;  /* 0x000000000000791b */ /* 0x003fea0003800000 */
.L_x_328:
[----:B------:R-:W-:Y:S02]  /*12590*/  IMAD.MOV.U32 R20, RZ, RZ, R24 ;  /* 0x000000ffff147224 */ /* 0x000fe400078e0018 */
[----:B------:R-:W-:-:S07]  /*125a0*/  IMAD.MOV.U32 R52, RZ, RZ, R22 ;  /* 0x000000ffff347224 */ /* 0x000fce00078e0016 */
[----:B------:R-:W-:Y:S05]  /*125b0*/  WARPSYNC.COLLECTIVE R21, `(.L_x_329) ;  /* 0x0000000015087348 */ /* 0x000fea0003c00000 */
[----:B------:R0:W1:Y:S02]  /*125c0*/  SHFL.DOWN P3, R22, R20, R7, R6 ;  /* 0x0800000714167389 */ /* 0x0000640000060006 */
[----:B01----:R-:W-:Y:S05]  /*125d0*/  ENDCOLLECTIVE ;  /* 0x000000000000791b */ /* 0x003fea0003800000 */
.L_x_329:
[----:B------:R-:W-:Y:S02]  /*125e0*/  IMAD.MOV.U32 R20, RZ, RZ, R25 ;  /* 0x000000ffff147224 */ /* 0x000fe400078e0019 */
[----:B------:R-:W-:-:S07]  /*125f0*/  IMAD.MOV.U32 R50, RZ, RZ, R22 ;  /* 0x000000ffff327224 */ /* 0x000fce00078e0016 */
[----:B------:R-:W-:Y:S05]  /*12600*/  WARPSYNC.COLLECTIVE R21, `(.L_x_330) ;  /* 0x0000000015087348 */ /* 0x000fea0003c00000 */
[----:B------:R0:W1:Y:S02]  /*12610*/  SHFL.DOWN P3, R22, R20, R7, R6 ;  /* 0x0800000714167389 */ /* 0x0000640000060006 */
[----:B01----:R-:W-:Y:S05]  /*12620*/  ENDCOLLECTIVE ;  /* 0x000000000000791b */ /* 0x003fea0003800000 */
.L_x_330:
[----:B------:R-:W-:Y:S02]  /*12630*/  IMAD.MOV.U32 R20, RZ, RZ, R26 ;  /* 0x000000ffff147224 */ /* 0x000fe400078e001a */
[----:B------:R-:W-:-:S07]  /*12640*/  IMAD.MOV.U32 R51, RZ, RZ, R22 ;  /* 0x000000ffff337224 */ /* 0x000fce00078e0016 */
[----:B------:R-:W-:Y:S05]  /*12650*/  WARPSYNC.COLLECTIVE R21, `(.L_x_331) ;  /* 0x0000000015087348 */ /* 0x000fea0003c00000 */
[----:B------:R0:W1:Y:S02]  /*12660*/  SHFL.DOWN P3, R22, R20, R7, R6 ;  /* 0x0800000714167389 */ /* 0x0000640000060006 */
[----:B01----:R-:W-:Y:S05]  /*12670*/  ENDCOLLECTIVE ;  /* 0x000000000000791b */ /* 0x003fea0003800000 */
.L_x_331:
[----:B------:R-:W-:Y:S02]  /*12680*/  IMAD.MOV.U32 R20, RZ, RZ, R27 ;  /* 0x000000ffff147224 */ /* 0x000fe400078e001b */
[----:B------:R-:W-:-:S07]  /*12690*/  IMAD.MOV.U32 R53, RZ, RZ, R22 ;  /* 0x000000ffff357224 */ /* 0x000fce00078e0016 */
[----:B------:R-:W-:Y:S05]  /*126a0*/  WARPSYNC.COLLECTIVE R21, `(.L_x_332) ;  /* 0x0000000015087348 */ /* 0x000fea0003c00000 */
[----:B------:R0:W1:Y:S02]  /*126b0*/  SHFL.DOWN P3, R22, R20, R7, R6 ;  /* 0x0800000714167389 */ /* 0x0000640000060006 */
[----:B01----:R-:W-:Y:S05]  /*126c0*/  ENDCOLLECTIVE ;  /* 0x000000000000791b */ /* 0x003fea0003800000 */
.L_x_332:
[----:B------:R-:W-:Y:S02]  /*126d0*/  IMAD.MOV.U32 R20, RZ, RZ, R28 ;  /* 0x000000ffff147224 */ /* 0x000fe400078e001c */
[----:B------:R-:W-:-:S07]  /*126e0*/  IMAD.MOV.U32 R54, RZ, RZ, R22 ;  /* 0x000000ffff367224 */ /* 0x000fce00078e0016 */
[----:B------:R-:W-:Y:S05]  /*126f0*/  WARPSYNC.COLLECTIVE R21, `(.L_x_333) ;  /* 0x0000000015087348 */ /* 0x000fea0003c00000 */
[----:B------:R0:W1:Y:S02]  /*12700*/  SHFL.DOWN P3, R22, R20, R7, R6 ;  /* 0x0800000714167389 */ /* 0x0000640000060006 */
[----:B01----:R-:W-:Y:S05]  /*12710*/  ENDCOLLECTIVE ;  /* 0x000000000000791b */ /* 0x003fea0003800000 */
.L_x_333:
[----:B------:R-:W-:Y:S02]  /*12720*/  IMAD.MOV.U32 R20, RZ, RZ, R29 ;  /* 0x000000ffff147224 */ /* 0x000fe400078e001d */
[----:B------:R-:W-:-:S07]  /*12730*/  IMAD.MOV.U32 R55, RZ, RZ, R22 ;  /* 0x000000ffff377224 */ /* 0x000fce00078e0016 */
[----:B------:R-:W-:Y:S05]  /*12740*/  WARPSYNC.COLLECTIVE R21, `(.L_x_334) ;  /* 0x0000000015087348 */ /* 0x000fea0003c00000 */
[----:B------:R0:W1:Y:S02]  /*12750*/  SHFL.DOWN P3, R22, R20, R7, R6 ;  /* 0x0800000714167389 */ /* 0x0000640000060006 */
[----:B01----:R-:W-:Y:S05]  /*12760*/  ENDCOLLECTIVE ;  /* 0x000000000000791b */ /* 0x003fea0003800000 */
.L_x_334:
[----:B------:R-:W-:Y:S05]  /*12770*/  BRA `(.L_x_335) ;  /* 0xffffffac00487947 */ /* 0x000fea000383ffff */
.L_x_126:
[----:B------:R-:W-:Y:S01]  /*12780*/  BSSY B0, `(.L_x_336) ;  /* 0x0000005000007945 */ /* 0x000fe20003800000 */
[----:B------:R-:W-:-:S07]  /*12790*/  IMAD.MOV.U32 R21, RZ, RZ, -0x1 ;  /* 0xffffffffff157424 */ /* 0x000fce00078e00ff */
[----:B0-2---:R-:W-:Y:S05]  /*127a0*/  WARPSYNC.COLLECTIVE R21, `(.L_x_337) ;  /* 0x0000000015087348 */ /* 0x005fea0003c00000 */
[----:B------:R-:W-:Y:S01]  /*127b0*/  VOTE.ALL P3, P3 ;  /* 0x0000000000ff7806 */ /* 0x000fe20001860000 */
[----:B0-2---:R-:W-:-:S12]  /*127c0*/  ENDCOLLECTIVE ;  /* 0x000000000000791b */ /* 0x005fd80003800000 */
.L_x_337:
[----:B------:R-:W-:Y:S05]  /*127d0*/  BSYNC B0 ;  /* 0x0000000000007941 */ /* 0x000fea0003800000 */
.L_x_336:
[----:B------:R-:W-:Y:S05]  /*127e0*/  BRA `(.L_x_338) ;  /* 0xffffffac009c7947 */ /* 0x000fea000383ffff */
.L_x_128:
[----:B------:R-:W-:Y:S01]  /*127f0*/  BSSY B0, `(.L_x_339) ;  /* 0x0000006000007945 */ /* 0x000fe20003800000 */
[----:B------:R-:W-:Y:S01]  /*12800*/  PLOP3.LUT P3, PT, P3, PT, PT, 0x8, 0x80 ;  /* 0x000000000080781c */ /* 0x000fe20001f6e170 */
[----:B------:R-:W-:-:S12]  /*12810*/  IMAD.MOV.U32 R21, RZ, RZ, -0x1 ;  /* 0xffffffffff157424 */ /* 0x000fd800078e00ff */
[----:B------:R-:W-:Y:S05]  /*12820*/  WARPSYNC.COLLECTIVE R21, `(.L_x_340) ;  /* 0x0000000015087348 */ /* 0x000fea0003c00000 */
[----:B------:R-:W-:Y:S01]  /*12830*/  VOTE.ANY P3, P3 ;  /* 0x0000000000ff7806 */ /* 0x000fe20001860100 */
[----:B------:R-:W-:-:S12]  /*12840*/  ENDCOLLECTIVE ;  /* 0x000000000000791b */ /* 0x000fd80003800000 */
.L_x_340:
[----:B------:R-:W-:Y:S05]  /*12850*/  BSYNC B0 ;  /* 0x0000000000007941 */ /* 0x000fea0003800000 */
.L_x_339:
[----:B------:R-:W-:Y:S05]  /*12860*/  BRA `(.L_x_341) ;  /* 0xffffffac00b47947 */ /* 0x000fea000383ffff */
.L_x_133:
[----:B------:R-:W-:Y:S01]  /*12870*/  BSSY B0, `(.L_x_342) ;  /* 0x0000006000007945 */ /* 0x000fe20003800000 */
[----:B------:R-:W-:Y:S01]  /*12880*/  PLOP3.LUT P3, PT, P3, PT, PT, 0x8, 0x80 ;  /* 0x000000000080781c */ /* 0x000fe20001f6e170 */
[----:B------:R-:W-:-:S12]  /*12890*/  IMAD.MOV.U32 R21, RZ, RZ, -0x1 ;  /* 0xffffffffff157424 */ /* 0x000fd800078e00ff */
[----:B01---5:R-:W-:Y:S05]  /*128a0*/  WARPSYNC.COLLECTIVE R21, `(.L_x_343) ;  /* 0x0000000015087348 */ /* 0x023fea0003c00000 */
[----:B------:R-:W-:Y:S01]  /*128b0*/  VOTE.ANY R21, PT, P3 ;  /* 0x0000000000157806 */ /* 0x000fe200018e0100 */
[----:B01---5:R-:W-:Y:S06]  /*128c0*/  ENDCOLLECTIVE ;  /* 0x000000000000791b */ /* 0x023fec0003800000 */
.L_x_343:
[----:B------:R-:W-:Y:S05]  /*128d0*/  BSYNC B0 ;  /* 0x0000000000007941 */ /* 0x000fea0003800000 */
.L_x_342:
        /* <DEDUP_REMOVED lines=10> */
.L_x_344:
[----:B------:R-:W-:Y:S02]  /*12980*/  IMAD.MOV.U32 R20, RZ, RZ, R51 ;  /* 0x000000ffff147224 */ /* 0x000fe400078e0033 */
[----:B------:R-:W-:-:S07]  /*12990*/  IMAD.MOV.U32 R67, RZ, RZ, R22 ;  /* 0x000000ffff437224 */ /* 0x000fce00078e0016 */
[----:B------:R-:W-:Y:S05]  /*129a0*/  WARPSYNC.COLLECTIVE R21, `(.L_x_345) ;  /* 0x0000000015087348 */ /* 0x000fea0003c00000 */
[----:B------:R0:W1:Y:S02]  /*129b0*/  SHFL.DOWN P3, R22, R20, R7, R6 ;  /* 0x0800000714167389 */ /* 0x0000640000060006 */
[----:B01----:R-:W-:Y:S05]  /*129c0*/  ENDCOLLECTIVE ;  /* 0x000000000000791b */ /* 0x003fea0003800000 */
.L_x_345:
[----:B------:R-:W-:Y:S02]  /*129d0*/  IMAD.MOV.U32 R20, RZ, RZ, R56 ;  /* 0x000000ffff147224 */ /* 0x000fe400078e0038 */
[----:B------:R-:W-:-:S07]  /*129e0*/  IMAD.MOV.U32 R68, RZ, RZ, R22 ;  /* 0x000000ffff447224 */ /* 0x000fce00078e0016 */
[----:B------:R-:W-:Y:S05]  /*129f0*/  WARPSYNC.COLLECTIVE R21, `(.L_x_346) ;  /* 0x0000000015087348 */ /* 0x000fea0003c00000 */
[----:B------:R0:W1:Y:S02]  /*12a00*/  SHFL.DOWN P3, R22, R20, R7, R6 ;  /* 0x0800000714167389 */ /* 0x0000640000060006 */
[----:B01----:R-:W-:Y:S05]  /*12a10*/  ENDCOLLECTIVE ;  /* 0x000000000000791b */ /* 0x003fea0003800000 */
.L_x_346:
[----:B------:R-:W-:Y:S02]  /*12a20*/  IMAD.MOV.U32 R20, RZ, RZ, R57 ;  /* 0x000000ffff147224 */ /* 0x000fe400078e0039 */
[----:B------:R-:W-:-:S07]  /*12a30*/  IMAD.MOV.U32 R65, RZ, RZ, R22 ;  /* 0x000000ffff417224 */ /* 0x000fce00078e0016 */
[----:B------:R-:W-:Y:S05]  /*12a40*/  WARPSYNC.COLLECTIVE R21, `(.L_x_347) ;  /* 0x0000000015087348 */ /* 0x000fea0003c00000 */
[----:B------:R0:W1:Y:S02]  /*12a50*/  SHFL.DOWN P3, R22, R20, R7, R6 ;  /* 0x0800000714167389 */ /* 0x0000640000060006 */
[----:B01----:R-:W-:Y:S05]  /*12a60*/  ENDCOLLECTIVE ;  /* 0x000000000000791b */ /* 0x003fea0003800000 */
.L_x_347:
[----:B------:R-:W-:Y:S02]  /*12a70*/  IMAD.MOV.U32 R20, RZ, RZ, R54 ;  /* 0x000000ffff147224 */ /* 0x000fe400078e0036 */
[----:B------:R-:W-:-:S07]  /*12a80*/  IMAD.MOV.U32 R70, RZ, RZ, R22 ;  /* 0x000000ffff467224 */ /* 0x000fce00078e0016 */
[----:B------:R-:W-:Y:S05]  /*12a90*/  WARPSYNC.COLLECTIVE R21, `(.L_x_348) ;  /* 0x0000000015087348 */ /* 0x000fea0003c00000 */
[----:B------:R0:W1:Y:S02]  /*12aa0*/  SHFL.DOWN P3, R22, R20, R7, R6 ;  /* 0x0800000714167389 */ /* 0x0000640000060006 */
[----:B01----:R-:W-:Y:S05]  /*12ab0*/  ENDCOLLECTIVE ;  /* 0x000000000000791b */ /* 0x003fea0003800000 */
.L_x_348:
[----:B------:R-:W-:Y:S02]  /*12ac0*/  IMAD.MOV.U32 R20, RZ, RZ, R55 ;  /* 0x000000ffff147224 */ /* 0x000fe400078e0037 */
[----:B------:R-:W-:-:S07]  /*12ad0*/  IMAD.MOV.U32 R62, RZ, RZ, R22 ;  /* 0x000000ffff3e7224 */ /* 0x000fce00078e0016 */
[----:B------:R-:W-:Y:S05]  /*12ae0*/  WARPSYNC.COLLECTIVE R21, `(.L_x_349) ;  /* 0x0000000015087348 */ /* 0x000fea0003c00000 */
[----:B------:R0:W1:Y:S02]  /*12af0*/  SHFL.DOWN P3, R22, R20, R7, R6 ;  /* 0x0800000714167389 */ /* 0x0000640000060006 */
[----:B01----:R-:W-:Y:S05]  /*12b00*/  ENDCOLLECTIVE ;  /* 0x000000000000791b */ /* 0x003fea0003800000 */
.L_x_349:
[----:B------:R-:W-:Y:S02]  /*12b10*/  IMAD.MOV.U32 R20, RZ, RZ, R52 ;  /* 0x000000ffff147224 */ /* 0x000fe400078e0034 */
[----:B------:R-:W-:-:S07]  /*12b20*/  IMAD.MOV.U32 R63, RZ, RZ, R22 ;  /* 0x000000ffff3f7224 */ /* 0x000fce00078e0016 */
[----:B------:R-:W-:Y:S05]  /*12b30*/  WARPSYNC.COLLECTIVE R21, `(.L_x_350) ;  /* 0x0000000015087348 */ /* 0x000fea0003c00000 */
[----:B------:R0:W1:Y:S02]  /*12b40*/  SHFL.DOWN P3, R22, R20, R7, R6 ;  /* 0x0800000714167389 */ /* 0x0000640000060006 */
[----:B01----:R-:W-:Y:S05]  /*12b50*/  ENDCOLLECTIVE ;  /* 0x000000000000791b */ /* 0x003fea0003800000 */
.L_x_350:
[----:B------:R-:W-:Y:S02]  /*12b60*/  IMAD.MOV.U32 R20, RZ, RZ, R53 ;  /* 0x000000ffff147224 */ /* 0x000fe400078e0035 */
[----:B------:R-:W-:-:S07]  /*12b70*/  IMAD.MOV.U32 R64, RZ, RZ, R22 ;  /* 0x000000ffff407224 */ /* 0x000fce00078e0016 */
[----:B------:R-:W-:Y:S05]  /*12b80*/  WARPSYNC.COLLECTIVE R21, `(.L_x_351) ;  /* 0x0000000015087348 */ /* 0x000fea0003c00000 */
[----:B------:R0:W1:Y:S02]  /*12b90*/  SHFL.DOWN P3, R22, R20, R7, R6 ;  /* 0x0800000714167389 */ /* 0x0000640000060006 */
[----:B01----:R-:W-:Y:S05]  /*12ba0*/  ENDCOLLECTIVE ;  /* 0x000000000000791b */ /* 0x003fea0003800000 */
.L_x_351:
[----:B------:R-:W-:Y:S05]  /*12bb0*/  BRA `(.L_x_352) ;  /* 0xffffffac00787947 */ /* 0x000fea000383ffff */
.L_x_136:
[----:B------:R-:W-:Y:S01]  /*12bc0*/  BSSY B0, `(.L_x_353) ;  /* 0x0000007000007945 */ /* 0x000fe20003800000 */
[----:B------:R-:W-:Y:S02]  /*12bd0*/  IMAD.MOV.U32 R20, RZ, RZ, R49 ;  /* 0x000000ffff147224 */ /* 0x000fe400078e0031 */
[----:B------:R-:W-:Y:S02]  /*12be0*/  IMAD.MOV.U32 R7, RZ, RZ, 0x2 ;  /* 0x00000002ff077424 */ /* 0x000fe400078e00ff */
[----:B------:R-:W-:-:S07]  /*12bf0*/  IMAD.MOV.U32 R21, RZ, RZ, -0x1 ;  /* 0xffffffffff157424 */ /* 0x000fce00078e00ff */
[----:B0--34-:R-:W-:Y:S05]  /*12c00*/  WARPSYNC.COLLECTIVE R21, `(.L_x_354) ;  /* 0x0000000015087348 */ /* 0x019fea0003c00000 */
[----:B0-----:R0:W1:Y:S02]  /*12c10*/  SHFL.DOWN P3, R22, R20, R7, R6 ;  /* 0x0800000714167389 */ /* 0x0010640000060006 */
[----:B01-34-:R-:W-:Y:S05]  /*12c20*/  ENDCOLLECTIVE ;  /* 0x000000000000791b */ /* 0x01bfea0003800000 */
.L_x_354:
[----:B------:R-:W-:Y:S05]  /*12c30*/  BSYNC B0 ;  /* 0x0000000000007941 */ /* 0x000fea0003800000 */
.L_x_353:
[----:B------:R-:W-:Y:S02]  /*12c40*/  IMAD.MOV.U32 R20, RZ, RZ, R60 ;  /* 0x000000ffff147224 */ /* 0x000fe400078e003c */
[----:B------:R-:W-:Y:S02]  /*12c50*/  IMAD.MOV.U32 R7, RZ, RZ, 0x2 ;  /* 0x00000002ff077424 */ /* 0x000fe400078e00ff */
[----:B------:R-:W-:Y:S02]  /*12c60*/  IMAD.MOV.U32 R21, RZ, RZ, -0x1 ;  /* 0xffffffffff157424 */ /* 0x000fe400078e00ff */
[----:B------:R-:W-:-:S07]  /*12c70*/  IMAD.MOV.U32 R67, RZ, RZ, R22 ;  /* 0x000000ffff437224 */ /* 0x000fce00078e0016 */
[----:B------:R-:W-:Y:S05]  /*12c80*/  WARPSYNC.COLLECTIVE R21, `(.L_x_355) ;  /* 0x0000000015087348 */ /* 0x000fea0003c00000 */
[----:B------:R0:W1:Y:S02]  /*12c90*/  SHFL.DOWN P3, R22, R20, R7, R6 ;  /* 0x0800000714167389 */ /* 0x0000640000060006 */
[----:B01----:R-:W-:Y:S05]  /*12ca0*/  ENDCOLLECTIVE ;  /* 0x000000000000791b */ /* 0x003fea0003800000 */
.L_x_355:
[----:B------:R-:W-:Y:S02]  /*12cb0*/  IMAD.MOV.U32 R20, RZ, RZ, R56 ;  /* 0x000000ffff147224 */ /* 0x000fe400078e0038 */
[----:B------:R-:W-:-:S07]  /*12cc0*/  IMAD.MOV.U32 R68, RZ, RZ, R22 ;  /* 0x000000ffff447224 */ /* 0x000fce00078e0016 */
[----:B------:R-:W-:Y:S05]  /*12cd0*/  WARPSYNC.COLLECTIVE R21, `(.L_x_356) ;  /* 0x0000000015087348 */ /* 0x000fea0003c00000 */
[----:B------:R0:W1:Y:S02]  /*12ce0*/  SHFL.DOWN P3, R22, R20, R7, R6 ;  /* 0x0800000714167389 */ /* 0x0000640000060006 */
[----:B01----:R-:W-:Y:S05]  /*12cf0*/  ENDCOLLECTIVE ;  /* 0x000000000000791b */ /* 0x003fea0003800000 */
.L_x_356:
[----:B------:R-:W-:Y:S02]  /*12d00*/  IMAD.MOV.U32 R20, RZ, RZ, R57 ;  /* 0x000000ffff147224 */ /* 0x000fe400078e0039 */
[----:B------:R-:W-:-:S07]  /*12d10*/  IMAD.MOV.U32 R62, RZ, RZ, R22 ;  /* 0x000000ffff3e7224 */ /* 0x000fce00078e0016 */
[----:B------:R-:W-:Y:S05]  /*12d20*/  WARPSYNC.COLLECTIVE R21, `(.L_x_357) ;  /* 0x0000000015087348 */ /* 0x000fea0003c00000 */
[----:B------:R0:W1:Y:S02]  /*12d30*/  SHFL.DOWN P3, R22, R20, R7, R6 ;  /* 0x0800000714167389 */ /* 0x0000640000060006 */
[----:B01----:R-:W-:Y:S05]  /*12d40*/  ENDCOLLECTIVE ;  /* 0x000000000000791b */ /* 0x003fea0003800000 */
.L_x_357:
[----:B------:R-:W-:Y:S02]  /*12d50*/  IMAD.MOV.U32 R20, RZ, RZ, R54 ;  /* 0x000000ffff147224 */ /* 0x000fe400078e0036 */
[----:B------:R-:W-:-:S07]  /*12d60*/  IMAD.MOV.U32 R63, RZ, RZ, R22 ;  /* 0x000000ffff3f7224 */ /* 0x000fce00078e0016 */
[----:B------:R-:W-:Y:S05]  /*12d70*/  WARPSYNC.COLLECTIVE R21, `(.L_x_358) ;  /* 0x0000000015087348 */ /* 0x000fea0003c00000 */
[----:B------:R0:W1:Y:S02]  /*12d80*/  SHFL.DOWN P3, R22, R20, R7, R6 ;  /* 0x0800000714167389 */ /* 0x0000640000060006 */
[----:B01----:R-:W-:Y:S05]  /*12d90*/  ENDCOLLECTIVE ;  /* 0x000000000000791b */ /* 0x003fea0003800000 */
.L_x_358:
[----:B------:R-:W-:Y:S02]  /*12da0*/  IMAD.MOV.U32 R20, RZ, RZ, R55 ;  /* 0x000000ffff147224 */ /* 0x000fe400078e0037 */
[----:B------:R-:W-:-:S07]  /*12db0*/  IMAD.MOV.U32 R65, RZ, RZ, R22 ;  /* 0x000000ffff417224 */ /* 0x000fce00078e0016 */
[----:B------:R-:W-:Y:S05]  /*12dc0*/  WARPSYNC.COLLECTIVE R21, `(.L_x_359) ;  /* 0x0000000015087348 */ /* 0x000fea0003c00000 */
[----:B------:R0:W1:Y:S02]  /*12dd0*/  SHFL.DOWN P3, R22, R20, R7, R6 ;  /* 0x0800000714167389 */ /* 0x0000640000060006 */
[----:B01----:R-:W-:Y:S05]  /*12de0*/  ENDCOLLECTIVE ;  /* 0x000000000000791b */ /* 0x003fea0003800000 */
.L_x_359:
[----:B------:R-:W-:Y:S02]  /*12df0*/  IMAD.MOV.U32 R20, RZ, RZ, R52 ;  /* 0x000000ffff147224 */ /* 0x000fe400078e0034 */
[----:B------:R-:W-:-:S07]  /*12e00*/  IMAD.MOV.U32 R70, RZ, RZ, R22 ;  /* 0x000000ffff467224 */ /* 0x000fce00078e0016 */
[----:B------:R-:W-:Y:S05]  /*12e10*/  WARPSYNC.COLLECTIVE R21, `(.L_x_360) ;  /* 0x0000000015087348 */ /* 0x000fea0003c00000 */
[----:B------:R0:W1:Y:S02]  /*12e20*/  SHFL.DOWN P3, R22, R20, R7, R6 ;  /* 0x0800000714167389 */ /* 0x0000640000060006 */
[----:B01----:R-:W-:Y:S05]  /*12e30*/  ENDCOLLECTIVE ;  /* 0x000000000000791b */ /* 0x003fea0003800000 */
.L_x_360:
[----:B------:R-:W-:Y:S02]  /*12e40*/  IMAD.MOV.U32 R20, RZ, RZ, R53 ;  /* 0x000000ffff147224 */ /* 0x000fe400078e0035 */
[----:B------:R-:W-:-:S07]  /*12e50*/  IMAD.MOV.U32 R64, RZ, RZ, R22 ;  /* 0x000000ffff407224 */ /* 0x000fce00078e0016 */
[----:B------:R-:W-:Y:S05]  /*12e60*/  WARPSYNC.COLLECTIVE R21, `(.L_x_361) ;  /* 0x0000000015087348 */ /* 0x000fea0003c00000 */
[----:B------:R0:W1:Y:S02]  /*12e70*/  SHFL.DOWN P3, R22, R20, R7, R6 ;  /* 0x0800000714167389 */ /* 0x0000640000060006 */
[----:B01----:R-:W-:Y:S05]  /*12e80*/  ENDCOLLECTIVE ;  /* 0x000000000000791b */ /* 0x003fea0003800000 */
.L_x_361:
[----:B------:R-:W-:Y:S05]  /*12e90*/  BRA `(.L_x_362) ;  /* 0xffffffac00407947 */ /* 0x000fea000383ffff */
.L_x_139:
[----:B------:R-:W-:Y:S01]  /*12ea0*/  BSSY B0, `(.L_x_363) ;  /* 0x0000007000007945 */ /* 0x000fe20003800000 */
[----:B------:R-:W-:Y:S02]  /*12eb0*/  IMAD.MOV.U32 R20, RZ, RZ, R49 ;  /* 0x000000ffff147224 */ /* 0x000fe400078e0031 */
[----:B------:R-:W-:Y:S02]  /*12ec0*/  IMAD.MOV.U32 R7, RZ, RZ, 0x4 ;  /* 0x00000004ff077424 */ /* 0x000fe400078e00ff */
[----:B------:R-:W-:-:S07]  /*12ed0*/  IMAD.MOV.U32 R21, RZ, RZ, -0x1 ;  /* 0xffffffffff157424 */ /* 0x000fce00078e00ff */
[----:B0--34-:R-:W-:Y:S05]  /*12ee0*/  WARPSYNC.COLLECTIVE R21, `(.L_x_364) ;  /* 0x0000000015087348 */ /* 0x019fea0003c00000 */
[----:B0-----:R0:W1:Y:S02]  /*12ef0*/  SHFL.DOWN P3, R22, R20, R7, R6 ;  /* 0x0800000714167389 */ /* 0x0010640000060006 */
[----:B01-34-:R-:W-:Y:S05]  /*12f00*/  ENDCOLLECTIVE ;  /* 0x000000000000791b */ /* 0x01bfea0003800000 */
.L_x_364:
[----:B------:R-:W-:Y:S05]  /*12f10*/  BSYNC B0 ;  /* 0x0000000000007941 */ /* 0x000fea0003800000 */
.L_x_363:
[----:B------:R-:W-:Y:S02]  /*12f20*/  IMAD.MOV.U32 R20, RZ, RZ, R60 ;  /* 0x000000ffff147224 */ /* 0x000fe400078e003c */
[----:B------:R-:W-:Y:S02]  /*12f30*/  IMAD.MOV.U32 R7, RZ, RZ, 0x4 ;  /* 0x00000004ff077424 */ /* 0x000fe400078e00ff */
[----:B------:R-:W-:Y:S02]  /*12f40*/  IMAD.MOV.U32 R21, RZ, RZ, -0x1 ;  /* 0xffffffffff157424 */ /* 0x000fe400078e00ff */
[----:B------:R-:W-:-:S07]  /*12f50*/  IMAD.MOV.U32 R67, RZ, RZ, R22 ;  /* 0x000000ffff437224 */ /* 0x000fce00078e0016 */
[----:B------:R-:W-:Y:S05]  /*12f60*/  WARPSYNC.COLLECTIVE R21, `(.L_x_365) ;  /* 0x0000000015087348 */ /* 0x000fea0003c00000 */
[----:B------:R0:W1:Y:S02]  /*12f70*/  SHFL.DOWN P3, R22, R20, R7, R6 ;  /* 0x0800000714167389 */ /* 0x0000640000060006 */
[----:B01----:R-:W-:Y:S05]  /*12f80*/  ENDCOLLECTIVE ;  /* 0x000000000000791b */ /* 0x003fea0003800000 */
.L_x_365:
[----:B------:R-:W-:Y:S02]  /*12f90*/  IMAD.MOV.U32 R20, RZ, RZ, R56 ;  /* 0x000000ffff147224 */ /* 0x000fe400078e0038 */
[----:B------:R-:W-:-:S07]  /*12fa0*/  IMAD.MOV.U32 R68, RZ, RZ, R22 ;  /* 0x000000ffff447224 */ /* 0x000fce00078e0016 */
[----:B------:R-:W-:Y:S05]  /*12fb0*/  WARPSYNC.COLLECTIVE R21, `(.L_x_366) ;  /* 0x0000000015087348 */ /* 0x000fea0003c00000 */
[----:B------:R0:W1:Y:S02]  /*12fc0*/  SHFL.DOWN P3, R22, R20, R7, R6 ;  /* 0x0800000714167389 */ /* 0x0000640000060006 */
[----:B01----:R-:W-:Y:S05]  /*12fd0*/  ENDCOLLECTIVE ;  /* 0x000000000000791b */ /* 0x003fea0003800000 */
.L_x_366:
[----:B------:R-:W-:Y:S02]  /*12fe0*/  IMAD.MOV.U32 R20, RZ, RZ, R57 ;  /* 0x000000ffff147224 */ /* 0x000fe400078e0039 */
[----:B------:R-:W-:-:S07]  /*12ff0*/  IMAD.MOV.U32 R62, RZ, RZ, R22 ;  /* 0x000000ffff3e7224 */ /* 0x000fce00078e0016 */
[----:B------:R-:W-:Y:S05]  /*13000*/  WARPSYNC.COLLECTIVE R21, `(.L_x_367) ;  /* 0x0000000015087348 */ /* 0x000fea0003c00000 */
[----:B------:R0:W1:Y:S02]  /*13010*/  SHFL.DOWN P3, R22, R20, R7, R6 ;  /* 0x0800000714167389 */ /* 0x0000640000060006 */
[----:B01----:R-:W-:Y:S05]  /*13020*/  ENDCOLLECTIVE ;  /* 0x000000000000791b */ /* 0x003fea0003800000 */
.L_x_367:
[----:B------:R-:W-:Y:S02]  /*13030*/  IMAD.MOV.U32 R20, RZ, RZ, R54 ;  /* 0x000000ffff147224 */ /* 0x000fe400078e0036 */
[----:B------:R-:W-:-:S07]  /*13040*/  IMAD.MOV.U32 R63, RZ, RZ, R22 ;  /* 0x000000ffff3f7224 */ /* 0x000fce00078e0016 */
[----:B------:R-:W-:Y:S05]  /*13050*/  WARPSYNC.COLLECTIVE R21, `(.L_x_368) ;  /* 0x0000000015087348 */ /* 0x000fea0003c00000 */
[----:B------:R0:W1:Y:S02]  /*13060*/  SHFL.DOWN P3, R22, R20, R7, R6 ;  /* 0x0800000714167389 */ /* 0x0000640000060006 */
[----:B01----:R-:W-:Y:S05]  /*13070*/  ENDCOLLECTIVE ;  /* 0x000000000000791b */ /* 0x003fea0003800000 */
.L_x_368:
[----:B------:R-:W-:Y:S02]  /*13080*/  IMAD.MOV.U32 R20, RZ, RZ, R55 ;  /* 0x000000ffff147224 */ /* 0x000fe400078e0037 */
[----:B------:R-:W-:-:S07]  /*13090*/  IMAD.MOV.U32 R65, RZ, RZ, R22 ;  /* 0x000000ffff417224 */ /* 0x000fce00078e0016 */
[----:B------:R-:W-:Y:S05]  /*130a0*/  WARPSYNC.COLLECTIVE R21, `(.L_x_369) ;  /* 0x0000000015087348 */ /* 0x000fea0003c00000 */
[----:B------:R0:W1:Y:S02]  /*130b0*/  SHFL.DOWN P3, R22, R20, R7, R6 ;  /* 0x0800000714167389 */ /* 0x0000640000060006 */
[----:B01----:R-:W-:Y:S05]  /*130c0*/  ENDCOLLECTIVE ;  /* 0x000000000000791b */ /* 0x003fea0003800000 */
.L_x_369:
[----:B------:R-:W-:Y:S02]  /*130d0*/  IMAD.MOV.U32 R20, RZ, RZ, R52 ;  /* 0x000000ffff147224 */ /* 0x000fe400078e0034 */
[----:B------:R-:W-:-:S07]  /*130e0*/  IMAD.MOV.U32 R70, RZ, RZ, R22 ;  /* 0x000000ffff467224 */ /* 0x000fce00078e0016 */
[----:B------:R-:W-:Y:S05]  /*130f0*/  WARPSYNC.COLLECTIVE R21, `(.L_x_370) ;  /* 0x0000000015087348 */ /* 0x000fea0003c00000 */
[----:B------:R0:W1:Y:S02]  /*13100*/  SHFL.DOWN P3, R22, R20, R7, R6 ;  /* 0x0800000714167389 */ /* 0x0000640000060006 */
[----:B01----:R-:W-:Y:S05]  /*13110*/  ENDCOLLECTIVE ;  /* 0x000000000000791b */ /* 0x003fea0003800000 */
.L_x_370:
[----:B------:R-:W-:Y:S02]  /*13120*/  IMAD.MOV.U32 R20, RZ, RZ, R53 ;  /* 0x000000ffff147224 */ /* 0x000fe400078e0035 */
[----:B------:R-:W-:-:S07]  /*13130*/  IMAD.MOV.U32 R64, RZ, RZ, R22 ;  /* 0x000000ffff407224 */ /* 0x000fce00078e0016 */
[----:B------:R-:W-:Y:S05]  /*13140*/  WARPSYNC.COLLECTIVE R21, `(.L_x_371) ;  /* 0x0000000015087348 */ /* 0x000fea0003c00000 */
[----:B------:R0:W1:Y:S02]  /*13150*/  SHFL.DOWN P3, R22, R20, R7, R6 ;  /* 0x0800000714167389 */ /* 0x0000640000060006 */
[----:B01----:R-:W-:Y:S05]  /*13160*/  ENDCOLLECTIVE ;  /* 0x000000000000791b */ /* 0x003fea0003800000 */
.L_x_371:
[----:B------:R-:W-:Y:S05]  /*13170*/  BRA `(.L_x_372) ;  /* 0xffffffac00007947 */ /* 0x000fea000383ffff */
.L_x_142:
[----:B------:R-:W-:Y:S01]  /*13180*/  BSSY B0, `(.L_x_373) ;  /* 0x0000007000007945 */ /* 0x000fe20003800000 */
[----:B------:R-:W-:Y:S02]  /*13190*/  IMAD.MOV.U32 R20, RZ, RZ, R49 ;  /* 0x000000ffff147224 */ /* 0x000fe400078e0031 */
[----:B------:R-:W-:Y:S02]  /*131a0*/  IMAD.MOV.U32 R7, RZ, RZ, 0x8 ;  /* 0x00000008ff077424 */ /* 0x000fe400078e00ff */
[----:B------:R-:W-:-:S07]  /*131b0*/  IMAD.MOV.U32 R21, RZ, RZ, -0x1 ;  /* 0xffffffffff157424 */ /* 0x000fce00078e00ff */
[----:B0--34-:R-:W-:Y:S05]  /*131c0*/  WARPSYNC.COLLECTIVE R21, `(.L_x_374) ;  /* 0x0000000015087348 */ /* 0x019fea0003c00000 */
[----:B0-----:R0:W1:Y:S02]  /*131d0*/  SHFL.DOWN P3, R22, R20, R7, R6 ;  /* 0x0800000714167389 */ /* 0x0010640000060006 */
[----:B01-34-:R-:W-:Y:S05]  /*131e0*/  ENDCOLLECTIVE ;  /* 0x000000000000791b */ /* 0x01bfea0003800000 */
.L_x_374:
[----:B------:R-:W-:Y:S05]  /*131f0*/  BSYNC B0 ;  /* 0x0000000000007941 */ /* 0x000fea0003800000 */
.L_x_373:
[----:B------:R-:W-:Y:S02]  /*13200*/  IMAD.MOV.U32 R20, RZ, RZ, R60 ;  /* 0x000000ffff147224 */ /* 0x000fe400078e003c */
[----:B------:R-:W-:Y:S02]  /*13210*/  IMAD.MOV.U32 R7, RZ, RZ, 0x8 ;  /* 0x00000008ff077424 */ /* 0x000fe400078e00ff */
[----:B------:R-:W-:Y:S02]  /*13220*/  IMAD.MOV.U32 R21, RZ, RZ, -0x1 ;  /* 0xffffffffff157424 */ /* 0x000fe400078e00ff */
[----:B------:R-:W-:-:S07]  /*13230*/  IMAD.MOV.U32 R67, RZ, RZ, R22 ;  /* 0x000000ffff437224 */ /* 0x000fce00078e0016 */
[----:B------:R-:W-:Y:S05]  /*13240*/  WARPSYNC.COLLECTIVE R21, `(.L_x_375) ;  /* 0x0000000015087348 */ /* 0x000fea0003c00000 */
[----:B------:R0:W1:Y:S02]  /*13250*/  SHFL.DOWN P3, R22, R20, R7, R6 ;  /* 0x0800000714167389 */ /* 0x0000640000060006 */
[----:B01----:R-:W-:Y:S05]  /*13260*/  ENDCOLLECTIVE ;  /* 0x000000000000791b */ /* 0x003fea0003800000 */
.L_x_375:
[----:B------:R-:W-:Y:S02]  /*13270*/  IMAD.MOV.U32 R20, RZ, RZ, R56 ;  /* 0x000000ffff147224 */ /* 0x000fe400078e0038 */
[----:B------:R-:W-:-:S07]  /*13280*/  IMAD.MOV.U32 R68, RZ, RZ, R22 ;  /* 0x000000ffff447224 */ /* 0x000fce00078e0016 */
[----:B------:R-:W-:Y:S05]  /*13290*/  WARPSYNC.COLLECTIVE R21, `(.L_x_376) ;  /* 0x0000000015087348 */ /* 0x000fea0003c00000 */
[----:B------:R0:W1:Y:S02]  /*132a0*/  SHFL.DOWN P3, R22, R20, R7, R6 ;  /* 0x0800000714167389 */ /* 0x0000640000060006 */
[----:B01----:R-:W-:Y:S05]  /*132b0*/  ENDCOLLECTIVE ;  /* 0x000000000000791b */ /* 0x003fea0003800000 */
.L_x_376:
[----:B------:R-:W-:Y:S02]  /*132c0*/  IMAD.MOV.U32 R20, RZ, RZ, R57 ;  /* 0x000000ffff147224 */ /* 0x000fe400078e0039 */
[----:B------:R-:W-:-:S07]  /*132d0*/  IMAD.MOV.U32 R62, RZ, RZ, R22 ;  /* 0x000000ffff3e7224 */ /* 0x000fce00078e0016 */
[----:B------:R-:W-:Y:S05]  /*132e0*/  WARPSYNC.COLLECTIVE R21, `(.L_x_377) ;  /* 0x0000000015087348 */ /* 0x000fea0003c00000 */
[----:B------:R0:W1:Y:S02]  /*132f0*/  SHFL.DOWN P3, R22, R20, R7, R6 ;  /* 0x0800000714167389 */ /* 0x0000640000060006 */
[----:B01----:R-:W-:Y:S05]  /*13300*/  ENDCOLLECTIVE ;  /* 0x000000000000791b */ /* 0x003fea0003800000 */
.L_x_377:
[----:B------:R-:W-:Y:S02]  /*13310*/  IMAD.MOV.U32 R20, RZ, RZ, R54 ;  /* 0x000000ffff147224 */ /* 0x000fe400078e0036 */
[----:B------:R-:W-:-:S07]  /*13320*/  IMAD.MOV.U32 R63, RZ, RZ, R22 ;  /* 0x000000ffff3f7224 */ /* 0x000fce00078e0016 */
[----:B------:R-:W-:Y:S05]  /*13330*/  WARPSYNC.COLLECTIVE R21, `(.L_x_378) ;  /* 0x0000000015087348 */ /* 0x000fea0003c00000 */
[----:B------:R0:W1:Y:S02]  /*13340*/  SHFL.DOWN P3, R22, R20, R7, R6 ;  /* 0x0800000714167389 */ /* 0x0000640000060006 */
[----:B01----:R-:W-:Y:S05]  /*13350*/  ENDCOLLECTIVE ;  /* 0x000000000000791b */ /* 0x003fea0003800000 */
.L_x_378:
[----:B------:R-:W-:Y:S02]  /*13360*/  IMAD.MOV.U32 R20, RZ, RZ, R55 ;  /* 0x000000ffff147224 */ /* 0x000fe400078e0037 */
[----:B------:R-:W-:-:S07]  /*13370*/  IMAD.MOV.U32 R65, RZ, RZ, R22 ;  /* 0x000000ffff417224 */ /* 0x000fce00078e0016 */
[----:B------:R-:W-:Y:S05]  /*13380*/  WARPSYNC.COLLECTIVE R21, `(.L_x_379) ;  /* 0x0000000015087348 */ /* 0x000fea0003c00000 */
[----:B------:R0:W1:Y:S02]  /*13390*/  SHFL.DOWN P3, R22, R20, R7, R6 ;  /* 0x0800000714167389 */ /* 0x0000640000060006 */
[----:B01----:R-:W-:Y:S05]  /*133a0*/  ENDCOLLECTIVE ;  /* 0x000000000000791b */ /* 0x003fea0003800000 */
.L_x_379:
[----:B------:R-:W-:Y:S02]  /*133b0*/  IMAD.MOV.U32 R20, RZ, RZ, R52 ;  /* 0x000000ffff147224 */ /* 0x000fe400078e0034 */
[----:B------:R-:W-:-:S07]  /*133c0*/  IMAD.MOV.U32 R70, RZ, RZ, R22 ;  /* 0x000000ffff467224 */ /* 0x000fce00078e0016 */
[----:B------:R-:W-:Y:S05]  /*133d0*/  WARPSYNC.COLLECTIVE R21, `(.L_x_380) ;  /* 0x0000000015087348 */ /* 0x000fea0003c00000 */
[----:B------:R0:W1:Y:S02]  /*133e0*/  SHFL.DOWN P3, R22, R20, R7, R6 ;  /* 0x0800000714167389 */ /* 0x0000640000060006 */
[----:B01----:R-:W-:Y:S05]  /*133f0*/  ENDCOLLECTIVE ;  /* 0x000000000000791b */ /* 0x003fea0003800000 */
.L_x_380:
[----:B------:R-:W-:Y:S02]  /*13400*/  IMAD.MOV.U32 R20, RZ, RZ, R53 ;  /* 0x000000ffff147224 */ /* 0x000fe400078e0035 */
[----:B------:R-:W-:-:S07]  /*13410*/  IMAD.MOV.U32 R64, RZ, RZ, R22 ;  /* 0x000000ffff407224 */ /* 0x000fce00078e0016 */
[----:B------:R-:W-:Y:S05]  /*13420*/  WARPSYNC.COLLECTIVE R21, `(.L_x_381) ;  /* 0x0000000015087348 */ /* 0x000fea0003c00000 */
[----:B------:R0:W1:Y:S02]  /*13430*/  SHFL.DOWN P3, R22, R20, R7, R6 ;  /* 0x0800000714167389 */ /* 0x0000640000060006 */
[----:B01----:R-:W-:Y:S05]  /*13440*/  ENDCOLLECTIVE ;  /* 0x000000000000791b */ /* 0x003fea0003800000 */
.L_x_381:
[----:B------:R-:W-:Y:S05]  /*13450*/  BRA `(.L_x_382) ;  /* 0xffffffa800c07947 */ /* 0x000fea000383ffff */
.L_x_145:
[----:B------:R-:W-:Y:S01]  /*13460*/  BSSY B0, `(.L_x_383) ;  /* 0x0000007000007945 */ /* 0x000fe20003800000 */
[----:B------:R-:W-:Y:S02]  /*13470*/  IMAD.MOV.U32 R20, RZ, RZ, R49 ;  /* 0x000000ffff147224 */ /* 0x000fe400078e0031 */
[----:B------:R-:W-:Y:S02]  /*13480*/  IMAD.MOV.U32 R7, RZ, RZ, 0x10 ;  /* 0x00000010ff077424 */ /* 0x000fe400078e00ff */
[----:B------:R-:W-:-:S07]  /*13490*/  IMAD.MOV.U32 R21, RZ, RZ, -0x1 ;  /* 0xffffffffff157424 */ /* 0x000fce00078e00ff */
[----:B0--34-:R-:W-:Y:S05]  /*134a0*/  WARPSYNC.COLLECTIVE R21, `(.L_x_384) ;  /* 0x0000000015087348 */ /* 0x019fea0003c00000 */
[----:B0-----:R0:W1:Y:S02]  /*134b0*/  SHFL.DOWN P3, R22, R20, R7, R6 ;  /* 0x0800000714167389 */ /* 0x0010640000060006 */
[----:B01-34-:R-:W-:Y:S05]  /*134c0*/  ENDCOLLECTIVE ;  /* 0x000000000000791b */ /* 0x01bfea0003800000 */
.L_x_384:
[----:B------:R-:W-:Y:S05]  /*134d0*/  BSYNC B0 ;  /* 0x0000000000007941 */ /* 0x000fea0003800000 */
.L_x_383:
[----:B------:R-:W-:Y:S02]  /*134e0*/  IMAD.MOV.U32 R20, RZ, RZ, R60 ;  /* 0x000000ffff147224 */ /* 0x000fe400078e003c */
[----:B------:R-:W-:Y:S02]  /*134f0*/  IMAD.MOV.U32 R7, RZ, RZ, 0x10 ;  /* 0x00000010ff077424 */ /* 0x000fe400078e00ff */
[----:B------:R-:W-:Y:S02]  /*13500*/  IMAD.MOV.U32 R21, RZ, RZ, -0x1 ;  /* 0xffffffffff157424 */ /* 0x000fe400078e00ff */
[----:B------:R-:W-:-:S07]  /*13510*/  IMAD.MOV.U32 R64, RZ, RZ, R22 ;  /* 0x000000ffff407224 */ /* 0x000fce00078e0016 */
[----:B------:R-:W-:Y:S05]  /*13520*/  WARPSYNC.COLLECTIVE R21, `(.L_x_385) ;  /* 0x0000000015087348 */ /* 0x000fea0003c00000 */
[----:B------:R0:W1:Y:S02]  /*13530*/  SHFL.DOWN P3, R22, R20, R7, R6 ;  /* 0x0800000714167389 */ /* 0x0000640000060006 */
[----:B01----:R-:W-:Y:S05]  /*13540*/  ENDCOLLECTIVE ;  /* 0x000000000000791b */ /* 0x003fea0003800000 */
.L_x_385:
[----:B------:R-:W-:Y:S02]  /*13550*/  IMAD.MOV.U32 R20, RZ, RZ, R56 ;  /* 0x000000ffff147224 */ /* 0x000fe400078e0038 */
[----:B------:R-:W-:-:S07]  /*13560*/  IMAD.MOV.U32 R65, RZ, RZ, R22 ;  /* 0x000000ffff417224 */ /* 0x000fce00078e0016 */
[----:B------:R-:W-:Y:S05]  /*13570*/  WARPSYNC.COLLECTIVE R21, `(.L_x_386) ;  /* 0x0000000015087348 */ /* 0x000fea0003c00000 */
[----:B------:R0:W1:Y:S02]  /*13580*/  SHFL.DOWN P3, R22, R20, R7, R6 ;  /* 0x0800000714167389 */ /* 0x0000640000060006 */
[----:B01----:R-:W-:Y:S05]  /*13590*/  ENDCOLLECTIVE ;  /* 0x000000000000791b */ /* 0x003fea0003800000 */
.L_x_386:
[----:B------:R-:W-:Y:S02]  /*135a0*/  IMAD.MOV.U32 R20, RZ, RZ, R57 ;  /* 0x000000ffff147224 */ /* 0x000fe400078e0039 */
[----:B------:R-:W-:-:S07]  /*135b0*/  IMAD.MOV.U32 R63, RZ, RZ, R22 ;  /* 0x000000ffff3f7224 */ /* 0x000fce00078e0016 */
[----:B------:R-:W-:Y:S05]  /*135c0*/  WARPSYNC.COLLECTIVE R21, `(.L_x_387) ;  /* 0x0000000015087348 */ /* 0x000fea0003c00000 */
[----:B------:R0:W1:Y:S02]  /*135d0*/  SHFL.DOWN P3, R22, R20, R7, R6 ;  /* 0x0800000714167389 */ /* 0x0000640000060006 */
[----:B01----:R-:W-:Y:S05]  /*135e0*/  ENDCOLLECTIVE ;  /* 0x000000000000791b */ /* 0x003fea0003800000 */
.L_x_387:
[----:B------:R-:W-:Y:S02]  /*135f0*/  IMAD.MOV.U32 R20, RZ, RZ, R54 ;  /* 0x000000ffff147224 */ /* 0x000fe400078e0036 */
[----:B------:R-:W-:-:S07]  /*13600*/  IMAD.MOV.U32 R68, RZ, RZ, R22 ;  /* 0x000000ffff447224 */ /* 0x000fce00078e0016 */
[----:B------:R-:W-:Y:S05]  /*13610*/  WARPSYNC.COLLECTIVE R21, `(.L_x_388) ;  /* 0x0000000015087348 */ /* 0x000fea0003c00000 */
[----:B------:R0:W1:Y:S02]  /*13620*/  SHFL.DOWN P3, R22, R20, R7, R6 ;  /* 0x0800000714167389 */ /* 0x0000640000060006 */
[----:B01----:R-:W-:Y:S05]  /*13630*/  ENDCOLLECTIVE ;  /* 0x000000000000791b */ /* 0x003fea0003800000 */
.L_x_388:
[----:B------:R-:W-:Y:S02]  /*13640*/  IMAD.MOV.U32 R20, RZ, RZ, R55 ;  /* 0x000000ffff147224 */ /* 0x000fe400078e0037 */
[----:B------:R-:W-:-:S07]  /*13650*/  IMAD.MOV.U32 R67, RZ, RZ, R22 ;  /* 0x000000ffff437224 */ /* 0x000fce00078e0016 */
[----:B------:R-:W-:Y:S05]  /*13660*/  WARPSYNC.COLLECTIVE R21, `(.L_x_389) ;  /* 0x0000000015087348 */ /* 0x000fea0003c00000 */
[----:B------:R0:W1:Y:S02]  /*13670*/  SHFL.DOWN P3, R22, R20, R7, R6 ;  /* 0x0800000714167389 */ /* 0x0000640000060006 */
[----:B01----:R-:W-:Y:S05]  /*13680*/  ENDCOLLECTIVE ;  /* 0x000000000000791b */ /* 0x003fea0003800000 */
.L_x_389:
[----:B------:R-:W-:Y:S02]  /*13690*/  IMAD.MOV.U32 R20, RZ, RZ, R52 ;  /* 0x000000ffff147224 */ /* 0x000fe400078e0034 */
[----:B------:R-:W-:-:S07]  /*136a0*/  IMAD.MOV.U32 R70, RZ, RZ, R22 ;  /* 0x000000ffff467224 */ /* 0x000fce00078e0016 */
[----:B------:R-:W-:Y:S05]  /*136b0*/  WARPSYNC.COLLECTIVE R21, `(.L_x_390) ;  /* 0x0000000015087348 */ /* 0x000fea0003c00000 */
[----:B------:R0:W1:Y:S02]  /*136c0*/  SHFL.DOWN P3, R22, R20, R7, R6 ;  /* 0x0800000714167389 */ /* 0x0000640000060006 */
[----:B01----:R-:W-:Y:S05]  /*136d0*/  ENDCOLLECTIVE ;  /* 0x000000000000791b */ /* 0x003fea0003800000 */
.L_x_390:
[----:B------:R-:W-:Y:S02]  /*136e0*/  IMAD.MOV.U32 R20, RZ, RZ, R53 ;  /* 0x000000ffff147224 */ /* 0x000fe400078e0035 */
[----:B------:R-:W-:-:S07]  /*136f0*/  IMAD.MOV.U32 R62, RZ, RZ, R22 ;  /* 0x000000ffff3e7224 */ /* 0x000fce00078e0016 */
[----:B------:R-:W-:Y:S05]  /*13700*/  WARPSYNC.COLLECTIVE R21, `(.L_x_391) ;  /* 0x0000000015087348 */ /* 0x000fea0003c00000 */
[----:B------:R0:W1:Y:S02]  /*13710*/  SHFL.DOWN P3, R22, R20, R7, R6 ;  /* 0x0800000714167389 */ /* 0x0000640000060006 */
[----:B01----:R-:W-:Y:S05]  /*13720*/  ENDCOLLECTIVE ;  /* 0x000000000000791b */ /* 0x003fea0003800000 */
.L_x_391:
[----:B------:R-:W-:Y:S05]  /*13730*/  BRA `(.L_x_392) ;  /* 0xffffffa800807947 */ /* 0x000fea000383ffff */
.L_x_148:
[----:B------:R-:W-:Y:S01]  /*13740*/  BSSY B0, `(.L_x_393) ;  /* 0x0000005000007945 */ /* 0x000fe20003800000 */
[----:B------:R-:W-:-:S07]  /*13750*/  IMAD.MOV.U32 R21, RZ, RZ, -0x1 ;  /* 0xffffffffff157424 */ /* 0x000fce00078e00ff */
[----:B------:R-:W-:Y:S05]  /*13760*/  WARPSYNC.COLLECTIVE R21, `(.L_x_394) ;  /* 0x0000000015087348 */ /* 0x000fea0003c00000 */
[----:B------:R-:W-:Y:S01]  /*13770*/  VOTE.ALL P3, P3 ;  /* 0x0000000000ff7806 */ /* 0x000fe20001860000 */
[----:B------:R-:W-:-:S12]  /*13780*/  ENDCOLLECTIVE ;  /* 0x000000000000791b */ /* 0x000fd80003800000 */
.L_x_394:
[----:B------:R-:W-:Y:S05]  /*13790*/  BSYNC B0 ;  /* 0x0000000000007941 */ /* 0x000fea0003800000 */
.L_x_393:
[----:B------:R-:W-:Y:S05]  /*137a0*/  BRA `(.L_x_395) ;  /* 0xffffffac00047947 */ /* 0x000fea000383ffff */
.L_x_396:
        /* <DEDUP_REMOVED lines=13> */
.L_x_913:


//--------------------- .text._ZN6thrust24THRUST_300001_SM_1000_NS8cuda_cub4core6detail13_kernel_agentINS1_15__reduce_by_key9InitAgentIN3cub18CUB_300001_SM_100024ReduceByKeyScanTileStateI5VoxellLb0EEElPlEEJSB_lSC_EEEvDpT0_ --------------------------
	.section	.text._ZN6thrust24THRUST_300001_SM_1000_NS8cuda_cub4core6detail13_kernel_agentINS1_15__reduce_by_key9InitAgentIN3cub18CUB_300001_SM_100024ReduceByKeyScanTileStateI5VoxellLb0EEElPlEEJSB_lSC_EEEvDpT0_,"ax",@progbits
	.align	128
        .global         _ZN6thrust24THRUST_300001_SM_1000_NS8cuda_cub4core6detail13_kernel_agentINS1_15__reduce_by_key9InitAgentIN3cub18CUB_300001_SM_100024ReduceByKeyScanTileStateI5VoxellLb0EEElPlEEJSB_lSC_EEEvDpT0_
        .type           _ZN6thrust24THRUST_300001_SM_1000_NS8cuda_cub4core6detail13_kernel_agentINS1_15__reduce_by_key9InitAgentIN3cub18CUB_300001_SM_100024ReduceByKeyScanTileStateI5VoxellLb0EEElPlEEJSB_lSC_EEEvDpT0_,@function
        .size           _ZN6thrust24THRUST_300001_SM_1000_NS8cuda_cub4core6detail13_kernel_agentINS1_15__reduce_by_key9InitAgentIN3cub18CUB_300001_SM_100024ReduceByKeyScanTileStateI5VoxellLb0EEElPlEEJSB_lSC_EEEvDpT0_,(.L_x_914 - _ZN6thrust24THRUST_300001_SM_1000_NS8cuda_cub4core6detail13_kernel_agentINS1_15__reduce_by_key9InitAgentIN3cub18CUB_300001_SM_100024ReduceByKeyScanTileStateI5VoxellLb0EEElPlEEJSB_lSC_EEEvDpT0_)
        .other          _ZN6thrust24THRUST_300001_SM_1000_NS8cuda_cub4core6detail13_kernel_agentINS1_15__reduce_by_key9InitAgentIN3cub18CUB_300001_SM_100024ReduceByKeyScanTileStateI5VoxellLb0EEElPlEEJSB_lSC_EEEvDpT0_,@"STO_CUDA_ENTRY STV_DEFAULT"
_ZN6thrust24THRUST_300001_SM_1000_NS8cuda_cub4core6detail13_kernel_agentINS1_15__reduce_by_key9InitAgentIN3cub18CUB_300001_SM_100024ReduceByKeyScanTileStateI5VoxellLb0EEElPlEEJSB_lSC_EEEvDpT0_:
.text._ZN6thrust24THRUST_300001_SM_1000_NS8cuda_cub4core6detail13_kernel_agentINS1_15__reduce_by_key9InitAgentIN3cub18CUB_300001_SM_100024ReduceByKeyScanTileStateI5VoxellLb0EEElPlEEJSB_lSC_EEEvDpT0_:
[----:B------:R-:W-:Y:S01]  /*0000*/  LDC R1, c[0x0][0x37c] ;  /* 0x0000df00ff017b82 */ /* 0x000fe20000000800 */
[----:B------:R-:W0:Y:S07]  /*0010*/  S2R R0, SR_TID.X ;  /* 0x0000000000007919 */ /* 0x000e2e0000002100 */
[----:B------:R-:W1:Y:S01]  /*0020*/  S2UR UR6, SR_CTAID.X ;  /* 0x00000000000679c3 */ /* 0x000e620000002500 */
[----:B------:R-:W2:Y:S07]  /*0030*/  LDCU UR4, c[0x0][0x398] ;  /* 0x00007300ff0477ac */ /* 0x000eae0008000800 */
[----:B------:R-:W1:Y:S01]  /*0040*/  LDC R7, c[0x0][0x360] ;  /* 0x0000d800ff077b82 */ /* 0x000e620000000800 */
[C---:B0-----:R-:W-:Y:S01]  /*0050*/  ISETP.GT.U32.AND P0, PT, R0.reuse, 0x1f, PT ;  /* 0x0000001f0000780c */ /* 0x041fe20003f04070 */
[----:B-1----:R-:W-:Y:S01]  /*0060*/  IMAD R7, R7, UR6, R0 ;  /* 0x0000000607077c24 */ /* 0x002fe2000f8e0200 */
[----:B------:R-:W-:-:S02]  /*0070*/  LOP3.LUT P2, RZ, R0, UR6, RZ, 0xfc, !PT ;  /* 0x0000000600ff7c12 */ /* 0x000fc4000f84fcff */
[----:B------:R-:W-:Y:S02]  /*0080*/  ISETP.NE.OR P0, PT, RZ, UR6, P0 ;  /* 0x00000006ff007c0c */ /* 0x000fe40008705670 */
[----:B--2---:R-:W-:Y:S01]  /*0090*/  ISETP.GE.AND P1, PT, R7, UR4, PT ;  /* 0x0000000407007c0c */ /* 0x004fe2000bf26270 */
[----:B------:R-:W0:Y:S10]  /*00a0*/  LDCU.64 UR4, c[0x0][0x358] ;  /* 0x00006b00ff0477ac */ /* 0x000e340008000a00 */
[----:B------:R-:W1:Y:S08]  /*00b0*/  @!P0 LDC.64 R4, c[0x0][0x380] ;  /* 0x0000e000ff048b82 */ /* 0x000e700000000a00 */
[----:B------:R-:W2:Y:S01]  /*00c0*/  @!P1 LDC.64 R2, c[0x0][0x380] ;  /* 0x0000e000ff029b82 */ /* 0x000ea20000000a00 */
[----:B-1----:R-:W-:-:S04]  /*00d0*/  @!P0 IMAD.WIDE.U32 R4, R0, 0x4, R4 ;  /* 0x0000000400048825 */ /* 0x002fc800078e0004 */
[----:B--2---:R-:W-:Y:S01]  /*00e0*/  @!P1 IMAD.WIDE R2, R7, 0x4, R2 ;  /* 0x0000000407029825 */ /* 0x004fe200078e0202 */
[----:B------:R-:W-:-:S05]  /*00f0*/  @!P1 MOV R7, 0x63 ;  /* 0x0000006300079802 */ /* 0x000fca0000000f00 */
[----:B0-----:R0:W-:Y:S04]  /*0100*/  @!P1 STG.E desc[UR4][R2.64+0x80], R7 ;  /* 0x0000800702009986 */ /* 0x0011e8000c101904 */
[----:B------:R0:W-:Y:S01]  /*0110*/  @!P0 STG.E desc[UR4][R4.64], RZ ;  /* 0x000000ff04008986 */ /* 0x0001e2000c101904 */
[----:B------:R-:W-:Y:S05]  /*0120*/  @P2 EXIT ;  /* 0x000000000000294d */ /* 0x000fea0003800000 */
[----:B0-----:R-:W0:Y:S02]  /*0130*/  LDC.64 R2, c[0x0][0x3a0] ;  /* 0x0000e800ff027b82 */ /* 0x001e240000000a00 */
[----:B0-----:R-:W-:Y:S01]  /*0140*/  STG.E.64 desc[UR4][R2.64], RZ ;  /* 0x000000ff02007986 */ /* 0x001fe2000c101b04 */
[----:B------:R-:W-:Y:S05]  /*0150*/  EXIT ;  /* 0x000000000000794d */ /* 0x000fea0003800000 */
.L_x_397:
        /* <DEDUP_REMOVED lines=10> */
.L_x_914:


//--------------------- .text._ZN6thrust24THRUST_300001_SM_1000_NS8cuda_cub4core6detail13_kernel_agentINS1_15__reduce_by_key16ReduceByKeyAgentINS0_10device_ptrIiEENS7_I5VoxelEES8_SA_N4cuda3std3__48equal_toIiEENSD_4plusIS9_EEPiiEEJS8_SA_S8_SA_SI_N3cub18CUB_300001_SM_100024ReduceByKeyScanTileStateIS9_iLb0EEESF_SH_iiEEEvDpT0_ --------------------------
	.section	.text._ZN6thrust24THRUST_300001_SM_1000_NS8cuda_cub4core6detail13_kernel_agentINS1_15__reduce_by_key16ReduceByKeyAgentINS0_10device_ptrIiEENS7_I5VoxelEES8_SA_N4cuda3std3__48equal_toIiEENSD_4plusIS9_EEPiiEEJS8_SA_S8_SA_SI_N3cub18CUB_300001_SM_100024ReduceByKeyScanTileStateIS9_iLb0EEESF_SH_iiEEEvDpT0_,"ax",@progbits
	.align	128
        .global         _ZN6thrust24THRUST_300001_SM_1000_NS8cuda_cub4core6detail13_kernel_agentINS1_15__reduce_by_key16ReduceByKeyAgentINS0_10device_ptrIiEENS7_I5VoxelEES8_SA_N4cuda3std3__48equal_toIiEENSD_4plusIS9_EEPiiEEJS8_SA_S8_SA_SI_N3cub18CUB_300001_SM_100024ReduceByKeyScanTileStateIS9_iLb0EEESF_SH_iiEEEvDpT0_
        .type           _ZN6thrust24THRUST_300001_SM_1000_NS8cuda_cub4core6detail13_kernel_agentINS1_15__reduce_by_key16ReduceByKeyAgentINS0_10device_ptrIiEENS7_I5VoxelEES8_SA_N4cuda3std3__48equal_toIiEENSD_4plusIS9_EEPiiEEJS8_SA_S8_SA_SI_N3cub18CUB_300001_SM_100024ReduceByKeyScanTileStateIS9_iLb0EEESF_SH_iiEEEvDpT0_,@function
        .size           _ZN6thrust24THRUST_300001_SM_1000_NS8cuda_cub4core6detail13_kernel_agentINS1_15__reduce_by_key16ReduceByKeyAgentINS0_10device_ptrIiEENS7_I5VoxelEES8_SA_N4cuda3std3__48equal_toIiEENSD_4plusIS9_EEPiiEEJS8_SA_S8_SA_SI_N3cub18CUB_300001_SM_100024ReduceByKeyScanTileStateIS9_iLb0EEESF_SH_iiEEEvDpT0_,(.L_x_915 - _ZN6thrust24THRUST_300001_SM_1000_NS8cuda_cub4core6detail13_kernel_agentINS1_15__reduce_by_key16ReduceByKeyAgentINS0_10device_ptrIiEENS7_I5VoxelEES8_SA_N4cuda3std3__48equal_toIiEENSD_4plusIS9_EEPiiEEJS8_SA_S8_SA_SI_N3cub18CUB_300001_SM_100024ReduceByKeyScanTileStateIS9_iLb0EEESF_SH_iiEEEvDpT0_)
        .other          _ZN6thrust24THRUST_300001_SM_1000_NS8cuda_cub4core6detail13_kernel_agentINS1_15__reduce_by_key16ReduceByKeyAgentINS0_10device_ptrIiEENS7_I5VoxelEES8_SA_N4cuda3std3__48equal_toIiEENSD_4plusIS9_EEPiiEEJS8_SA_S8_SA_SI_N3cub18CUB_300001_SM_100024ReduceByKeyScanTileStateIS9_iLb0EEESF_SH_iiEEEvDpT0_,@"STO_CUDA_ENTRY STV_DEFAULT"
_ZN6thrust24THRUST_300001_SM_1000_NS8cuda_cub4core6detail13_kernel_agentINS1_15__reduce_by_key16ReduceByKeyAgentINS0_10device_ptrIiEENS7_I5VoxelEES8_SA_N4cuda3std3__48equal_toIiEENSD_4plusIS9_EEPiiEEJS8_SA_S8_SA_SI_N3cub18CUB_300001_SM_100024ReduceByKeyScanTileStateIS9_iLb0EEESF_SH_iiEEEvDpT0_:
.text._ZN6thrust24THRUST_300001_SM_1000_NS8cuda_cub4core6detail13_kernel_agentINS1_15__reduce_by_key16ReduceByKeyAgentINS0_10device_ptrIiEENS7_I5VoxelEES8_SA_N4cuda3std3__48equal_toIiEENSD_4plusIS9_EEPiiEEJS8_SA_S8_SA_SI_N3cub18CUB_300001_SM_100024ReduceByKeyScanTileStateIS9_iLb0EEESF_SH_iiEEEvDpT0_:
[----:B------:R-:W-:Y:S01]  /*0000*/  LDC R1, c[0x0][0x37c] ;  /* 0x0000df00ff017b82 */ /* 0x000fe20000000800 */
[----:B------:R-:W0:Y:S01]  /*0010*/  S2R R0, SR_CTAID.X ;  /* 0x0000000000007919 */ /* 0x000e220000002500 */
[----:B------:R-:W1:Y:S01]  /*0020*/  LDCU UR4, c[0x0][0x3c4] ;  /* 0x00007880ff0477ac */ /* 0x000e620008000800 */
[----:B------:R-:W2:Y:S01]  /*0030*/  LDCU.64 UR8, c[0x0][0x358] ;  /* 0x00006b00ff0877ac */ /* 0x000ea20008000a00 */
[----:B0-----:R-:W-:-:S05]  /*0040*/  IMAD R2, R0, 0x300, RZ ;  /* 0x0000030000027824 */ /* 0x001fca00078e02ff */
[----:B-1----:R-:W-:-:S04]  /*0050*/  IADD3 R4, PT, PT, -R2, UR4, RZ ;  /* 0x0000000402047c10 */ /* 0x002fc8000fffe1ff */
[----:B------:R-:W-:-:S13]  /*0060*/  ISETP.GE.AND P0, PT, R4, 0x301, PT ;  /* 0x000003010400780c */ /* 0x000fda0003f06270 */
[----:B--2---:R-:W-:Y:S05]  /*0070*/  @!P0 BRA `(.L_x_398) ;  /* 0x0000008400788947 */ /* 0x004fea0003800000 */
[----:B------:R-:W-:-:S13]  /*0080*/  ISETP.NE.AND P0, PT, R0, RZ, PT ;  /* 0x000000ff0000720c */ /* 0x000fda0003f05270 */
[----:B------:R-:W-:Y:S05]  /*0090*/  @P0 BRA `(.L_x_399) ;  /* 0x0000003000800947 */ /* 0x000fea0003800000 */
[----:B------:R-:W0:Y:S01]  /*00a0*/  S2R R41, SR_TID.X ;  /* 0x0000000000297919 */ /* 0x000e220000002100 */
[----:B------:R-:W1:Y:S08]  /*00b0*/  LDC.64 R4, c[0x0][0x380] ;  /* 0x0000e000ff047b82 */ /* 0x000e700000000a00 */
[----:B------:R-:W2:Y:S01]  /*00c0*/  LDC.64 R6, c[0x0][0x388] ;  /* 0x0000e200ff067b82 */ /* 0x000ea20000000a00 */
[----:B0-----:R-:W-:-:S02]  /*00d0*/  LOP3.LUT R3, R41, 0x1f, RZ, 0xc0, !PT ;  /* 0x0000001f29037812 */ /* 0x001fc400078ec0ff */
[----:B------:R-:W-:-:S03]  /*00e0*/  LOP3.LUT R0, R41, 0x3e0, RZ, 0xc0, !PT ;  /* 0x000003e029007812 */ /* 0x000fc600078ec0ff */
[----:B------:R-:W-:-:S04]  /*00f0*/  IMAD.IADD R3, R2, 0x1, R3 ;  /* 0x0000000102037824 */ /* 0x000fc800078e0203 */
[----:B------:R-:W-:-:S04]  /*0100*/  IMAD R9, R0, 0x3, R3 ;  /* 0x0000000300097824 */ /* 0x000fc800078e0203 */
[----:B-1----:R-:W-:-:S05]  /*0110*/  IMAD.WIDE.U32 R2, R9, 0x4, R4 ;  /* 0x0000000409027825 */ /* 0x002fca00078e0004 */
[----:B------:R-:W3:Y:S04]  /*0120*/  LDG.E.CONSTANT R20, desc[UR8][R2.64] ;  /* 0x0000000802147981 */ /* 0x000ee8000c1e9900 */
[----:B------:R-:W4:Y:S04]  /*0130*/  LDG.E.CONSTANT R21, desc[UR8][R2.64+0x80] ;  /* 0x0000800802157981 */ /* 0x000f28000c1e9900 */
[----:B------:R0:W5:Y:S01]  /*0140*/  LDG.E.CONSTANT R22, desc[UR8][R2.64+0x100] ;  /* 0x0001000802167981 */ /* 0x000162000c1e9900 */
[----:B--2---:R-:W-:-:S05]  /*0150*/  IMAD.WIDE.U32 R4, R9, 0x18, R6 ;  /* 0x0000001809047825 */ /* 0x004fca00078e0006 */
        /* <DEDUP_REMOVED lines=8> */
[----:B------:R-:W2:Y:S01]  /*01e0*/  LDG.E.64.CONSTANT R28, desc[UR8][R4.64+0x610] ;  /* 0x00061008041c7981 */ /* 0x000ea2000c1e9b00 */
[----:B------:R-:W1:Y:S01]  /*01f0*/  S2UR UR5, SR_CgaCtaId ;  /* 0x00000000000579c3 */ /* 0x000e620000008800 */
[----:B------:R-:W-:Y:S01]  /*0200*/  SHF.R.U32.HI R55, RZ, 0x5, R41 ;  /* 0x00000005ff377819 */ /* 0x000fe20000011629 */
[----:B------:R-:W-:Y:S01]  /*0210*/  UMOV UR4, 0x400 ;  /* 0x0000040000047882 */ /* 0x000fe20000000000 */
[----:B------:R-:W0:Y:S01]  /*0220*/  S2R R0, SR_LANEID ;  /* 0x0000000000007919 */ /* 0x000e220000000000 */
[----:B------:R-:W-:Y:S01]  /*0230*/  ISETP.NE.AND P3, PT, R41, RZ, PT ;  /* 0x000000ff2900720c */ /* 0x000fe20003f65270 */
[----:B------:R-:W-:Y:S01]  /*0240*/  IMAD.MOV.U32 R38, RZ, RZ, RZ ;  /* 0x000000ffff267224 */ /* 0x000fe200078e00ff */
[C---:B------:R-:W-:Y:S01]  /*0250*/  ISETP.NE.AND P6, PT, R55.reuse, 0x2, PT ;  /* 0x000000023700780c */ /* 0x040fe20003fc5270 */
[----:B------:R-:W-:Y:S01]  /*0260*/  BSSY.RECONVERGENT B0, `(.L_x_400) ;  /* 0x0000178000007945 */ /* 0x000fe20003800200 */
[C---:B------:R-:W-:Y:S01]  /*0270*/  ISETP.NE.AND P4, PT, R55.reuse, 0x3, PT ;  /* 0x000000033700780c */ /* 0x040fe20003f85270 */
[----:B-1----:R-:W-:Y:S01]  /*0280*/  ULEA UR4, UR5, UR4, 0x18 ;  /* 0x0000000405047291 */ /* 0x002fe2000f8ec0ff */
[----:B0-----:R-:W-:-:S04]  /*0290*/  IMAD R3, R55, 0x60, R0 ;  /* 0x0000006037037824 */ /* 0x001fc800078e0200 */
[----:B------:R-:W-:Y:S01]  /*02a0*/  IMAD R2, R0, 0x2, R3 ;  /* 0x0000000200027824 */ /* 0x000fe200078e0203 */
[----:B------:R-:W-:-:S05]  /*02b0*/  LEA R23, R3, UR4, 0x2 ;  /* 0x0000000403177c11 */ /* 0x000fca000f8e10ff */
[--C-:B------:R-:W-:Y:S02]  /*02c0*/  IMAD R25, R0, 0x8, R23.reuse ;  /* 0x0000000800197824 */ /* 0x100fe400078e0217 */
[----:B------:R-:W-:Y:S02]  /*02d0*/  IMAD R31, R3, 0x14, R23 ;  /* 0x00000014031f7824 */ /* 0x000fe400078e0217 */
[----:B------:R-:W-:Y:S01]  /*02e0*/  IMAD R30, R2, 0x14, R25 ;  /* 0x00000014021e7824 */ /* 0x000fe200078e0219 */
        /* <DEDUP_REMOVED lines=18> */
[----:B------:R0:W-:Y:S04]  /*0410*/  STS.64 [R31+0x608], R26 ;  /* 0x0006081a1f007388 */ /* 0x0001e80000000a00 */
[----:B------:R-:W-:Y:S01]  /*0420*/  STS.64 [R31+0x610], R28 ;  /* 0x0006101c1f007388 */ /* 0x000fe20000000a00 */
[----:B------:R-:W-:-:S03]  /*0430*/  NOP ;  /* 0x0000000000007918 */ /* 0x000fc60000000000 */
[----:B------:R-:W-:Y:S01]  /*0440*/  LDS.64 R2, [R30+0x20] ;  /* 0x000020001e027984 */ /* 0x000fe20000000a00 */
[----:B0-----:R-:W-:-:S03]  /*0450*/  LEA R27, R41, UR4, 0x2 ;  /* 0x00000004291b7c11 */ /* 0x001fc6000f8e10ff */
        /* <DEDUP_REMOVED lines=27> */
[----:B------:R-:W-:Y:S01]  /*0610*/  FSEL R45, R11, R17, P2 ;  /* 0x000000110b2d7208 */ /* 0x000fe20001000000 */
[----:B------:R-:W-:Y:S02]  /*0620*/  IMAD.MOV.U32 R14, RZ, RZ, R40 ;  /* 0x000000ffff0e7224 */ /* 0x000fe400078e0028 */
[----:B------:R-:W-:Y:S01]  /*0630*/  @P3 LDS R37, [R27+0x5a4] ;  /* 0x0005a4001b253984 */ /* 0x000fe20000000800 */
[----:B------:R-:W-:Y:S01]  /*0640*/  FSEL R42, R12, R18, P2 ;  /* 0x000000120c2a7208 */ /* 0x000fe20001000000 */
[----:B------:R-:W-:Y:S01]  /*0650*/  IMAD.MOV.U32 R15, RZ, RZ, R33 ;  /* 0x000000ffff0f7224 */ /* 0x000fe200078e0021 */
[----:B------:R-:W-:Y:S01]  /*0660*/  FSEL R43, R13, R19, P2 ;  /* 0x000000130d2b7208 */ /* 0x000fe20001000000 */
[----:B------:R-:W-:Y:S01]  /*0670*/  SHFL.UP PT, R8, R40, 0x1, RZ ;  /* 0x0420000028087989 */ /* 0x000fe200000e00ff */
[----:B------:R-:W-:-:S03]  /*0680*/  IMAD.MOV.U32 R44, RZ, RZ, R32 ;  /* 0x000000ffff2c7224 */ /* 0x000fc600078e0020 */
[----:B------:R-:W0:Y:S04]  /*0690*/  SHFL.UP PT, R9, R33, 0x1, RZ ;  /* 0x0420000021097989 */ /* 0x000e2800000e00ff */
[----:B------:R-:W1:Y:S04]  /*06a0*/  SHFL.UP PT, R11, R45, 0x1, RZ ;  /* 0x042000002d0b7989 */ /* 0x000e6800000e00ff */
[----:B------:R-:W-:Y:S04]  /*06b0*/  SHFL.UP PT, R12, R42, 0x1, RZ ;  /* 0x042000002a0c7989 */ /* 0x000fe800000e00ff */
[----:B------:R-:W2:Y:S01]  /*06c0*/  SHFL.UP PT, R13, R43, 0x1, RZ ;  /* 0x042000002b0d7989 */ /* 0x000ea200000e00ff */
[----:B0-----:R-:W-:-:S02]  /*06d0*/  DADD R8, R8, R14 ;  /* 0x0000000008087229 */ /* 0x001fc4000000000e */
[----:B-1----:R-:W-:Y:S01]  /*06e0*/  DADD R10, R10, R44 ;  /* 0x000000000a0a7229 */ /* 0x002fe2000000002c */
[----:B------:R-:W-:-:S04]  /*06f0*/  @P3 ISETP.NE.AND P1, PT, R37, R34, PT ;  /* 0x000000222500320c */ /* 0x000fc80003f25270 */
[----:B------:R-:W-:Y:S01]  /*0700*/  @P3 SEL R38, RZ, 0x1, !P1 ;  /* 0x00000001ff263807 */ /* 0x000fe20004800000 */
[----:B--2---:R-:W-:Y:S01]  /*0710*/  DADD R12, R12, R42 ;  /* 0x000000000c0c7229 */ /* 0x004fe2000000002a */
[----:B------:R-:W-:-:S03]  /*0720*/  ISETP.GE.AND P3, PT, R0, 0x1, PT ;  /* 0x000000010000780c */ /* 0x000fc60003f66270 */
[----:B------:R-:W-:-:S04]  /*0730*/  IMAD.IADD R16, R39, 0x1, R38 ;  /* 0x0000000127107824 */ /* 0x000fc800078e0226 */
[----:B------:R-:W-:Y:S02]  /*0740*/  VIADD R17, R16, 0x1 ;  /* 0x0000000110117836 */ /* 0x000fe40000000000 */
[----:B------:R-:W-:Y:S01]  /*0750*/  @!P2 IMAD.MOV R17, RZ, RZ, R16 ;  /* 0x000000ffff11a224 */ /* 0x000fe200078e0210 */
[----:B------:R-:W-:-:S04]  /*0760*/  ISETP.GE.AND P2, PT, R0, 0x2, PT ;  /* 0x000000020000780c */ /* 0x000fc80003f46270 */
[----:B------:R-:W0:Y:S01]  /*0770*/  SHFL.UP PT, R14, R17, 0x1, RZ ;  /* 0x04200000110e7989 */ /* 0x000e2200000e00ff */
[----:B------:R-:W-:-:S04]  /*0780*/  ISETP.NE.AND P1, PT, R17, RZ, PT ;  /* 0x000000ff1100720c */ /* 0x000fc80003f25270 */
[----:B------:R-:W-:Y:S02]  /*0790*/  @P3 FSEL R40, R8, R40, !P1 ;  /* 0x0000002808283208 */ /* 0x000fe40004800000 */
[----:B------:R-:W-:Y:S02]  /*07a0*/  @P3 FSEL R33, R9, R33, !P1 ;  /* 0x0000002109213208 */ /* 0x000fe40004800000 */
[----:B------:R-:W-:Y:S01]  /*07b0*/  @P3 FSEL R32, R10, R32, !P1 ;  /* 0x000000200a203208 */ /* 0x000fe20004800000 */
[----:B------:R-:W-:Y:S01]  /*07c0*/  SHFL.UP PT, R8, R40, 0x2, RZ ;  /* 0x0440000028087989 */ /* 0x000fe200000e00ff */
[----:B------:R-:W-:Y:S01]  /*07d0*/  @P3 FSEL R45, R11, R45, !P1 ;  /* 0x0000002d0b2d3208 */ /* 0x000fe20004800000 */
[----:B------:R-:W-:Y:S01]  /*07e0*/  IMAD.MOV.U32 R15, RZ, RZ, R33 ;  /* 0x000000ffff0f7224 */ /* 0x000fe200078e0021 */
[----:B------:R-:W-:Y:S01]  /*07f0*/  @P3 FSEL R42, R12, R42, !P1 ;  /* 0x0000002a0c2a3208 */ /* 0x000fe20004800000 */
[----:B------:R-:W1:Y:S01]  /*0800*/  SHFL.UP PT, R9, R33, 0x2, RZ ;  /* 0x0440000021097989 */ /* 0x000e6200000e00ff */
[----:B------:R-:W-:Y:S01]  /*0810*/  @P3 FSEL R43, R13, R43, !P1 ;  /* 0x0000002b0d2b3208 */ /* 0x000fe20004800000 */
[----:B------:R-:W-:-:S02]  /*0820*/  IMAD.MOV.U32 R44, RZ, RZ, R32 ;  /* 0x000000ffff2c7224 */ /* 0x000fc400078e0020 */
[----:B------:R-:W-:Y:S04]  /*0830*/  SHFL.UP PT, R10, R32, 0x2, RZ ;  /* 0x04400000200a7989 */ /* 0x000fe800000e00ff */
[----:B------:R-:W2:Y:S01]  /*0840*/  SHFL.UP PT, R11, R45, 0x2, RZ ;  /* 0x044000002d0b7989 */ /* 0x000ea200000e00ff */
[----:B0-----:R-:W-:-:S03]  /*0850*/  SEL R14, R14, RZ, P3 ;  /* 0x000000ff0e0e7207 */ /* 0x001fc60001800000 */
[----:B------:R-:W-:Y:S01]  /*0860*/  SHFL.UP PT, R12, R42, 0x2, RZ ;  /* 0x044000002a0c7989 */ /* 0x000fe200000e00ff */
[----:B------:R-:W-:Y:S01]  /*0870*/  ISETP.NE.AND P3, PT, R0, 0x1f, PT ;  /* 0x0000001f0000780c */ /* 0x000fe20003f65270 */
[----:B------:R-:W-:Y:S02]  /*0880*/  IMAD.IADD R17, R14, 0x1, R17 ;  /* 0x000000010e117824 */ /* 0x000fe400078e0211 */
[----:B------:R-:W0:Y:S01]  /*0890*/  SHFL.UP PT, R13, R43, 0x2, RZ ;  /* 0x044000002b0d7989 */ /* 0x000e2200000e00ff */
[----:B------:R-:W-:Y:S02]  /*08a0*/  IMAD.MOV.U32 R14, RZ, RZ, R40 ;  /* 0x000000ffff0e7224 */ /* 0x000fe400078e0028 */
[----:B------:R-:W-:-:S04]  /*08b0*/  ISETP.NE.AND P1, PT, R17, RZ, PT ;  /* 0x000000ff1100720c */ /* 0x000fc80003f25270 */
[----:B-1----:R-:W-:Y:S01]  /*08c0*/  DADD R8, R8, R14 ;  /* 0x0000000008087229 */ /* 0x002fe2000000000e */
[----:B------:R-:W1:Y:S02]  /*08d0*/  SHFL.UP PT, R14, R17, 0x2, RZ ;  /* 0x04400000110e7989 */ /* 0x000e6400000e00ff */
[----:B------:R-:W-:Y:S01]  /*08e0*/  @!P3 LEA R47, R55, UR4, 0x5 ;  /* 0x00000004372fbc11 */ /* 0x000fe2000f8e28ff */
[----:B--2---:R-:W-:-:S06]  /*08f0*/  DADD R10, R10, R44 ;  /* 0x000000000a0a7229 */ /* 0x004fcc000000002c */
[----:B------:R-:W-:Y:S02]  /*0900*/  @P2 FSEL R40, R8, R40, !P1 ;  /* 0x0000002808282208 */ /* 0x000fe40004800000 */
[----:B------:R-:W-:-:S03]  /*0910*/  @P2 FSEL R33, R9, R33, !P1 ;  /* 0x0000002109212208 */ /* 0x000fc60004800000 */
[----:B------:R-:W-:Y:S01]  /*0920*/  SHFL.UP PT, R8, R40, 0x4, RZ ;  /* 0x0480000028087989 */ /* 0x000fe200000e00ff */
[----:B0-----:R-:W-:Y:S01]  /*0930*/  DADD R12, R12, R42 ;  /* 0x000000000c0c7229 */ /* 0x001fe2000000002a */
[----:B------:R-:W-:Y:S01]  /*0940*/  IMAD.MOV.U32 R15, RZ, RZ, R33 ;  /* 0x000000ffff0f7224 */ /* 0x000fe200078e0021 */
[----:B------:R-:W-:Y:S01]  /*0950*/  @P2 FSEL R32, R10, R32, !P1 ;  /* 0x000000200a202208 */ /* 0x000fe20004800000 */
[----:B------:R-:W0:Y:S01]  /*0960*/  SHFL.UP PT, R9, R33, 0x4, RZ ;  /* 0x0480000021097989 */ /* 0x000e2200000e00ff */
[----:B------:R-:W-:-:S03]  /*0970*/  @P2 FSEL R45, R11, R45, !P1 ;  /* 0x0000002d0b2d2208 */ /* 0x000fc60004800000 */
[----:B------:R-:W-:Y:S01]  /*0980*/  SHFL.UP PT, R10, R32, 0x4, RZ ;  /* 0x04800000200a7989 */ /* 0x000fe200000e00ff */
[----:B------:R-:W-:Y:S02]  /*0990*/  IMAD.MOV.U32 R44, RZ, RZ, R32 ;  /* 0x000000ffff2c7224 */ /* 0x000fe400078e0020 */
[----:B------:R-:W-:Y:S01]  /*09a0*/  @P2 FSEL R42, R12, R42, !P1 ;  /* 0x0000002a0c2a2208 */ /* 0x000fe20004800000 */
[----:B------:R-:W2:Y:S01]  /*09b0*/  SHFL.UP PT, R11, R45, 0x4, RZ ;  /* 0x048000002d0b7989 */ /* 0x000ea200000e00ff */
[----:B------:R-:W-:Y:S02]  /*09c0*/  @P2 FSEL R43, R13, R43, !P1 ;  /* 0x0000002b0d2b2208 */ /* 0x000fe40004800000 */
[----:B-1----:R-:W-:Y:S01]  /*09d0*/  SEL R14, R14, RZ, P2 ;  /* 0x000000ff0e0e7207 */ /* 0x002fe20001000000 */
[----:B------:R-:W-:Y:S01]  /*09e0*/  SHFL.UP PT, R12, R42, 0x4, RZ ;  /* 0x048000002a0c7989 */ /* 0x000fe200000e00ff */
[----:B------:R-:W-:-:S03]  /*09f0*/  ISETP.GE.AND P2, PT, R0, 0x4, PT ;  /* 0x000000040000780c */ /* 0x000fc60003f46270 */
[----:B------:R-:W1:Y:S01]  /*0a00*/  SHFL.UP PT, R13, R43, 0x4, RZ ;  /* 0x048000002b0d7989 */ /* 0x000e6200000e00ff */
[----:B------:R-:W-:Y:S02]  /*0a10*/  IMAD.IADD R17, R17, 0x1, R14 ;  /* 0x0000000111117824 */ /* 0x000fe400078e020e */
[----:B------:R-:W-:-:S03]  /*0a20*/  IMAD.MOV.U32 R14, RZ, RZ, R40 ;  /* 0x000000ffff0e7224 */ /* 0x000fc600078e0028 */
[----:B------:R-:W-:-:S03]  /*0a30*/  ISETP.NE.AND P1, PT, R17, RZ, PT ;  /* 0x000000ff1100720c */ /* 0x000fc60003f25270 */
[----:B0-----:R-:W-:Y:S01]  /*0a40*/  DADD R8, R8, R14 ;  /* 0x0000000008087229 */ /* 0x001fe2000000000e */
[----:B------:R-:W0:Y:S01]  /*0a50*/  SHFL.UP PT, R14, R17, 0x4, RZ ;  /* 0x04800000110e7989 */ /* 0x000e2200000e00ff */
[----:B--2---:R-:W-:-:S08]  /*0a60*/  DADD R10, R10, R44 ;  /* 0x000000000a0a7229 */ /* 0x004fd0000000002c */
[----:B------:R-:W-:Y:S02]  /*0a70*/  @P2 FSEL R40, R8, R40, !P1 ;  /* 0x0000002808282208 */ /* 0x000fe40004800000 */
[----:B------:R-:W-:Y:S01]  /*0a80*/  @P2 FSEL R33, R9, R33, !P1 ;  /* 0x0000002109212208 */ /* 0x000fe20004800000 */
[----:B-1----:R-:W-:Y:S02]  /*0a90*/  DADD R12, R12, R42 ;  /* 0x000000000c0c7229 */ /* 0x002fe4000000002a */
[----:B------:R-:W-:Y:S01]  /*0aa0*/  SHFL.UP PT, R8, R40, 0x8, RZ ;  /* 0x0500000028087989 */ /* 0x000fe200000e00ff */
[----:B------:R-:W-:Y:S01]  /*0ab0*/  @P2 FSEL R32, R10, R32, !P1 ;  /* 0x000000200a202208 */ /* 0x000fe20004800000 */
[----:B------:R-:W-:Y:S01]  /*0ac0*/  IMAD.MOV.U32 R15, RZ, RZ, R33 ;  /* 0x000000ffff0f7224 */ /* 0x000fe200078e0021 */
[----:B------:R-:W-:Y:S01]  /*0ad0*/  @P2 FSEL R45, R11, R45, !P1 ;  /* 0x0000002d0b2d2208 */ /* 0x000fe20004800000 */
[----:B------:R-:W1:Y:S02]  /*0ae0*/  SHFL.UP PT, R9, R33, 0x8, RZ ;  /* 0x0500000021097989 */ /* 0x000e6400000e00ff */
[----:B------:R-:W-:-:S02]  /*0af0*/  IMAD.MOV.U32 R44, RZ, RZ, R32 ;  /* 0x000000ffff2c7224 */ /* 0x000fc400078e0020 */
[----:B------:R-:W-:Y:S01]  /*0b00*/  SHFL.UP PT, R10, R32, 0x8, RZ ;  /* 0x05000000200a7989 */ /* 0x000fe200000e00ff */
[----:B------:R-:W-:Y:S02]  /*0b10*/  @P2 FSEL R42, R12, R42, !P1 ;  /* 0x0000002a0c2a2208 */ /* 0x000fe40004800000 */
[----:B------:R-:W-:Y:S01]  /*0b20*/  @P2 FSEL R43, R13, R43, !P1 ;  /* 0x0000002b0d2b2208 */ /* 0x000fe20004800000 */
[----:B------:R-:W2:Y:S01]  /*0b30*/  SHFL.UP PT, R11, R45, 0x8, RZ ;  /* 0x050000002d0b7989 */ /* 0x000ea200000e00ff */
[----:B0-----:R-:W-:Y:S02]  /*0b40*/  SEL R14, R14, RZ, P2 ;  /* 0x000000ff0e0e7207 */ /* 0x001fe40001000000 */
[----:B------:R-:W-:Y:S01]  /*0b50*/  ISETP.GE.AND P2, PT, R0, 0x8, PT ;  /* 0x000000080000780c */ /* 0x000fe20003f46270 */
[----:B------:R-:W-:Y:S02]  /*0b60*/  SHFL.UP PT, R12, R42, 0x8, RZ ;  /* 0x050000002a0c7989 */ /* 0x000fe400000e00ff */
[----:B------:R-:W-:-:S02]  /*0b70*/  IMAD.IADD R17, R17, 0x1, R14 ;  /* 0x0000000111117824 */ /* 0x000fc400078e020e */
[----:B------:R-:W0:Y:S01]  /*0b80*/  SHFL.UP PT, R13, R43, 0x8, RZ ;  /* 0x050000002b0d7989 */ /* 0x000e2200000e00ff */
[----:B------:R-:W-:Y:S02]  /*0b90*/  IMAD.MOV.U32 R14, RZ, RZ, R40 ;  /* 0x000000ffff0e7224 */ /* 0x000fe400078e0028 */
[----:B------:R-:W-:Y:S01]  /*0ba0*/  ISETP.NE.AND P1, PT, R17, RZ, PT ;  /* 0x000000ff1100720c */ /* 0x000fe20003f25270 */
[----:B------:R-:W3:Y:S03]  /*0bb0*/  SHFL.UP PT, R16, R17, 0x8, RZ ;  /* 0x0500000011107989 */ /* 0x000ee600000e00ff */
[----:B-1----:R-:W-:Y:S02]  /*0bc0*/  DADD R8, R8, R14 ;  /* 0x0000000008087229 */ /* 0x002fe4000000000e */
[----:B--2---:R-:W-:-:S08]  /*0bd0*/  DADD R10, R10, R44 ;  /* 0x000000000a0a7229 */ /* 0x004fd0000000002c */
[----:B------:R-:W-:Y:S02]  /*0be0*/  @P2 FSEL R40, R8, R40, !P1 ;  /* 0x0000002808282208 */ /* 0x000fe40004800000 */
[----:B------:R-:W-:-:S03]  /*0bf0*/  @P2 FSEL R33, R9, R33, !P1 ;  /* 0x0000002109212208 */ /* 0x000fc60004800000 */
[----:B------:R-:W-:Y:S01]  /*0c00*/  SHFL.UP PT, R8, R40, 0x10, RZ ;  /* 0x0600000028087989 */ /* 0x000fe200000e00ff */
[----:B0-----:R-:W-:Y:S01]  /*0c10*/  DADD R12, R12, R42 ;  /* 0x000000000c0c7229 */ /* 0x001fe2000000002a */
[----:B------:R-:W-:Y:S01]  /*0c20*/  IMAD.MOV.U32 R14, RZ, RZ, R40 ;  /* 0x000000ffff0e7224 */ /* 0x000fe200078e0028 */
[----:B------:R-:W-:Y:S01]  /*0c30*/  @P2 FSEL R32, R10, R32, !P1 ;  /* 0x000000200a202208 */ /* 0x000fe20004800000 */
[----:B------:R-:W0:Y:S01]  /*0c40*/  SHFL.UP PT, R9, R33, 0x10, RZ ;  /* 0x0600000021097989 */ /* 0x000e2200000e00ff */
[----:B------:R-:W-:Y:S01]  /*0c50*/  @P2 FSEL R45, R11, R45, !P1 ;  /* 0x0000002d0b2d2208 */ /* 0x000fe20004800000 */
[----:B------:R-:W-:Y:S01]  /*0c60*/  IMAD.MOV.U32 R15, RZ, RZ, R33 ;  /* 0x000000ffff0f7224 */ /* 0x000fe200078e0021 */
[----:B---3--:R-:W-:Y:S01]  /*0c70*/  SEL R16, R16, RZ, P2 ;  /* 0x000000ff10107207 */ /* 0x008fe20001000000 */
[----:B------:R-:W-:Y:S01]  /*0c80*/  SHFL.UP PT, R10, R32, 0x10, RZ ;  /* 0x06000000200a7989 */ /* 0x000fe200000e00ff */
[----:B------:R-:W-:Y:S02]  /*0c90*/  IMAD.MOV.U32 R44, RZ, RZ, R32 ;  /* 0x000000ffff2c7224 */ /* 0x000fe400078e0020 */
[----:B------:R-:W-:Y:S01]  /*0ca0*/  @P2 FSEL R42, R12, R42, !P1 ;  /* 0x0000002a0c2a2208 */ /* 0x000fe20004800000 */
[----:B------:R-:W1:Y:S01]  /*0cb0*/  SHFL.UP PT, R11, R45, 0x10, RZ ;  /* 0x060000002d0b7989 */ /* 0x000e6200000e00ff */
[----:B------:R-:W-:Y:S01]  /*0cc0*/  @P2 FSEL R43, R13, R43, !P1 ;  /* 0x0000002b0d2b2208 */ /* 0x000fe20004800000 */
[----:B------:R-:W-:Y:S01]  /*0cd0*/  IMAD.IADD R16, R17, 0x1, R16 ;  /* 0x0000000111107824 */ /* 0x000fe200078e0210 */
[----:B------:R-:W-:Y:S01]  /*0ce0*/  ISETP.GE.AND P2, PT, R0, 0x10, PT ;  /* 0x000000100000780c */ /* 0x000fe20003f46270 */
[----:B------:R-:W-:Y:S03]  /*0cf0*/  SHFL.UP PT, R12, R42, 0x10, RZ ;  /* 0x060000002a0c7989 */ /* 0x000fe600000e00ff */
[----:B------:R-:W-:Y:S01]  /*0d00*/  ISETP.NE.AND P1, PT, R16, RZ, PT ;  /* 0x000000ff1000720c */ /* 0x000fe20003f25270 */
[----:B------:R-:W2:Y:S04]  /*0d10*/  SHFL.UP PT, R13, R43, 0x10, RZ ;  /* 0x060000002b0d7989 */ /* 0x000ea800000e00ff */
[----:B------:R-:W3:Y:S01]  /*0d20*/  SHFL.UP PT, R17, R16, 0x10, RZ ;  /* 0x0600000010117989 */ /* 0x000ee200000e00ff */
[----:B0-----:R-:W-:-:S02]  /*0d30*/  DADD R8, R8, R14 ;  /* 0x0000000008087229 */ /* 0x001fc4000000000e */
[----:B-1----:R-:W-:-:S08]  /*0d40*/  DADD R10, R10, R44 ;  /* 0x000000000a0a7229 */ /* 0x002fd0000000002c */
[----:B------:R-:W-:Y:S02]  /*0d50*/  FSEL R26, R8, R40, !P1 ;  /* 0x00000028081a7208 */ /* 0x000fe40004800000 */
[----:B------:R-:W-:Y:S01]  /*0d60*/  FSEL R27, R9, R33, !P1 ;  /* 0x00000021091b7208 */ /* 0x000fe20004800000 */
[----:B--2---:R-:W-:-:S04]  /*0d70*/  DADD R12, R12, R42 ;  /* 0x000000000c0c7229 */ /* 0x004fc8000000002a */
[----:B------:R-:W-:Y:S01]  /*0d80*/  @!P3 STS.64 [R47+0x8], R26 ;  /* 0x0000081a2f00b388 */ /* 0x000fe20000000a00 */
[----:B------:R-:W-:Y:S02]  /*0d90*/  FSEL R48, R10, R32, !P1 ;  /* 0x000000200a307208 */ /* 0x000fe40004800000 */
[----:B---3--:R-:W-:Y:S02]  /*0da0*/  SEL R17, R17, RZ, P2 ;  /* 0x000000ff11117207 */ /* 0x008fe40001000000 */
[----:B------:R-:W-:-:S03]  /*0db0*/  FSEL R49, R11, R45, !P1 ;  /* 0x0000002d0b317208 */ /* 0x000fc60004800000 */
[----:B------:R-:W-:Y:S01]  /*0dc0*/  IMAD.IADD R46, R16, 0x1, R17 ;  /* 0x00000001102e7824 */ /* 0x000fe200078e0211 */
[----:B------:R-:W-:Y:S02]  /*0dd0*/  FSEL R50, R12, R42, !P1 ;  /* 0x0000002a0c327208 */ /* 0x000fe40004800000 */
[----:B------:R-:W-:Y:S02]  /*0de0*/  FSEL R51, R13, R43, !P1 ;  /* 0x0000002b0d337208 */ /* 0x000fe40004800000 */
[----:B------:R-:W-:Y:S01]  /*0df0*/  @!P3 STS [R47], R46 ;  /* 0x0000002e2f00b388 */ /* 0x000fe20000000800 */
[----:B------:R-:W-:Y:S02]  /*0e00*/  ISETP.NE.AND P1, PT, R55, 0x1, PT ;  /* 0x000000013700780c */ /* 0x000fe40003f25270 */
[----:B------:R-:W-:Y:S01]  /*0e10*/  FSEL R44, R43, R51, !P2 ;  /* 0x000000332b2c7208 */ /* 0x000fe20005000000 */
[----:B------:R0:W-:Y:S01]  /*0e20*/  @!P3 STS.128 [R47+0x10], R48 ;  /* 0x000010302f00b388 */ /* 0x0001e20000000c00 */
[----:B------:R-:W-:-:S02]  /*0e30*/  FSEL R43, R40, R26, !P2 ;  /* 0x0000001a282b7208 */ /* 0x000fc40005000000 */
[----:B------:R-:W-:Y:S01]  /*0e40*/  FSEL R40, R33, R27, !P2 ;  /* 0x0000001b21287208 */ /* 0x000fe20005000000 */
[----:B------:R-:W-:Y:S01]  /*0e50*/  BAR.SYNC.DEFER_BLOCKING 0x0 ;  /* 0x0000000000007b1d */ /* 0x000fe20000010000 */
[----:B------:R-:W-:Y:S02]  /*0e60*/  FSEL R45, R45, R49, !P2 ;  /* 0x000000312d2d7208 */ /* 0x000fe40005000000 */
[----:B------:R-:W-:Y:S02]  /*0e70*/  FSEL R42, R42, R50, !P2 ;  /* 0x000000322a2a7208 */ /* 0x000fe40005000000 */
[----:B------:R-:W-:Y:S02]  /*0e80*/  ISETP.NE.AND P3, PT, R55, 0x4, PT ;  /* 0x000000043700780c */ /* 0x000fe40003f65270 */
[----:B0-----:R-:W-:-:S06]  /*0e90*/  FSEL R47, R32, R48, !P2 ;  /* 0x00000030202f7208 */ /* 0x001fcc0005000000 */
[----:B------:R-:W-:Y:S04]  /*0ea0*/  SHFL.UP PT, R47, R47, 0x1, RZ ;  /* 0x042000002f2f7989 */ /* 0x000fe800000e00ff */
[----:B------:R-:W0:Y:S04]  /*0eb0*/  LDS.128 R8, [UR4+0x10] ;  /* 0x00001004ff087984 */ /* 0x000e280008000c00 */
[----:B------:R-:W1:Y:S04]  /*0ec0*/  LDS.128 R16, [UR4+0x30] ;  /* 0x00003004ff107984 */ /* 0x000e680008000c00 */
[----:B------:R-:W2:Y:S04]  /*0ed0*/  LDS R54, [UR4+0x20] ;  /* 0x00002004ff367984 */ /* 0x000ea80008000800 */
[----:B------:R-:W3:Y:S04]  /*0ee0*/  LDS.64 R28, [UR4+0x8] ;  /* 0x00000804ff1c7984 */ /* 0x000ee80008000a00 */
[----:B------:R-:W4:Y:S04]  /*0ef0*/  LDS.64 R30, [UR4+0x28] ;  /* 0x00002804ff1e7984 */ /* 0x000f280008000a00 */
[----:B------:R-:W5:Y:S04]  /*0f00*/  LDS.128 R12, [UR4+0x50] ;  /* 0x00005004ff0c7984 */ /* 0x000f680008000c00 */
[----:B------:R-:W-:Y:S04]  /*0f10*/  LDS R52, [UR4+0x40] ;  /* 0x00004004ff347984 */ /* 0x000fe80008000800 */
[----:B------:R-:W-:Y:S04]  /*0f20*/  LDS.64 R26, [UR4+0x48] ;  /* 0x00004804ff1a7984 */ /* 0x000fe80008000a00 */
[----:B------:R-:W5:Y:S04]  /*0f30*/  LDS R53, [UR4] ;  /* 0x00000004ff357984 */ /* 0x000f680008000800 */
[----:B------:R-:W-:Y:S01]  /*0f40*/  LDS R56, [UR4+0x60] ;  /* 0x00006004ff387984 */ /* 0x000fe20008000800 */
[----:B0-----:R-:W-:-:S02]  /*0f50*/  FSEL R61, R10, RZ, !P1 ;  /* 0x000000ff0a3d7208 */ /* 0x001fc40004800000 */
[----:B------:R-:W-:Y:S01]  /*0f60*/  FSEL R59, R11, RZ, !P1 ;  /* 0x000000ff0b3b7208 */ /* 0x000fe20004800000 */
[----:B-1----:R-:W-:Y:S01]  /*0f70*/  DADD R48, R10, R18 ;  /* 0x000000000a307229 */ /* 0x002fe20000000012 */
[----:B------:R-:W-:Y:S01]  /*0f80*/  FSEL R57, R8, RZ, !P1 ;  /* 0x000000ff08397208 */ /* 0x000fe20004800000 */
[----:B------:R-:W-:Y:S01]  /*0f90*/  DADD R32, R8, R16 ;  /* 0x0000000008207229 */ /* 0x000fe20000000010 */
[----:B------:R-:W-:Y:S02]  /*0fa0*/  FSEL R63, R9, RZ, !P1 ;  /* 0x000000ff093f7208 */ /* 0x000fe40004800000 */
[----:B------:R-:W0:Y:S01]  /*0fb0*/  LDS.128 R8, [UR4+0x70] ;  /* 0x00007004ff087984 */ /* 0x000e220008000c00 */
[----:B--2---:R-:W-:Y:S02]  /*0fc0*/  ISETP.NE.AND P2, PT, R54, RZ, PT ;  /* 0x000000ff3600720c */ /* 0x004fe40003f45270 */
[----:B---3--:R-:W-:Y:S02]  /*0fd0*/  FSEL R65, R28, RZ, !P1 ;  /* 0x000000ff1c417208 */ /* 0x008fe40004800000 */
[----:B------:R-:W-:-:S02]  /*0fe0*/  FSEL R18, R48, R18, !P2 ;  /* 0x0000001230127208 */ /* 0x000fc40005000000 */
[----:B------:R-:W-:Y:S01]  /*0ff0*/  FSEL R19, R49, R19, !P2 ;  /* 0x0000001331137208 */ /* 0x000fe20005000000 */
[----:B----4-:R-:W-:Y:S01]  /*1000*/  DADD R50, R28, R30 ;  /* 0x000000001c327229 */ /* 0x010fe2000000001e */
[----:B------:R-:W-:Y:S02]  /*1010*/  FSEL R48, R32, R16, !P2 ;  /* 0x0000001020307208 */ /* 0x000fe40005000000 */
[----:B------:R-:W-:Y:S02]  /*1020*/  FSEL R49, R33, R17, !P2 ;  /* 0x0000001121317208 */ /* 0x000fe40005000000 */
[----:B------:R-:W1:Y:S01]  /*1030*/  LDS.64 R32, [UR4+0x68] ;  /* 0x00006804ff207984 */ /* 0x000e620008000a00 */
[----:B------:R-:W-:Y:S02]  /*1040*/  FSEL R61, R18, R61, !P6 ;  /* 0x0000003d123d7208 */ /* 0x000fe40007000000 */
[----:B------:R-:W-:Y:S01]  /*1050*/  FSEL R59, R19, R59, !P6 ;  /* 0x0000003b133b7208 */ /* 0x000fe20007000000 */
[----:B-----5:R-:W-:Y:S01]  /*1060*/  DADD R16, R12, R48 ;  /* 0x000000000c107229 */ /* 0x020fe20000000030 */
[----:B------:R-:W-:Y:S01]  /*1070*/  FSEL R28, R50, R30, !P2 ;  /* 0x0000001e321c7208 */ /* 0x000fe20005000000 */
[----:B------:R-:W-:Y:S01]  /*1080*/  DADD R18, R14, R18 ;  /* 0x000000000e127229 */ /* 0x000fe20000000012 */
[----:B------:R-:W-:-:S02]  /*1090*/  FSEL R49, R49, R63, !P6 ;  /* 0x0000003f31317208 */ /* 0x000fc40007000000 */
[----:B------:R-:W-:Y:S01]  /*10a0*/  FSEL R63, R29, RZ, !P1 ;  /* 0x000000ff1d3f7208 */ /* 0x000fe20004800000 */
[----:B------:R-:W-:Y:S01]  /*10b0*/  IMAD.IADD R54, R53, 0x1, R54 ;  /* 0x0000000135367824 */ /* 0x000fe200078e0236 */
[----:B------:R-:W-:Y:S02]  /*10c0*/  FSEL R29, R51, R31, !P2 ;  /* 0x0000001f331d7208 */ /* 0x000fe40005000000 */
[----:B------:R-:W-:Y:S01]  /*10d0*/  ISETP.NE.AND P5, PT, R52, RZ, PT ;  /* 0x000000ff3400720c */ /* 0x000fe20003fa5270 */
[----:B------:R-:W-:Y:S01]  /*10e0*/  IMAD.IADD R52, R54, 0x1, R52 ;  /* 0x0000000136347824 */ /* 0x000fe200078e0234 */
[----:B------:R-:W-:Y:S02]  /*10f0*/  FSEL R65, R28, R65, !P6 ;  /* 0x000000411c417208 */ /* 0x000fe40007000000 */
[----:B------:R-:W-:Y:S01]  /*1100*/  DADD R30, R26, R28 ;  /* 0x000000001a1e7229 */ /* 0x000fe2000000001c */
[----:B------:R-:W-:Y:S02]  /*1110*/  FSEL R18, R18, R14, !P5 ;  /* 0x0000000e12127208 */ /* 0x000fe40006800000 */
[----:B------:R-:W-:-:S02]  /*1120*/  FSEL R19, R19, R15, !P5 ;  /* 0x0000000f13137208 */ /* 0x000fc40006800000 */
[----:B------:R-:W-:Y:S02]  /*1130*/  FSEL R16, R16, R12, !P5 ;  /* 0x0000000c10107208 */ /* 0x000fe40006800000 */
[----:B------:R-:W-:Y:S02]  /*1140*/  FSEL R17, R17, R13, !P5 ;  /* 0x0000000d11117208 */ /* 0x000fe40006800000 */
[----:B------:R-:W2:Y:S01]  /*1150*/  LDS.128 R12, [UR4+0x90] ;  /* 0x00009004ff0c7984 */ /* 0x000ea20008000c00 */
[----:B------:R-:W-:Y:S01]  /*1160*/  FSEL R63, R29, R63, !P6 ;  /* 0x0000003f1d3f7208 */ /* 0x000fe20007000000 */
[----:B0-----:R-:W-:Y:S01]  /*1170*/  DADD R50, R10, R18 ;  /* 0x000000000a327229 */ /* 0x001fe20000000012 */
[----:B------:R-:W-:Y:S01]  /*1180*/  FSEL R57, R48, R57, !P6 ;  /* 0x0000003930397208 */ /* 0x000fe20007000000 */
[----:B------:R-:W0:Y:S01]  /*1190*/  LDS.64 R28, [UR4+0x88] ;  /* 0x00008804ff1c7984 */ /* 0x000e220008000a00 */
[----:B------:R-:W-:Y:S02]  /*11a0*/  FSEL R26, R30, R26, !P5 ;  /* 0x0000001a1e1a7208 */ /* 0x000fe40006800000 */
[----:B------:R-:W-:Y:S01]  /*11b0*/  FSEL R27, R31, R27, !P5 ;  /* 0x0000001b1f1b7208 */ /* 0x000fe20006800000 */
[----:B------:R-:W3:Y:S01]  /*11c0*/  LDS R48, [UR4+0x80] ;  /* 0x00008004ff307984 */ /* 0x000ee20008000800 */
[----:B------:R-:W-:Y:S01]  /*11d0*/  DADD R30, R8, R16 ;  /* 0x00000000081e7229 */ /* 0x000fe20000000010 */
[----:B------:R-:W-:-:S02]  /*11e0*/  SEL R53, R54, R53, !P6 ;  /* 0x0000003536357207 */ /* 0x000fc40007000000 */
[----:B------:R-:W-:Y:S02]  /*11f0*/  ISETP.NE.AND P5, PT, R56, RZ, PT ;  /* 0x000000ff3800720c */ /* 0x000fe40003fa5270 */
[C---:B------:R-:W-:Y:S02]  /*1200*/  ISETP.NE.AND P2, PT, R55.reuse, 0x5, PT ;  /* 0x000000053700780c */ /* 0x040fe40003f45270 */
[C---:B------:R-:W-:Y:S02]  /*1210*/  ISETP.NE.AND P1, PT, R55.reuse, 0x6, PT ;  /* 0x000000063700780c */ /* 0x040fe40003f25270 */
[----:B------:R-:W-:Y:S02]  /*1220*/  ISETP.NE.AND P6, PT, R55, 0x7, PT ;  /* 0x000000073700780c */ /* 0x000fe40003fc5270 */
[----:B------:R-:W-:Y:S02]  /*1230*/  FSEL R55, R16, R57, !P4 ;  /* 0x0000003910377208 */ /* 0x000fe40006000000 */
[----:B------:R-:W-:-:S02]  /*1240*/  FSEL R61, R18, R61, !P4 ;  /* 0x0000003d123d7208 */ /* 0x000fc40006000000 */
[----:B------:R-:W-:Y:S02]  /*1250*/  FSEL R59, R19, R59, !P4 ;  /* 0x0000003b133b7208 */ /* 0x000fe40006000000 */
[----:B------:R-:W-:Y:S02]  /*1260*/  FSEL R57, R17, R49, !P4 ;  /* 0x0000003111397208 */ /* 0x000fe40006000000 */
[----:B------:R-:W4:Y:S01]  /*1270*/  LDS.128 R16, [UR4+0xb0] ;  /* 0x0000b004ff107984 */ /* 0x000f220008000c00 */
[----:B------:R-:W-:Y:S02]  /*1280*/  FSEL R8, R30, R8, !P5 ;  /* 0x000000081e087208 */ /* 0x000fe40006800000 */
[----:B------:R-:W-:Y:S01]  /*1290*/  FSEL R9, R31, R9, !P5 ;  /* 0x000000091f097208 */ /* 0x000fe20006800000 */
[----:B------:R-:W-:Y:S01]  /*12a0*/  LDS R49, [UR4+0xa0] ;  /* 0x0000a004ff317984 */ /* 0x000fe20008000800 */
[----:B------:R-:W-:Y:S02]  /*12b0*/  FSEL R10, R50, R10, !P5 ;  /* 0x0000000a320a7208 */ /* 0x000fe40006800000 */
[----:B------:R-:W-:Y:S01]  /*12c0*/  FSEL R11, R51, R11, !P5 ;  /* 0x0000000b330b7208 */ /* 0x000fe20006800000 */
[----:B------:R-:W5:Y:S01]  /*12d0*/  LDS.64 R30, [UR4+0xa8] ;  /* 0x0000a804ff1e7984 */ /* 0x000f620008000a00 */
[----:B-1----:R-:W-:Y:S01]  /*12e0*/  DADD R50, R32, R26 ;  /* 0x0000000020327229 */ /* 0x002fe2000000001a */
[----:B------:R-:W-:-:S02]  /*12f0*/  SEL R54, R52, R53, !P4 ;  /* 0x0000003534367207 */ /* 0x000fc40006000000 */
[----:B------:R-:W-:Y:S02]  /*1300*/  FSEL R53, R11, R59, !P3 ;  /* 0x0000003b0b357208 */ /* 0x000fe40005800000 */
[----:B------:R-:W-:Y:S02]  /*1310*/  FSEL R55, R8, R55, !P3 ;  /* 0x0000003708377208 */ /* 0x000fe40005800000 */
[----:B------:R-:W-:Y:S01]  /*1320*/  FSEL R57, R9, R57, !P3 ;  /* 0x0000003909397208 */ /* 0x000fe20005800000 */
[----:B--2---:R-:W-:Y:S01]  /*1330*/  DADD R8, R12, R8 ;  /* 0x000000000c087229 */ /* 0x004fe20000000008 */
[----:B------:R-:W-:Y:S02]  /*1340*/  FSEL R65, R26, R65, !P4 ;  /* 0x000000411a417208 */ /* 0x000fe40006000000 */
[----:B------:R-:W-:Y:S02]  /*1350*/  FSEL R32, R50, R32, !P5 ;  /* 0x0000002032207208 */ /* 0x000fe40006800000 */
[----:B------:R-:W-:-:S02]  /*1360*/  FSEL R33, R51, R33, !P5 ;  /* 0x0000002133217208 */ /* 0x000fc40006800000 */
[----:B------:R-:W-:Y:S01]  /*1370*/  FSEL R51, R10, R61, !P3 ;  /* 0x0000003d0a337208 */ /* 0x000fe20005800000 */
[----:B------:R-:W-:Y:S01]  /*1380*/  DADD R10, R14, R10 ;  /* 0x000000000e0a7229 */ /* 0x000fe2000000000a */
[----:B------:R-:W-:Y:S01]  /*1390*/  FSEL R67, R27, R63, !P4 ;  /* 0x0000003f1b437208 */ /* 0x000fe20006000000 */
[----:B------:R-:W-:Y:S01]  /*13a0*/  IMAD.IADD R63, R52, 0x1, R56 ;  /* 0x00000001343f7824 */ /* 0x000fe200078e0238 */
[----:B0-----:R-:W-:Y:S01]  /*13b0*/  DADD R26, R28, R32 ;  /* 0x000000001c1a7229 */ /* 0x001fe20000000020 */
[----:B---3--:R-:W-:Y:S01]  /*13c0*/  ISETP.NE.AND P4, PT, R48, RZ, PT ;  /* 0x000000ff3000720c */ /* 0x008fe20003f85270 */
[----:B------:R-:W-:Y:S01]  /*13d0*/  SHFL.UP PT, R56, R45, 0x1, RZ ;  /* 0x042000002d387989 */ /* 0x000fe200000e00ff */
[----:B------:R-:W-:Y:S01]  /*13e0*/  FSEL R61, R32, R65, !P3 ;  /* 0x00000041203d7208 */ /* 0x000fe20005800000 */
[----:B------:R-:W-:Y:S01]  /*13f0*/  IMAD.IADD R52, R63, 0x1, R48 ;  /* 0x000000013f347824 */ /* 0x000fe200078e0230 */
[----:B------:R-:W-:Y:S01]  /*1400*/  FSEL R59, R33, R67, !P3 ;  /* 0x00000043213b7208 */ /* 0x000fe20005800000 */
[----:B------:R-:W-:Y:S01]  /*1410*/  LDS R48, [UR4+0xc0] ;  /* 0x0000c004ff307984 */ /* 0x000fe20008000800 */
[----:B------:R-:W-:-:S02]  /*1420*/  FSEL R32, R10, R14, !P4 ;  /* 0x0000000e0a207208 */ /* 0x000fc40006000000 */
[----:B------:R-:W-:Y:S02]  /*1430*/  FSEL R33, R11, R15, !P4 ;  /* 0x0000000f0b217208 */ /* 0x000fe40006000000 */
[----:B------:R-:W-:Y:S02]  /*1440*/  FSEL R12, R8, R12, !P4 ;  /* 0x0000000c080c7208 */ /* 0x000fe40006000000 */
[----:B------:R-:W-:Y:S02]  /*1450*/  FSEL R13, R9, R13, !P4 ;  /* 0x0000000d090d7208 */ /* 0x000fe40006000000 */
[----:B------:R-:W0:Y:S01]  /*1460*/  LDS.128 R8, [UR4+0xd0] ;  /* 0x0000d004ff087984 */ /* 0x000e220008000c00 */
[----:B------:R-:W-:Y:S02]  /*1470*/  FSEL R14, R26, R28, !P4 ;  /* 0x0000001c1a0e7208 */ /* 0x000fe40006000000 */
[----:B------:R-:W-:Y:S01]  /*1480*/  FSEL R15, R27, R29, !P4 ;  /* 0x0000001d1b0f7208 */ /* 0x000fe20006000000 */
[----:B----4-:R-:W-:Y:S01]  /*1490*/  DADD R28, R16, R12 ;  /* 0x00000000101c7229 */ /* 0x010fe2000000000c */
[----:B------:R-:W1:Y:S01]  /*14a0*/  LDS.64 R26, [UR4+0xc8] ;  /* 0x0000c804ff1a7984 */ /* 0x000e620008000a00 */
[----:B------:R-:W-:-:S02]  /*14b0*/  FSEL R51, R32, R51, !P2 ;  /* 0x0000003320337208 */ /* 0x000fc40005000000 */
[----:B------:R-:W-:Y:S01]  /*14c0*/  FSEL R53, R33, R53, !P2 ;  /* 0x0000003521357208 */ /* 0x000fe20005000000 */
[----:B------:R-:W-:Y:S01]  /*14d0*/  DADD R32, R18, R32 ;  /* 0x0000000012207229 */ /* 0x000fe20000000020 */
[----:B------:R-:W-:Y:S02]  /*14e0*/  FSEL R55, R12, R55, !P2 ;  /* 0x000000370c377208 */ /* 0x000fe40005000000 */
[----:B------:R-:W-:Y:S01]  /*14f0*/  FSEL R57, R13, R57, !P2 ;  /* 0x000000390d397208 */ /* 0x000fe20005000000 */
[----:B-----5:R-:W-:Y:S01]  /*1500*/  DADD R12, R30, R14 ;  /* 0x000000001e0c7229 */ /* 0x020fe2000000000e */
[----:B------:R-:W-:Y:S02]  /*1510*/  SEL R50, R63, R54, !P3 ;  /* 0x000000363f327207 */ /* 0x000fe40005800000 */
[----:B------:R-:W-:Y:S01]  /*1520*/  ISETP.NE.AND P3, PT, R49, RZ, PT ;  /* 0x000000ff3100720c */ /* 0x000fe20003f65270 */
[----:B------:R-:W-:Y:S01]  /*1530*/  IMAD.IADD R49, R52, 0x1, R49 ;  /* 0x0000000134317824 */ /* 0x000fe200078e0231 */
[----:B------:R-:W-:Y:S01]  /*1540*/  FSEL R61, R14, R61, !P2 ;  /* 0x0000003d0e3d7208 */ /* 0x000fe20005000000 */
[----:B------:R-:W2:Y:S01]  /*1550*/  SHFL.UP PT, R54, R42, 0x1, RZ ;  /* 0x042000002a367989 */ /* 0x000ea200000e00ff */
[----:B------:R-:W-:-:S02]  /*1560*/  FSEL R16, R28, R16, !P3 ;  /* 0x000000101c107208 */ /* 0x000fc40005800000 */
[----:B------:R-:W-:Y:S01]  /*1570*/  FSEL R17, R29, R17, !P3 ;  /* 0x000000111d117208 */ /* 0x000fe20005800000 */
[----:B------:R-:W3:Y:S01]  /*1580*/  SHFL.UP PT, R63, R44, 0x1, RZ ;  /* 0x042000002c3f7989 */ /* 0x000ee200000e00ff */
[----:B------:R-:W-:Y:S02]  /*1590*/  FSEL R59, R15, R59, !P2 ;  /* 0x0000003b0f3b7208 */ /* 0x000fe40005000000 */
[----:B------:R-:W-:Y:S02]  /*15a0*/  SEL R50, R52, R50, !P2 ;  /* 0x0000003234327207 */ /* 0x000fe40005000000 */
[----:B------:R-:W-:Y:S01]  /*15b0*/  FSEL R18, R32, R18, !P3 ;  /* 0x0000001220127208 */ /* 0x000fe20005800000 */
[----:B------:R-:W4:Y:S01]  /*15c0*/  LDS R52, [UR4+0xe0] ;  /* 0x0000e004ff347984 */ /* 0x000f220008000800 */
[----:B------:R-:W-:Y:S02]  /*15d0*/  FSEL R19, R33, R19, !P3 ;  /* 0x0000001321137208 */ /* 0x000fe40005800000 */
[----:B------:R-:W-:Y:S01]  /*15e0*/  FSEL R28, R12, R30, !P3 ;  /* 0x0000001e0c1c7208 */ /* 0x000fe20005800000 */
[----:B------:R-:W4:Y:S01]  /*15f0*/  LDS.64 R32, [UR4+0xe8] ;  /* 0x0000e804ff207984 */ /* 0x000f220008000a00 */
[----:B------:R-:W-:-:S02]  /*1600*/  FSEL R29, R13, R31, !P3 ;  /* 0x0000001f0d1d7208 */ /* 0x000fc40005800000 */
[----:B------:R-:W-:Y:S01]  /*1610*/  FSEL R51, R18, R51, !P1 ;  /* 0x0000003312337208 */ /* 0x000fe20004800000 */
[----:B------:R-:W4:Y:S01]  /*1620*/  LDS.128 R12, [UR4+0xf0] ;  /* 0x0000f004ff0c7984 */ /* 0x000f220008000c00 */
[----:B------:R-:W-:Y:S02]  /*1630*/  FSEL R53, R19, R53, !P1 ;  /* 0x0000003513357208 */ /* 0x000fe40004800000 */
[----:B------:R-:W-:Y:S01]  /*1640*/  FSEL R55, R16, R55, !P1 ;  /* 0x0000003710377208 */ /* 0x000fe20004800000 */
[----:B------:R5:W4:Y:S01]  /*1650*/  SHFL.UP PT, R30, R43, 0x1, RZ ;  /* 0x042000002b1e7989 */ /* 0x000b2200000e00ff */
[----:B------:R-:W-:Y:S01]  /*1660*/  FSEL R57, R17, R57, !P1 ;  /* 0x0000003911397208 */ /* 0x000fe20004800000 */
[----:B0-----:R-:W-:Y:S01]  /*1670*/  DADD R18, R10, R18 ;  /* 0x000000000a127229 */ /* 0x001fe20000000012 */
[----:B------:R-:W-:Y:S01]  /*1680*/  FSEL R61, R28, R61, !P1 ;  /* 0x0000003d1c3d7208 */ /* 0x000fe20004800000 */
[----:B------:R0:W0:Y:S01]  /*1690*/  SHFL.UP PT, R31, R40, 0x1, RZ ;  /* 0x04200000281f7989 */ /* 0x00002200000e00ff */
[----:B------:R-:W-:-:S02]  /*16a0*/  FSEL R59, R29, R59, !P1 ;  /* 0x0000003b1d3b7208 */ /* 0x000fc40004800000 */
[----:B------:R-:W-:Y:S01]  /*16b0*/  SEL R50, R49, R50, !P1 ;  /* 0x0000003231327207 */ /* 0x000fe20004800000 */
[----:B-----5:R-:W-:Y:S01]  /*16c0*/  DADD R42, R8, R16 ;  /* 0x00000000082a7229 */ /* 0x020fe20000000010 */
[----:B------:R-:W-:Y:S01]  /*16d0*/  ISETP.GE.U32.AND P1, PT, R41, 0x20, PT ;  /* 0x000000202900780c */ /* 0x000fe20003f26070 */
[----:B-1----:R-:W-:Y:S01]  /*16e0*/  DADD R16, R26, R28 ;  /* 0x000000001a107229 */ /* 0x002fe2000000001c */
[----:B------:R-:W-:Y:S01]  /*16f0*/  ISETP.NE.AND P2, PT, R48, RZ, PT ;  /* 0x000000ff3000720c */ /* 0x000fe20003f45270 */
[----:B------:R-:W-:Y:S01]  /*1700*/  IMAD.IADD R49, R49, 0x1, R48 ;  /* 0x0000000131317824 */ /* 0x000fe200078e0230 */
[----:B------:R-:W-:Y:S02]  /*1710*/  ISETP.NE.AND P3, PT, R41, RZ, PT ;  /* 0x000000ff2900720c */ /* 0x000fe40003f65270 */
[----:B------:R-:W-:Y:S01]  /*1720*/  FSEL R18, R18, R10, !P2 ;  /* 0x0000000a12127208 */ /* 0x000fe20005000000 */
[----:B--2---:R-:W-:Y:S01]  /*1730*/  IMAD.MOV.U32 R10, RZ, RZ, R54 ;  /* 0x000000ffff0a7224 */ /* 0x004fe200078e0036 */
[----:B------:R-:W-:Y:S01]  /*1740*/  FSEL R19, R19, R11, !P2 ;  /* 0x0000000b13137208 */ /* 0x000fe20005000000 */
[----:B---3--:R-:W-:Y:S01]  /*1750*/  IMAD.MOV.U32 R11, RZ, RZ, R63 ;  /* 0x000000ffff0b7224 */ /* 0x008fe200078e003f */
[----:B------:R-:W-:Y:S01]  /*1760*/  FSEL R28, R42, R8, !P2 ;  /* 0x000000082a1c7208 */ /* 0x000fe20005000000 */
[----:B------:R-:W-:Y:S01]  /*1770*/  IMAD.MOV.U32 R8, RZ, RZ, R47 ;  /* 0x000000ffff087224 */ /* 0x000fe200078e002f */
[----:B------:R-:W-:Y:S01]  /*1780*/  FSEL R29, R43, R9, !P2 ;  /* 0x000000092b1d7208 */ /* 0x000fe20005000000 */
[----:B------:R-:W-:Y:S01]  /*1790*/  IMAD.MOV.U32 R9, RZ, RZ, R56 ;  /* 0x000000ffff097224 */ /* 0x000fe200078e0038 */
[----:B------:R-:W-:-:S02]  /*17a0*/  FSEL R16, R16, R26, !P2 ;  /* 0x0000001a10107208 */ /* 0x000fc40005000000 */
[----:B------:R-:W-:Y:S02]  /*17b0*/  FSEL R17, R17, R27, !P2 ;  /* 0x0000001b11117208 */ /* 0x000fe40005000000 */
[----:B------:R1:W2:Y:S01]  /*17c0*/  SHFL.UP PT, R27, R46, 0x1, RZ ;  /* 0x042000002e1b7989 */ /* 0x0002a200000e00ff */
[----:B------:R-:W-:Y:S02]  /*17d0*/  SEL R50, R49, R50, !P6 ;  /* 0x0000003231327207 */ /* 0x000fe40007000000 */
[----:B------:R-:W-:Y:S02]  /*17e0*/  FSEL R51, R18, R51, !P6 ;  /* 0x0000003312337208 */ /* 0x000fe40007000000 */
[----:B------:R-:W-:Y:S02]  /*17f0*/  FSEL R48, R19, R53, !P6 ;  /* 0x0000003513307208 */ /* 0x000fe40007000000 */
[----:B------:R-:W-:Y:S02]  /*1800*/  FSEL R55, R28, R55, !P6 ;  /* 0x000000371c377208 */ /* 0x000fe40007000000 */
[----:B0-----:R-:W-:-:S02]  /*1810*/  FSEL R40, R29, R57, !P6 ;  /* 0x000000391d287208 */ /* 0x001fc40007000000 */
[----:B------:R-:W-:Y:S02]  /*1820*/  FSEL R61, R16, R61, !P6 ;  /* 0x0000003d103d7208 */ /* 0x000fe40007000000 */
[----:B------:R-:W-:Y:S01]  /*1830*/  FSEL R26, R17, R59, !P6 ;  /* 0x0000003b111a7208 */ /* 0x000fe20007000000 */
[----:B-1--4-:R-:W-:Y:S06]  /*1840*/  @!P1 BRA `(.L_x_401) ;  /* 0x0000000000649947 */ /* 0x012fec0003800000 */
[----:B------:R-:W-:Y:S01]  /*1850*/  IMAD.MOV.U32 R42, RZ, RZ, R51 ;  /* 0x000000ffff2a7224 */ /* 0x000fe200078e0033 */
[----:B------:R-:W-:Y:S01]  /*1860*/  ISETP.NE.AND P2, PT, R0, RZ, PT ;  /* 0x000000ff0000720c */ /* 0x000fe20003f45270 */
[----:B------:R-:W-:Y:S01]  /*1870*/  IMAD.MOV.U32 R43, RZ, RZ, R48 ;  /* 0x000000ffff2b7224 */ /* 0x000fe200078e0030 */
[C---:B--2---:R-:W-:Y:S02]  /*1880*/  ISETP.NE.AND P1, PT, R27.reuse, RZ, PT ;  /* 0x000000ff1b00720c */ /* 0x044fe40003f25270 */
[----:B------:R-:W-:-:S03]  /*1890*/  SEL R27, R27, RZ, P2 ;  /* 0x000000ff1b1b7207 */ /* 0x000fc60001000000 */
[----:B------:R-:W-:Y:S01]  /*18a0*/  DADD R46, R10, R42 ;  /* 0x000000000a2e7229 */ /* 0x000fe2000000002a */
[----:B------:R-:W-:Y:S02]  /*18b0*/  IMAD.MOV.U32 R42, RZ, RZ, R55 ;  /* 0x000000ffff2a7224 */ /* 0x000fe400078e0037 */
[----:B------:R-:W-:Y:S02]  /*18c0*/  IMAD.MOV.U32 R43, RZ, RZ, R40 ;  /* 0x000000ffff2b7224 */ /* 0x000fe400078e0028 */
[----:B------:R-:W-:-:S04]  /*18d0*/  IMAD.IADD R27, R50, 0x1, R27 ;  /* 0x00000001321b7824 */ /* 0x000fc800078e021b */
[----:B------:R-:W-:Y:S01]  /*18e0*/  DADD R44, R8, R42 ;  /* 0x00000000082c7229 */ /* 0x000fe2000000002a */
[----:B------:R-:W-:Y:S01]  /*18f0*/  @P2 FSEL R51, R46, R10, !P1 ;  /* 0x0000000a2e332208 */ /* 0x000fe20004800000 */
[----:B------:R-:W-:Y:S01]  /*1900*/  IMAD.MOV.U32 R42, RZ, RZ, R61 ;  /* 0x000000ffff2a7224 */ /* 0x000fe200078e003d */
[----:B------:R-:W-:Y:S01]  /*1910*/  @P2 FSEL R48, R47, R11, !P1 ;  /* 0x0000000b2f302208 */ /* 0x000fe20004800000 */
[----:B------:R-:W-:Y:S02]  /*1920*/  IMAD.MOV.U32 R43, RZ, RZ, R26 ;  /* 0x000000ffff2b7224 */ /* 0x000fe400078e001a */
[----:B------:R-:W-:Y:S02]  /*1930*/  IMAD.MOV.U32 R10, RZ, RZ, R51 ;  /* 0x000000ffff0a7224 */ /* 0x000fe400078e0033 */
[----:B------:R-:W-:Y:S02]  /*1940*/  IMAD.MOV.U32 R11, RZ, RZ, R48 ;  /* 0x000000ffff0b7224 */ /* 0x000fe400078e0030 */
[----:B------:R-:W-:Y:S01]  /*1950*/  DADD R42, R30, R42 ;  /* 0x000000001e2a7229 */ /* 0x000fe2000000002a */
[----:B------:R-:W-:-:S02]  /*1960*/  @P2 FSEL R55, R44, R8, !P1 ;  /* 0x000000082c372208 */ /* 0x000fc40004800000 */
[----:B------:R-:W-:-:S03]  /*1970*/  @P2 FSEL R40, R45, R9, !P1 ;  /* 0x000000092d282208 */ /* 0x000fc60004800000 */
[----:B------:R-:W-:Y:S02]  /*1980*/  IMAD.MOV.U32 R8, RZ, RZ, R55 ;  /* 0x000000ffff087224 */ /* 0x000fe400078e0037 */
[----:B------:R-:W-:Y:S02]  /*1990*/  IMAD.MOV.U32 R9, RZ, RZ, R40 ;  /* 0x000000ffff097224 */ /* 0x000fe400078e0028 */
[----:B------:R-:W-:Y:S02]  /*19a0*/  @P2 FSEL R61, R42, R30, !P1 ;  /* 0x0000001e2a3d2208 */ /* 0x000fe40004800000 */
[----:B------:R-:W-:-:S03]  /*19b0*/  @P2 FSEL R26, R43, R31, !P1 ;  /* 0x0000001f2b1a2208 */ /* 0x000fc60004800000 */
[----:B------:R-:W-:Y:S02]  /*19c0*/  IMAD.MOV.U32 R30, RZ, RZ, R61 ;  /* 0x000000ffff1e7224 */ /* 0x000fe400078e003d */
[----:B------:R-:W-:-:S07]  /*19d0*/  IMAD.MOV.U32 R31, RZ, RZ, R26 ;  /* 0x000000ffff1f7224 */ /* 0x000fce00078e001a */
.L_x_401:
[----:B------:R-:W-:Y:S05]  /*19e0*/  BSYNC.RECONVERGENT B0 ;  /* 0x0000000000007941 */ /* 0x000fea0003800200 */
.L_x_400:
[----:B------:R-:W-:Y:S01]  /*19f0*/  BSSY.RECONVERGENT B0, `(.L_x_402) ;  /* 0x000000e000007945 */ /* 0x000fe20003800200 */
[----:B------:R-:W-:-:S03]  /*1a00*/  IMAD.MOV.U32 R0, RZ, RZ, R38 ;  /* 0x000000ffff007224 */ /* 0x000fc600078e0026 */
[----:B------:R-:W-:Y:S05]  /*1a10*/  @!P3 BRA `(.L_x_403) ;  /* 0x00000000002cb947 */ /* 0x000fea0003800000 */
[----:B------:R-:W-:Y:S01]  /*1a20*/  DADD R44, R4, R8 ;  /* 0x00000000042c7229 */ /* 0x000fe20000000008 */
[----:B------:R-:W-:Y:S01]  /*1a30*/  ISETP.NE.AND P1, PT, R38, RZ, PT ;  /* 0x000000ff2600720c */ /* 0x000fe20003f25270 */
[----:B------:R-:W-:Y:S01]  /*1a40*/  DADD R46, R6, R10 ;  /* 0x00000000062e7229 */ /* 0x000fe2000000000a */
[----:B--2---:R-:W-:Y:S01]  /*1a50*/  IMAD.IADD R0, R27, 0x1, R38 ;  /* 0x000000011b007824 */ /* 0x004fe200078e0226 */
[----:B------:R-:W-:-:S06]  /*1a60*/  DADD R42, R20, R30 ;  /* 0x00000000142a7229 */ /* 0x000fcc000000001e */
[----:B------:R-:W-:Y:S02]  /*1a70*/  FSEL R4, R44, R4, !P1 ;  /* 0x000000042c047208 */ /* 0x000fe40004800000 */
[----:B------:R-:W-:Y:S02]  /*1a80*/  FSEL R5, R45, R5, !P1 ;  /* 0x000000052d057208 */ /* 0x000fe40004800000 */
[----:B------:R-:W-:Y:S02]  /*1a90*/  FSEL R6, R46, R6, !P1 ;  /* 0x000000062e067208 */ /* 0x000fe40004800000 */
[----:B------:R-:W-:Y:S02]  /*1aa0*/  FSEL R7, R47, R7, !P1 ;  /* 0x000000072f077208 */ /* 0x000fe40004800000 */
[----:B------:R-:W-:Y:S02]  /*1ab0*/  FSEL R20, R42, R20, !P1 ;  /* 0x000000142a147208 */ /* 0x000fe40004800000 */
[----:B------:R-:W-:-:S07]  /*1ac0*/  FSEL R21, R43, R21, !P1 ;  /* 0x000000152b157208 */ /* 0x000fce0004800000 */
.L_x_403:
[----:B------:R-:W-:Y:S05]  /*1ad0*/  BSYNC.RECONVERGENT B0 ;  /* 0x0000000000007941 */ /* 0x000fea0003800200 */
.L_x_402:
[----:B------:R-:W-:Y:S01]  /*1ae0*/  DADD R42, R2, R4 ;  /* 0x00000000022a7229 */ /* 0x000fe20000000004 */
[----:B------:R-:W-:Y:S01]  /*1af0*/  ISETP.NE.AND P2, PT, R41, RZ, PT ;  /* 0x000000ff2900720c */ /* 0x000fe20003f45270 */
[----:B------:R-:W-:Y:S01]  /*1b00*/  DADD R44, R24, R6 ;  /* 0x00000000182c7229 */ /* 0x000fe20000000006 */
[----:B------:R-:W-:Y:S01]  /*1b10*/  ISETP.NE.AND P1, PT, R52, RZ, PT ;  /* 0x000000ff3400720c */ /* 0x000fe20003f25270 */
[----:B------:R-:W-:Y:S01]  /*1b20*/  DADD R28, R12, R28 ;  /* 0x000000000c1c7229 */ /* 0x000fe2000000001c */
[----:B------:R-:W-:Y:S05]  /*1b30*/  BSSY.RECONVERGENT B0, `(.L_x_404) ;  /* 0x000001f000007945 */ /* 0x000fea0003800200 */
[----:B------:R-:W-:Y:S01]  /*1b40*/  FSEL R40, R2, R42, P0 ;  /* 0x0000002a02287208 */ /* 0x000fe20000000000 */
[----:B------:R-:W-:Y:S01]  /*1b50*/  IMAD.IADD R2, R49, 0x1, R52 ;  /* 0x0000000131027824 */ /* 0x000fe200078e0234 */
[----:B------:R-:W-:Y:S01]  /*1b60*/  FSEL R47, R3, R43, P0 ;  /* 0x0000002b032f7208 */ /* 0x000fe20000000000 */
[----:B------:R-:W-:Y:S01]  /*1b70*/  DADD R42, R22, R20 ;  /* 0x00000000162a7229 */ /* 0x000fe20000000014 */
[----:B------:R-:W-:-:S02]  /*1b80*/  FSEL R26, R24, R44, P0 ;  /* 0x0000002c181a7208 */ /* 0x000fc40000000000 */
[----:B------:R-:W-:Y:S01]  /*1b90*/  FSEL R45, R25, R45, P0 ;  /* 0x0000002d192d7208 */ /* 0x000fe20000000000 */
[----:B------:R-:W-:Y:S01]  /*1ba0*/  DADD R24, R14, R18 ;  /* 0x000000000e187229 */ /* 0x000fe20000000012 */
[----:B------:R-:W-:Y:S01]  /*1bb0*/  ISETP.GE.AND P3, PT, R2, 0x101, PT ;  /* 0x000001010200780c */ /* 0x000fe20003f66270 */
[----:B------:R-:W-:-:S04]  /*1bc0*/  DADD R18, R32, R16 ;  /* 0x0000000020127229 */ /* 0x000fc80000000010 */
[----:B------:R-:W-:Y:S02]  /*1bd0*/  FSEL R16, R22, R42, P0 ;  /* 0x0000002a16107208 */ /* 0x000fe40000000000 */
[----:B------:R-:W-:Y:S02]  /*1be0*/  FSEL R17, R23, R43, P0 ;  /* 0x0000002b17117208 */ /* 0x000fe40000000000 */
[----:B------:R-:W-:Y:S02]  /*1bf0*/  FSEL R24, R24, R14, !P1 ;  /* 0x0000000e18187208 */ /* 0x000fe40004800000 */
[----:B------:R-:W-:Y:S02]  /*1c00*/  FSEL R25, R25, R15, !P1 ;  /* 0x0000000f19197208 */ /* 0x000fe40004800000 */
[----:B------:R-:W-:Y:S02]  /*1c10*/  FSEL R22, R28, R12, !P1 ;  /* 0x0000000c1c167208 */ /* 0x000fe40004800000 */
[----:B------:R-:W-:-:S02]  /*1c20*/  FSEL R23, R29, R13, !P1 ;  /* 0x0000000d1d177208 */ /* 0x000fc40004800000 */
[----:B------:R-:W-:Y:S02]  /*1c30*/  FSEL R18, R18, R32, !P1 ;  /* 0x0000002012127208 */ /* 0x000fe40004800000 */
[----:B------:R-:W-:Y:S01]  /*1c40*/  FSEL R19, R19, R33, !P1 ;  /* 0x0000002113137208 */ /* 0x000fe20004800000 */
[----:B------:R-:W-:Y:S06]  /*1c50*/  @P2 BRA `(.L_x_405) ;  /* 0x0000000000302947 */ /* 0x000fec0003800000 */
[----:B------:R-:W0:Y:S01]  /*1c60*/  LDC.64 R12, c[0x0][0x3b8] ;  /* 0x0000ee00ff0c7b82 */ /* 0x000e220000000a00 */
[----:B------:R-:W-:Y:S02]  /*1c70*/  IMAD.MOV.U32 R29, RZ, RZ, 0x65 ;  /* 0x00000065ff1d7424 */ /* 0x000fe400078e00ff */
[----:B--2---:R-:W-:-:S05]  /*1c80*/  IMAD.MOV.U32 R27, RZ, RZ, RZ ;  /* 0x000000ffff1b7224 */ /* 0x004fca00078e00ff */
        /* <DEDUP_REMOVED lines=9> */
.L_x_405:
[----:B------:R-:W-:Y:S05]  /*1d20*/  BSYNC.RECONVERGENT B0 ;  /* 0x0000000000007941 */ /* 0x000fea0003800200 */
.L_x_404:
[----:B------:R-:W-:Y:S02]  /*1d30*/  IMAD.IADD R39, R39, 0x1, R0 ;  /* 0x0000000127277824 */ /* 0x000fe400078e0200 */
[----:B0-----:R-:W-:Y:S02]  /*1d40*/  IMAD.MOV.U32 R12, RZ, RZ, R40 ;  /* 0x000000ffff0c7224 */ /* 0x001fe400078e0028 */
[----:B------:R-:W-:Y:S02]  /*1d50*/  IMAD.MOV.U32 R13, RZ, RZ, R47 ;  /* 0x000000ffff0d7224 */ /* 0x000fe400078e002f */
[----:B------:R-:W-:Y:S02]  /*1d60*/  IMAD.MOV.U32 R14, RZ, RZ, R26 ;  /* 0x000000ffff0e7224 */ /* 0x000fe400078e001a */
[----:B------:R-:W-:Y:S01]  /*1d70*/  IMAD.MOV.U32 R15, RZ, RZ, R45 ;  /* 0x000000ffff0f7224 */ /* 0x000fe200078e002d */
[----:B------:R-:W-:Y:S06]  /*1d80*/  @!P3 BRA `(.L_x_406) ;  /* 0x0000001000d0b947 */ /* 0x000fec0003800000 */
[----:B------:R-:W-:Y:S01]  /*1d90*/  BAR.SYNC.DEFER_BLOCKING 0x0 ;  /* 0x0000000000007b1d */ /* 0x000fe20000010000 */
[----:B------:R-:W-:Y:S02]  /*1da0*/  ISETP.NE.AND P2, PT, R38, RZ, PT ;  /* 0x000000ff2600720c */ /* 0x000fe40003f45270 */
[----:B------:R-:W-:Y:S02]  /*1db0*/  ISETP.NE.AND P0, PT, R34, R35, PT ;  /* 0x000000232200720c */ /* 0x000fe40003f05270 */
[----:B------:R-:W-:-:S09]  /*1dc0*/  ISETP.NE.AND P1, PT, R35, R36, PT ;  /* 0x000000242300720c */ /* 0x000fd20003f25270 */
[----:B--2---:R-:W-:Y:S02]  /*1dd0*/  @P2 LEA R27, R27, UR4, 0x5 ;  /* 0x000000041b1b2c11 */ /* 0x004fe4000f8e28ff */
[----:B------:R-:W-:Y:S02]  /*1de0*/  @P0 LEA R19, R0, UR4, 0x5 ;  /* 0x0000000400130c11 */ /* 0x000fe4000f8e28ff */
[----:B------:R-:W-:Y:S01]  /*1df0*/  @P1 LEA R23, R39, UR4, 0x5 ;  /* 0x0000000427171c11 */ /* 0x000fe2000f8e28ff */
[----:B------:R0:W-:Y:S04]  /*1e00*/  @P2 STS.128 [R27+0x10], R8 ;  /* 0x000010081b002388 */ /* 0x0001e80000000c00 */
[----:B------:R0:W-:Y:S04]  /*1e10*/  @P2 STS.64 [R27+0x8], R30 ;  /* 0x0000081e1b002388 */ /* 0x0001e80000000a00 */
[----:B------:R0:W-:Y:S01]  /*1e20*/  @P2 STS [R27], R37 ;  /* 0x000000251b002388 */ /* 0x0001e20000000800 */
[----:B------:R-:W-:-:S03]  /*1e30*/  ISETP.GE.U32.AND P2, PT, R41, R2, PT ;  /* 0x000000022900720c */ /* 0x000fc60003f46070 */
[----:B------:R0:W-:Y:S04]  /*1e40*/  @P0 STS.128 [R19+0x10], R4 ;  /* 0x0000100413000388 */ /* 0x0001e80000000c00 */
[----:B------:R0:W-:Y:S04]  /*1e50*/  @P0 STS.64 [R19+0x8], R20 ;  /* 0x0000081413000388 */ /* 0x0001e80000000a00 */
[----:B------:R0:W-:Y:S04]  /*1e60*/  @P0 STS [R19], R34 ;  /* 0x0000002213000388 */ /* 0x0001e80000000800 */
[----:B------:R0:W-:Y:S04]  /*1e70*/  @P1 STS.128 [R23+0x10], R12 ;  /* 0x0000100c17001388 */ /* 0x0001e80000000c00 */
[----:B------:R0:W-:Y:S04]  /*1e80*/  @P1 STS.64 [R23+0x8], R16 ;  /* 0x0000081017001388 */ /* 0x0001e80000000a00 */
[----:B------:R0:W-:Y:S01]  /*1e90*/  @P1 STS [R23], R35 ;  /* 0x0000002317001388 */ /* 0x0001e20000000800 */
[----:B------:R-:W-:Y:S06]  /*1ea0*/  BAR.SYNC.DEFER_BLOCKING 0x0 ;  /* 0x0000000000007b1d */ /* 0x000fec0000010000 */
[----:B------:R-:W-:Y:S05]  /*1eb0*/  @P2 EXIT ;  /* 0x000000000000294d */ /* 0x000fea0003800000 */
[----:B0-----:R-:W-:Y:S01]  /*1ec0*/  LOP3.LUT R5, RZ, R41, RZ, 0x33, !PT ;  /* 0x00000029ff057212 */ /* 0x001fe200078e33ff */
[----:B------:R-:W-:Y:S04]  /*1ed0*/  BSSY.RECONVERGENT B0, `(.L_x_407) ;  /* 0x0000029000007945 */ /* 0x000fe80003800200 */
[----:B------:R-:W-:-:S05]  /*1ee0*/  IMAD.IADD R0, R2, 0x1, R5 ;  /* 0x0000000102007824 */ /* 0x000fca00078e0205 */
[C---:B------:R-:W-:Y:S02]  /*1ef0*/  LOP3.LUT R4, R0.reuse, 0x300, RZ, 0xc0, !PT ;  /* 0x0000030000047812 */ /* 0x040fe400078ec0ff */
[----:B------:R-:W-:Y:S02]  /*1f00*/  ISETP.GE.U32.AND P1, PT, R0, 0x300, PT ;  /* 0x000003000000780c */ /* 0x000fe40003f26070 */
[----:B------:R-:W-:-:S13]  /*1f10*/  ISETP.NE.AND P0, PT, R4, 0x300, PT ;  /* 0x000003000400780c */ /* 0x000fda0003f05270 */
[----:B------:R-:W-:Y:S05]  /*1f20*/  @!P0 BRA `(.L_x_408) ;  /* 0x00000000008c8947 */ /* 0x000fea0003800000 */
[----:B------:R-:W0:Y:S01]  /*1f30*/  LDC.64 R4, c[0x0][0x398] ;  /* 0x0000e600ff047b82 */ /* 0x000e220000000a00 */
[----:B------:R-:W-:-:S05]  /*1f40*/  LEA.HI R0, R0, 0x1, RZ, 0x18 ;  /* 0x0000000100007811 */ /* 0x000fca00078fc0ff */
[C---:B------:R-:W-:Y:S01]  /*1f50*/  IMAD.SHL.U32 R8, R0.reuse, 0x100, RZ ;  /* 0x0000010000087824 */ /* 0x040fe200078e00ff */
[----:B------:R-:W-:Y:S01]  /*1f60*/  LOP3.LUT R0, R0, 0x3, RZ, 0xc0, !PT ;  /* 0x0000000300007812 */ /* 0x000fe200078ec0ff */
[----:B------:R-:W1:Y:S03]  /*1f70*/  LDC.64 R6, c[0x0][0x390] ;  /* 0x0000e400ff067b82 */ /* 0x000e660000000a00 */
[----:B------:R-:W-:Y:S01]  /*1f80*/  LOP3.LUT R8, R8, 0x300, RZ, 0xc0, !PT ;  /* 0x0000030008087812 */ /* 0x000fe200078ec0ff */
[----:B------:R-:W-:Y:S02]  /*1f90*/  IMAD.MOV R0, RZ, RZ, -R0 ;  /* 0x000000ffff007224 */ /* 0x000fe400078e0a00 */
[----:B0-----:R-:W-:-:S03]  /*1fa0*/  IMAD.WIDE.U32 R4, R41, 0x18, R4 ;  /* 0x0000001829047825 */ /* 0x001fc600078e0004 */
[----:B------:R-:W-:Y:S02]  /*1fb0*/  IADD3 R16, P0, PT, R4, 0x10, RZ ;  /* 0x0000001004107810 */ /* 0x000fe40007f1e0ff */
[C---:B------:R-:W-:Y:S01]  /*1fc0*/  LEA R4, R41.reuse, UR4, 0x5 ;  /* 0x0000000429047c11 */ /* 0x040fe2000f8e28ff */
[----:B-1----:R-:W-:-:S04]  /*1fd0*/  IMAD.WIDE.U32 R6, R41, 0x4, R6 ;  /* 0x0000000429067825 */ /* 0x002fc800078e0006 */
[----:B------:R-:W-:Y:S02]  /*1fe0*/  IMAD.X R17, RZ, RZ, R5, P0 ;  /* 0x000000ffff117224 */ /* 0x000fe400000e0605 */
[----:B------:R-:W-:Y:S02]  /*1ff0*/  IMAD.MOV.U32 R14, RZ, RZ, R6 ;  /* 0x000000ffff0e7224 */ /* 0x000fe400078e0006 */
[----:B------:R-:W-:Y:S02]  /*2000*/  IMAD.MOV.U32 R15, RZ, RZ, R7 ;  /* 0x000000ffff0f7224 */ /* 0x000fe400078e0007 */
[----:B------:R-:W-:Y:S02]  /*2010*/  IMAD.IADD R41, R41, 0x1, R8 ;  /* 0x0000000129297824 */ /* 0x000fe400078e0208 */
[----:B------:R-:W-:-:S07]  /*2020*/  VIADD R12, R4, 0x8 ;  /* 0x00000008040c7836 */ /* 0x000fce0000000000 */
.L_x_409:
[----:B0-----:R-:W0:Y:S01]  /*2030*/  LDS R13, [R12+-0x8] ;  /* 0xfffff8000c0d7984 */ /* 0x001e220000000800 */
[----:B------:R-:W-:Y:S01]  /*2040*/  IMAD.MOV.U32 R6, RZ, RZ, R14 ;  /* 0x000000ffff067224 */ /* 0x000fe200078e000e */
[----:B------:R-:W-:Y:S01]  /*2050*/  IADD3 R14, P3, PT, R14, 0x400, RZ ;  /* 0x000004000e0e7810 */ /* 0x000fe20007f7e0ff */
[--C-:B------:R-:W-:Y:S01]  /*2060*/  IMAD.MOV.U32 R7, RZ, RZ, R15.reuse ;  /* 0x000000ffff077224 */ /* 0x100fe200078e000f */
[----:B------:R-:W1:Y:S01]  /*2070*/  LDS.128 R8, [R12+0x8] ;  /* 0x000008000c087984 */ /* 0x000e620000000c00 */
[----:B------:R-:W-:Y:S02]  /*2080*/  VIADD R0, R0, 0x1 ;  /* 0x0000000100007836 */ /* 0x000fe40000000000 */
[----:B------:R-:W-:Y:S01]  /*2090*/  IMAD.X R15, RZ, RZ, R15, P3 ;  /* 0x000000ffff0f7224 */ /* 0x000fe200018e060f */
[----:B------:R2:W3:Y:S02]  /*20a0*/  LDS.64 R4, [R12] ;  /* 0x000000000c047984 */ /* 0x0004e40000000a00 */
[----:B------:R-:W-:Y:S01]  /*20b0*/  ISETP.NE.AND P0, PT, R0, RZ, PT ;  /* 0x000000ff0000720c */ /* 0x000fe20003f05270 */
[----:B--2---:R-:W-:Y:S01]  /*20c0*/  VIADD R12, R12, 0x2000 ;  /* 0x000020000c0c7836 */ /* 0x004fe20000000000 */
[----:B0-----:R0:W-:Y:S02]  /*20d0*/  STG.E desc[UR8][R6.64], R13 ;  /* 0x0000000d06007986 */ /* 0x0011e4000c101908 */
[----:B0-----:R-:W-:-:S02]  /*20e0*/  IMAD.MOV.U32 R6, RZ, RZ, R16 ;  /* 0x000000ffff067224 */ /* 0x001fc400078e0010 */
[----:B------:R-:W-:-:S03]  /*20f0*/  IMAD.MOV.U32 R7, RZ, RZ, R17 ;  /* 0x000000ffff077224 */ /* 0x000fc600078e0011 */
[----:B------:R-:W-:Y:S02]  /*2100*/  IADD3 R16, P2, PT, R6, 0x1800, RZ ;  /* 0x0000180006107810 */ /* 0x000fe40007f5e0ff */
[----:B-1----:R0:W-:Y:S03]  /*2110*/  STG.E.64 desc[UR8][R6.64+-0x8], R8 ;  /* 0xfffff80806007986 */ /* 0x0021e6000c101b08 */
[----:B------:R-:W-:Y:S01]  /*2120*/  IMAD.X R17, RZ, RZ, R7, P2 ;  /* 0x000000ffff117224 */ /* 0x000fe200010e0607 */
[----:B------:R0:W-:Y:S04]  /*2130*/  STG.E.64 desc[UR8][R6.64], R10 ;  /* 0x0000000a06007986 */ /* 0x0001e8000c101b08 */
[----:B---3--:R0:W-:Y:S01]  /*2140*/  STG.E.64 desc[UR8][R6.64+-0x10], R4 ;  /* 0xfffff00406007986 */ /* 0x0081e2000c101b08 */
[----:B------:R-:W-:Y:S05]  /*2150*/  @P0 BRA `(.L_x_409) ;  /* 0xfffffffc00b40947 */ /* 0x000fea000383ffff */
.L_x_408:
[----:B------:R-:W-:Y:S05]  /*2160*/  BSYNC.RECONVERGENT B0 ;  /* 0x0000000000007941 */ /* 0x000fea0003800200 */
.L_x_407:
[----:B------:R-:W-:Y:S05]  /*2170*/  @!P1 EXIT ;  /* 0x000000000000994d */ /* 0x000fea0003800000 */
[----:B0-----:R-:W0:Y:S01]  /*2180*/  LDC.64 R4, c[0x0][0x390] ;  /* 0x0000e400ff047b82 */ /* 0x001e220000000a00 */
[----:B------:R-:W-:Y:S01]  /*2190*/  IMAD.IADD R0, R2, 0x1, -R41 ;  /* 0x0000000102007824 */ /* 0x000fe200078e0a29 */
[----:B------:R-:W-:Y:S04]  /*21a0*/  BSSY.RECONVERGENT B0, `(.L_x_410) ;  /* 0x000008b000007945 */ /* 0x000fe80003800200 */
[----:B------:R-:W-:Y:S02]  /*21b0*/  ISETP.GT.AND P1, PT, R0, 0xc00, PT ;  /* 0x00000c000000780c */ /* 0x000fe40003f24270 */
[----:B------:R-:W1:Y:S01]  /*21c0*/  LDC.64 R6, c[0x0][0x398] ;  /* 0x0000e600ff067b82 */ /* 0x000e620000000a00 */
[----:B------:R-:W-:-:S05]  /*21d0*/  LEA R0, R41, UR4, 0x5 ;  /* 0x0000000429007c11 */ /* 0x000fca000f8e28ff */
[----:B------:R-:W-:Y:S02]  /*21e0*/  VIADD R0, R0, 0x6010 ;  /* 0x0000601000007836 */ /* 0x000fe40000000000 */
[----:B0-----:R-:W-:-:S03]  /*21f0*/  IMAD.WIDE.U32 R4, R41, 0x4, R4 ;  /* 0x0000000429047825 */ /* 0x001fc600078e0004 */
[----:B------:R-:W-:Y:S01]  /*2200*/  IADD3 R8, P0, PT, R4, 0x800, RZ ;  /* 0x0000080004087810 */ /* 0x000fe20007f1e0ff */
[----:B-1----:R-:W-:-:S04]  /*2210*/  IMAD.WIDE.U32 R6, R41, 0x18, R6 ;  /* 0x0000001829067825 */ /* 0x002fc800078e0006 */
[----:B------:R-:W-:Y:S01]  /*2220*/  IMAD.X R9, RZ, RZ, R5, P0 ;  /* 0x000000ffff097224 */ /* 0x000fe200000e0605 */
[----:B------:R-:W-:Y:S02]  /*2230*/  IADD3 R10, P2, PT, R6, 0x3000, RZ ;  /* 0x00003000060a7810 */ /* 0x000fe40007f5e0ff */
[----:B------:R-:W-:-:S03]  /*2240*/  PLOP3.LUT P0, PT, PT, PT, PT, 0x80, 0x8 ;  /* 0x000000000008781c */ /* 0x000fc60003f0f070 */
[----:B------:R-:W-:Y:S01]  /*2250*/  IMAD.X R11, RZ, RZ, R7, P2 ;  /* 0x000000ffff0b7224 */ /* 0x000fe200010e0607 */
[----:B------:R-:W-:Y:S09]  /*2260*/  @!P1 BRA `(.L_x_411) ;  /* 0x0000000400f89947 */ /* 0x000ff20003800000 */
[----:B------:R-:W-:Y:S01]  /*2270*/  PLOP3.LUT P0, PT, PT, PT, PT, 0x8, 0x80 ;  /* 0x000000000080781c */ /* 0x000fe20003f0e170 */
[----:B------:R-:W-:-:S12]  /*2280*/  VIADD R12, R2, 0xfffff400 ;  /* 0xfffff400020c7836 */ /* 0x000fd80000000000 */
.L_x_412:
[----:B------:R-:W0:Y:S01]  /*2290*/  LDS R61, [R0+-0x6010] ;  /* 0xff9ff000003d7984 */ /* 0x000e220000000800 */
[----:B------:R-:W-:-:S03]  /*22a0*/  VIADD R41, R41, 0x1000 ;  /* 0x0000100029297836 */ /* 0x000fc60000000000 */
[----:B------:R-:W1:Y:S02]  /*22b0*/  LDS.128 R36, [R0+-0x6000] ;  /* 0xffa0000000247984 */ /* 0x000e640000000c00 */
[----:B------:R-:W-:Y:S02]  /*22c0*/  ISETP.GE.AND P1, PT, R41, R12, PT ;  /* 0x0000000c2900720c */ /* 0x000fe40003f26270 */
[----:B------:R-:W2:Y:S04]  /*22d0*/  LDS.64 R48, [R0+-0x6008] ;  /* 0xff9ff80000307984 */ /* 0x000ea80000000a00 */
[----:B------:R-:W3:Y:S04]  /*22e0*/  LDS R63, [R0+-0x4010] ;  /* 0xffbff000003f7984 */ /* 0x000ee80000000800 */
[----:B------:R-:W4:Y:S04]  /*22f0*/  LDS.128 R44, [R0+-0x4000] ;  /* 0xffc00000002c7984 */ /* 0x000f280000000c00 */
[----:B------:R-:W5:Y:S04]  /*2300*/  LDS.64 R50, [R0+-0x4008] ;  /* 0xffbff80000327984 */ /* 0x000f680000000a00 */
[----:B------:R-:W5:Y:S04]  /*2310*/  LDS R65, [R0+-0x2010] ;  /* 0xffdff00000417984 */ /* 0x000f680000000800 */
[----:B------:R-:W5:Y:S04]  /*2320*/  LDS.128 R16, [R0+-0x2000] ;  /* 0xffe0000000107984 */ /* 0x000f680000000c00 */
[----:B------:R-:W5:Y:S04]  /*2330*/  LDS.64 R52, [R0+-0x2008] ;  /* 0xffdff80000347984 */ /* 0x000f680000000a00 */
[----:B------:R-:W5:Y:S04]  /*2340*/  LDS R67, [R0+-0x10] ;  /* 0xfffff00000437984 */ /* 0x000f680000000800 */
[----:B------:R-:W5:Y:S04]  /*2350*/  LDS.128 R20, [R0] ;  /* 0x0000000000147984 */ /* 0x000f680000000c00 */
[----:B------:R-:W5:Y:S04]  /*2360*/  LDS.64 R54, [R0+-0x8] ;  /* 0xfffff80000367984 */ /* 0x000f680000000a00 */
[----:B------:R-:W5:Y:S04]  /*2370*/  LDS R69, [R0+0x1ff0] ;  /* 0x001ff00000457984 */ /* 0x000f680000000800 */
[----:B------:R-:W5:Y:S04]  /*2380*/  LDS.128 R24, [R0+0x2000] ;  /* 0x0020000000187984 */ /* 0x000f680000000c00 */
[----:B------:R-:W5:Y:S04]  /*2390*/  LDS.64 R56, [R0+0x1ff8] ;  /* 0x001ff80000387984 */ /* 0x000f680000000a00 */
        /* <DEDUP_REMOVED lines=8> */
[----:B0-----:R-:W-:Y:S04]  /*2420*/  STG.E desc[UR8][R8.64+-0x800], R61 ;  /* 0xfff8003d08007986 */ /* 0x001fe8000c101908 */
[----:B-1----:R-:W-:Y:S04]  /*2430*/  STG.E.64 desc[UR8][R10.64+-0x2ff8], R36 ;  /* 0xffd008240a007986 */ /* 0x002fe8000c101b08 */
[----:B------:R-:W-:Y:S04]  /*2440*/  STG.E.64 desc[UR8][R10.64+-0x2ff0], R38 ;  /* 0xffd010260a007986 */ /* 0x000fe8000c101b08 */
[----:B--2---:R-:W-:Y:S04]  /*2450*/  STG.E.64 desc[UR8][R10.64+-0x3000], R48 ;  /* 0xffd000300a007986 */ /* 0x004fe8000c101b08 */
[----:B---3--:R-:W-:Y:S04]  /*2460*/  STG.E desc[UR8][R8.64+-0x400], R63 ;  /* 0xfffc003f08007986 */ /* 0x008fe8000c101908 */
[----:B----4-:R-:W-:Y:S04]  /*2470*/  STG.E.64 desc[UR8][R10.64+-0x17f8], R44 ;  /* 0xffe8082c0a007986 */ /* 0x010fe8000c101b08 */
[----:B------:R-:W-:Y:S04]  /*2480*/  STG.E.64 desc[UR8][R10.64+-0x17f0], R46 ;  /* 0xffe8102e0a007986 */ /* 0x000fe8000c101b08 */
[----:B-----5:R-:W-:Y:S04]  /*2490*/  STG.E.64 desc[UR8][R10.64+-0x1800], R50 ;  /* 0xffe800320a007986 */ /* 0x020fe8000c101b08 */
[----:B------:R-:W-:Y:S04]  /*24a0*/  STG.E desc[UR8][R8.64], R65 ;  /* 0x0000004108007986 */ /* 0x000fe8000c101908 */
[----:B------:R-:W-:Y:S04]  /*24b0*/  STG.E.64 desc[UR8][R10.64+0x8], R16 ;  /* 0x000008100a007986 */ /* 0x000fe8000c101b08 */
[----:B------:R-:W-:Y:S04]  /*24c0*/  STG.E.64 desc[UR8][R10.64+0x10], R18 ;  /* 0x000010120a007986 */ /* 0x000fe8000c101b08 */
[----:B------:R-:W-:Y:S04]  /*24d0*/  STG.E.64 desc[UR8][R10.64], R52 ;  /* 0x000000340a007986 */ /* 0x000fe8000c101b08 */
[----:B------:R-:W0:Y:S04]  /*24e0*/  LDS.64 R14, [R0+0x7ff8] ;  /* 0x007ff800000e7984 */ /* 0x000e280000000a00 */
[----:B------:R-:W-:Y:S04]  /*24f0*/  STG.E desc[UR8][R8.64+0x400], R67 ;  /* 0x0004004308007986 */ /* 0x000fe8000c101908 */
[----:B------:R-:W-:Y:S04]  /*2500*/  STG.E.64 desc[UR8][R10.64+0x1808], R20 ;  /* 0x001808140a007986 */ /* 0x000fe8000c101b08 */
[----:B------:R-:W-:Y:S04]  /*2510*/  STG.E.64 desc[UR8][R10.64+0x1810], R22 ;  /* 0x001810160a007986 */ /* 0x000fe8000c101b08 */
[----:B------:R-:W-:Y:S04]  /*2520*/  STG.E.64 desc[UR8][R10.64+0x1800], R54 ;  /* 0x001800360a007986 */ /* 0x000fe8000c101b08 */
[----:B------:R-:W1:Y:S04]  /*2530*/  LDS R63, [R0+0x9ff0] ;  /* 0x009ff000003f7984 */ /* 0x000e680000000800 */
[----:B------:R-:W-:Y:S04]  /*2540*/  STG.E desc[UR8][R8.64+0x800], R69 ;  /* 0x0008004508007986 */ /* 0x000fe8000c101908 */
[----:B------:R-:W2:Y:S04]  /*2550*/  LDS.128 R16, [R0+0xa000] ;  /* 0x00a0000000107984 */ /* 0x000ea80000000c00 */
[----:B------:R-:W3:Y:S04]  /*2560*/  LDS.64 R48, [R0+0x9ff8] ;  /* 0x009ff80000307984 */ /* 0x000ee80000000a00 */
[----:B------:R-:W-:Y:S04]  /*2570*/  STG.E.64 desc[UR8][R10.64+0x3008], R24 ;  /* 0x003008180a007986 */ /* 0x000fe8000c101b08 */
[----:B------:R-:W-:Y:S04]  /*2580*/  STG.E.64 desc[UR8][R10.64+0x3010], R26 ;  /* 0x0030101a0a007986 */ /* 0x000fe8000c101b08 */
[----:B------:R-:W-:Y:S04]  /*2590*/  STG.E.64 desc[UR8][R10.64+0x3000], R56 ;  /* 0x003000380a007986 */ /* 0x000fe8000c101b08 */
[----:B------:R-:W4:Y:S04]  /*25a0*/  LDS R65, [R0+0xbff0] ;  /* 0x00bff00000417984 */ /* 0x000f280000000800 */
[----:B------:R-:W-:Y:S04]  /*25b0*/  STG.E desc[UR8][R8.64+0xc00], R71 ;  /* 0x000c004708007986 */ /* 0x000fe8000c101908 */
[----:B------:R-:W5:Y:S04]  /*25c0*/  LDS.128 R20, [R0+0xc000] ;  /* 0x00c0000000147984 */ /* 0x000f680000000c00 */
[----:B------:R-:W5:Y:S04]  /*25d0*/  LDS.64 R50, [R0+0xbff8] ;  /* 0x00bff80000327984 */ /* 0x000f680000000a00 */
[----:B------:R-:W-:Y:S04]  /*25e0*/  STG.E.64 desc[UR8][R10.64+0x4808], R32 ;  /* 0x004808200a007986 */ /* 0x000fe8000c101b08 */
[----:B------:R-:W-:Y:S04]  /*25f0*/  STG.E.64 desc[UR8][R10.64+0x4810], R34 ;  /* 0x004810220a007986 */ /* 0x000fe8000c101b08 */
[----:B------:R-:W-:Y:S04]  /*2600*/  STG.E.64 desc[UR8][R10.64+0x4800], R58 ;  /* 0x0048003a0a007986 */ /* 0x000fe8000c101b08 */
[----:B------:R-:W5:Y:S04]  /*2610*/  LDS R67, [R0+0xdff0] ;  /* 0x00dff00000437984 */ /* 0x000f680000000800 */
[----:B------:R-:W-:Y:S04]  /*2620*/  STG.E desc[UR8][R8.64+0x1000], R73 ;  /* 0x0010004908007986 */ /* 0x000fe8000c101908 */
[----:B------:R-:W5:Y:S04]  /*2630*/  LDS.128 R24, [R0+0xe000] ;  /* 0x00e0000000187984 */ /* 0x000f680000000c00 */
[----:B------:R-:W5:Y:S04]  /*2640*/  LDS.64 R52, [R0+0xdff8] ;  /* 0x00dff80000347984 */ /* 0x000f680000000a00 */
[----:B------:R-:W-:Y:S04]  /*2650*/  STG.E.64 desc[UR8][R10.64+0x6008], R28 ;  /* 0x0060081c0a007986 */ /* 0x000fe8000c101b08 */
[----:B------:R-:W-:Y:S04]  /*2660*/  STG.E.64 desc[UR8][R10.64+0x6010], R30 ;  /* 0x0060101e0a007986 */ /* 0x000fe8000c101b08 */
[----:B------:R-:W5:Y:S04]  /*2670*/  LDS R69, [R0+0xfff0] ;  /* 0x00fff00000457984 */ /* 0x000f680000000800 */
[----:B------:R-:W5:Y:S04]  /*2680*/  LDS.128 R28, [R0+0x10000] ;  /* 0x01000000001c7984 */ /* 0x000f680000000c00 */
[----:B------:R-:W5:Y:S04]  /*2690*/  LDS.64 R54, [R0+0xfff8] ;  /* 0x00fff80000367984 */ /* 0x000f680000000a00 */
[----:B------:R-:W-:Y:S04]  /*26a0*/  STG.E.64 desc[UR8][R10.64+0x6000], R42 ;  /* 0x0060002a0a007986 */ /* 0x000fe8000c101b08 */
[----:B------:R-:W5:Y:S04]  /*26b0*/  LDS R71, [R0+0x11ff0] ;  /* 0x011ff00000477984 */ /* 0x000f680000000800 */
[----:B------:R-:W5:Y:S04]  /*26c0*/  LDS.128 R32, [R0+0x12000] ;  /* 0x0120000000207984 */ /* 0x000f680000000c00 */
[----:B------:R-:W5:Y:S04]  /*26d0*/  LDS.64 R42, [R0+0x11ff8] ;  /* 0x011ff800002a7984 */ /* 0x000f680000000a00 */
[----:B------:R-:W5:Y:S04]  /*26e0*/  LDS R73, [R0+0x13ff0] ;  /* 0x013ff00000497984 */ /* 0x000f680000000800 */
[----:B------:R-:W-:Y:S04]  /*26f0*/  STG.E desc[UR8][R8.64+0x1400], R13 ;  /* 0x0014000d08007986 */ /* 0x000fe8000c101908 */
[----:B------:R-:W5:Y:S04]  /*2700*/  LDS.128 R36, [R0+0x14000] ;  /* 0x0140000000247984 */ /* 0x000f680000000c00 */
[----:B------:R-:W5:Y:S04]  /*2710*/  LDS.64 R56, [R0+0x13ff8] ;  /* 0x013ff80000387984 */ /* 0x000f680000000a00 */
[----:B------:R-:W5:Y:S04]  /*2720*/  LDS R13, [R0+0x15ff0] ;  /* 0x015ff000000d7984 */ /* 0x000f680000000800 */
[----:B------:R-:W5:Y:S04]  /*2730*/  LDS.128 R44, [R0+0x16000] ;  /* 0x01600000002c7984 */ /* 0x000f680000000c00 */
[----:B------:R-:W5:Y:S04]  /*2740*/  LDS.64 R58, [R0+0x15ff8] ;  /* 0x015ff800003a7984 */ /* 0x000f680000000a00 */
[----:B------:R-:W-:Y:S04]  /*2750*/  STG.E.64 desc[UR8][R10.64+0x7808], R4 ;  /* 0x007808040a007986 */ /* 0x000fe8000c101b08 */
[----:B------:R-:W-:Y:S04]  /*2760*/  STG.E.64 desc[UR8][R10.64+0x7810], R6 ;  /* 0x007810060a007986 */ /* 0x000fe8000c101b08 */
[----:B------:R-:W5:Y:S04]  /*2770*/  LDS R75, [R0+0x17ff0] ;  /* 0x017ff000004b7984 */ /* 0x000f680000000800 */
[----:B------:R-:W-:Y:S04]  /*2780*/  LDS.64 R60, [R0+0x17ff8] ;  /* 0x017ff800003c7984 */ /* 0x000fe80000000a00 */
[----:B------:R2:W5:Y:S04]  /*2790*/  LDS.128 R4, [R0+0x18000] ;  /* 0x0180000000047984 */ /* 0x0005680000000c00 */
[----:B0-----:R0:W-:Y:S04]  /*27a0*/  STG.E.64 desc[UR8][R10.64+0x7800], R14 ;  /* 0x0078000e0a007986 */ /* 0x0011e8000c101b08 */
[----:B-1----:R-:W-:Y:S01]  /*27b0*/  STG.E desc[UR8][R8.64+0x1800], R63 ;  /* 0x0018003f08007986 */ /* 0x002fe2000c101908 */
[----:B--2---:R-:W-:-:S03]  /*27c0*/  VIADD R0, R0, 0x20000 ;  /* 0x0002000000007836 */ /* 0x004fc60000000000 */
[----:B------:R1:W-:Y:S04]  /*27d0*/  STG.E.64 desc[UR8][R10.64+0x9008], R16 ;  /* 0x009008100a007986 */ /* 0x0003e8000c101b08 */
[----:B------:R-:W-:Y:S01]  /*27e0*/  STG.E.64 desc[UR8][R10.64+0x9010], R18 ;  /* 0x009010120a007986 */ /* 0x000fe2000c101b08 */
[----:B0-----:R-:W-:-:S03]  /*27f0*/  IADD3 R14, P3, PT, R10, 0x18000, RZ ;  /* 0x000180000a0e7810 */ /* 0x001fc60007f7e0ff */
[----:B---3--:R-:W-:Y:S02]  /*2800*/  STG.E.64 desc[UR8][R10.64+0x9000], R48 ;  /* 0x009000300a007986 */ /* 0x008fe4000c101b08 */
[----:B------:R-:W-:Y:S02]  /*2810*/  IMAD.X R15, RZ, RZ, R11, P3 ;  /* 0x000000ffff0f7224 */ /* 0x000fe400018e060b */
[----:B----4-:R-:W-:Y:S01]  /*2820*/  STG.E desc[UR8][R8.64+0x1c00], R65 ;  /* 0x001c004108007986 */ /* 0x010fe2000c101908 */
[----:B-1----:R-:W-:-:S03]  /*2830*/  IADD3 R16, P2, PT, R8, 0x4000, RZ ;  /* 0x0000400008107810 */ /* 0x002fc60007f5e0ff */
[----:B-----5:R-:W-:Y:S02]  /*2840*/  STG.E.64 desc[UR8][R10.64+0xa808], R20 ;  /* 0x00a808140a007986 */ /* 0x020fe4000c101b08 */
[----:B------:R-:W-:Y:S02]  /*2850*/  IMAD.X R17, RZ, RZ, R9, P2 ;  /* 0x000000ffff117224 */ /* 0x000fe400010e0609 */
[----:B------:R-:W-:Y:S04]  /*2860*/  STG.E.64 desc[UR8][R10.64+0xa810], R22 ;  /* 0x00a810160a007986 */ /* 0x000fe8000c101b08 */
[----:B------:R-:W-:Y:S04]  /*2870*/  STG.E.64 desc[UR8][R10.64+0xa800], R50 ;  /* 0x00a800320a007986 */ /* 0x000fe8000c101b08 */
[----:B------:R-:W-:Y:S04]  /*2880*/  STG.E desc[UR8][R8.64+0x2000], R67 ;  /* 0x0020004308007986 */ /* 0x000fe8000c101908 */
[----:B------:R-:W-:Y:S04]  /*2890*/  STG.E.64 desc[UR8][R10.64+0xc008], R24 ;  /* 0x00c008180a007986 */ /* 0x000fe8000c101b08 */
        /* <DEDUP_REMOVED lines=18> */
[----:B------:R0:W-:Y:S04]  /*29c0*/  STG.E desc[UR8][R8.64+0x3400], R75 ;  /* 0x0034004b08007986 */ /* 0x0001e8000c101908 */
[----:B------:R-:W-:Y:S04]  /*29d0*/  STG.E.64 desc[UR8][R10.64+0x13808], R4 ;  /* 0x013808040a007986 */ /* 0x000fe8000c101b08 */
[----:B------:R-:W-:Y:S04]  /*29e0*/  STG.E.64 desc[UR8][R10.64+0x13810], R6 ;  /* 0x013810060a007986 */ /* 0x000fe8000c101b08 */
[----:B------:R1:W-:Y:S01]  /*29f0*/  STG.E.64 desc[UR8][R10.64+0x13800], R60 ;  /* 0x0138003c0a007986 */ /* 0x0003e2000c101b08 */
[----:B0-----:R-:W-:-:S02]  /*2a00*/  IMAD.MOV.U32 R8, RZ, RZ, R16 ;  /* 0x000000ffff087224 */ /* 0x001fc400078e0010 */
[----:B------:R-:W-:Y:S02]  /*2a10*/  IMAD.MOV.U32 R9, RZ, RZ, R17 ;  /* 0x000000ffff097224 */ /* 0x000fe400078e0011 */
[----:B-1----:R-:W-:Y:S02]  /*2a20*/  IMAD.MOV.U32 R10, RZ, RZ, R14 ;  /* 0x000000ffff0a7224 */ /* 0x002fe400078e000e */
[----:B------:R-:W-:Y:S01]  /*2a30*/  IMAD.MOV.U32 R11, RZ, RZ, R15 ;  /* 0x000000ffff0b7224 */ /* 0x000fe200078e000f */
[----:B------:R-:W-:Y:S06]  /*2a40*/  @!P1 BRA `(.L_x_412) ;  /* 0xfffffff800109947 */ /* 0x000fec000383ffff */
.L_x_411:
[----:B------:R-:W-:Y:S05]  /*2a50*/  BSYNC.RECONVERGENT B0 ;  /* 0x0000000000007941 */ /* 0x000fea0003800200 */
.L_x_410:
[----:B------:R-:W-:Y:S01]  /*2a60*/  IMAD.IADD R4, R2, 0x1, -R41 ;  /* 0x0000000102047824 */ /* 0x000fe200078e0a29 */
[----:B------:R-:W-:Y:S04]  /*2a70*/  BSSY.RECONVERGENT B0, `(.L_x_413) ;  /* 0x0000046000007945 */ /* 0x000fe80003800200 */
[----:B------:R-:W-:-:S13]  /*2a80*/  ISETP.GT.AND P1, PT, R4, 0x400, PT ;  /* 0x000004000400780c */ /* 0x000fda0003f24270 */
[----:B------:R-:W-:Y:S05]  /*2a90*/  @!P1 BRA `(.L_x_414) ;  /* 0x00000004000c9947 */ /* 0x000fea0003800000 */
[----:B------:R-:W0:Y:S01]  /*2aa0*/  LDS R59, [R0+-0x6010] ;  /* 0xff9ff000003b7984 */ /* 0x000e220000000800 */
[----:B------:R-:W-:Y:S01]  /*2ab0*/  PLOP3.LUT P0, PT, PT, PT, PT, 0x8, 0x80 ;  /* 0x000000000080781c */ /* 0x000fe20003f0e170 */
[----:B------:R-:W-:Y:S02]  /*2ac0*/  VIADD R41, R41, 0x800 ;  /* 0x0000080029297836 */ /* 0x000fe40000000000 */
[----:B------:R-:W1:Y:S04]  /*2ad0*/  LDS.128 R4, [R0+-0x6000] ;  /* 0xffa0000000047984 */ /* 0x000e680000000c00 */
        /* <DEDUP_REMOVED lines=21> */
[----:B------:R2:W5:Y:S04]  /*2c30*/  LDS.64 R56, [R0+0x7ff8] ;  /* 0x007ff80000387984 */ /* 0x0005680000000a00 */
[----:B0-----:R-:W-:Y:S04]  /*2c40*/  STG.E desc[UR8][R8.64+-0x800], R59 ;  /* 0xfff8003b08007986 */ /* 0x001fe8000c101908 */
[----:B-1----:R0:W-:Y:S01]  /*2c50*/  STG.E.64 desc[UR8][R10.64+-0x2ff8], R4 ;  /* 0xffd008040a007986 */ /* 0x0021e2000c101b08 */
[----:B--2---:R-:W-:-:S03]  /*2c60*/  VIADD R0, R0, 0x10000 ;  /* 0x0001000000007836 */ /* 0x004fc60000000000 */
[----:B------:R1:W-:Y:S04]  /*2c70*/  STG.E.64 desc[UR8][R10.64+-0x2ff0], R6 ;  /* 0xffd010060a007986 */ /* 0x0003e8000c101b08 */
[----:B------:R-:W-:Y:S04]  /*2c80*/  STG.E.64 desc[UR8][R10.64+-0x3000], R42 ;  /* 0xffd0002a0a007986 */ /* 0x000fe8000c101b08 */
[----:B---3--:R-:W-:Y:S01]  /*2c90*/  STG.E desc[UR8][R8.64+-0x400], R61 ;  /* 0xfffc003d08007986 */ /* 0x008fe2000c101908 */
[----:B0-----:R-:W-:-:S03]  /*2ca0*/  IADD3 R4, P2, PT, R10, 0xc000, RZ ;  /* 0x0000c0000a047810 */ /* 0x001fc60007f5e0ff */
[----:B----4-:R-:W-:Y:S01]  /*2cb0*/  STG.E.64 desc[UR8][R10.64+-0x17f8], R12 ;  /* 0xffe8080c0a007986 */ /* 0x010fe2000c101b08 */
[----:B-1----:R-:W-:Y:S01]  /*2cc0*/  IADD3 R6, P1, PT, R8, 0x2000, RZ ;  /* 0x0000200008067810 */ /* 0x002fe20007f3e0ff */
[----:B------:R-:W-:Y:S02]  /*2cd0*/  IMAD.X R5, RZ, RZ, R11, P2 ;  /* 0x000000ffff057224 */ /* 0x000fe400010e060b */
[----:B------:R-:W-:Y:S02]  /*2ce0*/  STG.E.64 desc[UR8][R10.64+-0x17f0], R14 ;  /* 0xffe8100e0a007986 */ /* 0x000fe4000c101b08 */
[----:B------:R-:W-:Y:S02]  /*2cf0*/  IMAD.X R7, RZ, RZ, R9, P1 ;  /* 0x000000ffff077224 */ /* 0x000fe400008e0609 */
[----:B-----5:R-:W-:Y:S04]  /*2d00*/  STG.E.64 desc[UR8][R10.64+-0x1800], R44 ;  /* 0xffe8002c0a007986 */ /* 0x020fe8000c101b08 */
        /* <DEDUP_REMOVED lines=27> */
[----:B------:R-:W-:-:S07]  /*2ec0*/  IMAD.MOV.U32 R11, RZ, RZ, R5 ;  /* 0x000000ffff0b7224 */ /* 0x000fce00078e0005 */
.L_x_414:
[----:B------:R-:W-:Y:S05]  /*2ed0*/  BSYNC.RECONVERGENT B0 ;  /* 0x0000000000007941 */ /* 0x000fea0003800200 */
.L_x_413:
[----:B------:R-:W-:-:S13]  /*2ee0*/  ISETP.LT.OR P0, PT, R41, R2, P0 ;  /* 0x000000022900720c */ /* 0x000fda0000701670 */
[----:B------:R-:W-:Y:S05]  /*2ef0*/  @!P0 EXIT ;  /* 0x000000000000894d */ /* 0x000fea0003800000 */
[----:B------:R-:W0:Y:S04]  /*2f00*/  LDS R27, [R0+-0x6010] ;  /* 0xff9ff000001b7984 */ /* 0x000e280000000800 */
        /* <DEDUP_REMOVED lines=26> */
[----:B------:R-:W-:Y:S01]  /*30b0*/  STG.E.64 desc[UR8][R10.64+0x1800], R24 ;  /* 0x001800180a007986 */ /* 0x000fe2000c101b08 */
[----:B------:R-:W-:Y:S05]  /*30c0*/  EXIT ;  /* 0x000000000000794d */ /* 0x000fea0003800000 */
.L_x_406:
[----:B------:R-:W2:Y:S01]  /*30d0*/  LDC.64 R2, c[0x0][0x390] ;  /* 0x0000e400ff027b82 */ /* 0x000ea20000000a00 */
[----:B------:R-:W-:Y:S02]  /*30e0*/  ISETP.NE.AND P0, PT, R38, RZ, PT ;  /* 0x000000ff2600720c */ /* 0x000fe40003f05270 */
[----:B------:R-:W-:Y:S02]  /*30f0*/  ISETP.NE.AND P1, PT, R34, R35, PT ;  /* 0x000000232200720c */ /* 0x000fe40003f25270 */
[----:B------:R-:W-:-:S03]  /*3100*/  ISETP.NE.AND P2, PT, R35, R36, PT ;  /* 0x000000242300720c */ /* 0x000fc60003f45270 */
[----:B------:R-:W0:Y:S08]  /*3110*/  LDC.64 R18, c[0x0][0x398] ;  /* 0x0000e600ff127b82 */ /* 0x000e300000000a00 */
[----:B------:R-:W1:Y:S08]  /*3120*/  LDC.64 R22, c[0x0][0x390] ;  /* 0x0000e400ff167b82 */ /* 0x000e700000000a00 */
[----:B------:R-:W3:Y:S01]  /*3130*/  LDC.64 R24, c[0x0][0x398] ;  /* 0x0000e600ff187b82 */ /* 0x000ee20000000a00 */
[----:B--2---:R-:W-:-:S05]  /*3140*/  @P0 IMAD.WIDE R2, R27, 0x4, R2 ;  /* 0x000000041b020825 */ /* 0x004fca00078e0202 */
[----:B------:R2:W-:Y:S01]  /*3150*/  @P0 STG.E desc[UR8][R2.64], R37 ;  /* 0x0000002502000986 */ /* 0x0005e2000c101908 */
[----:B0-----:R-:W-:-:S05]  /*3160*/  @P0 IMAD.WIDE R18, R27, 0x18, R18 ;  /* 0x000000181b120825 */ /* 0x001fca00078e0212 */
[----:B------:R2:W-:Y:S01]  /*3170*/  @P0 STG.E.64 desc[UR8][R18.64], R30 ;  /* 0x0000001e12000986 */ /* 0x0005e2000c101b08 */
[----:B-1----:R-:W-:-:S03]  /*3180*/  @P1 IMAD.WIDE R22, R0, 0x4, R22 ;  /* 0x0000000400161825 */ /* 0x002fc600078e0216 */
[----:B------:R2:W-:Y:S04]  /*3190*/  @P0 STG.E.64 desc[UR8][R18.64+0x8], R8 ;  /* 0x0000080812000986 */ /* 0x0005e8000c101b08 */
[----:B------:R2:W-:Y:S01]  /*31a0*/  @P0 STG.E.64 desc[UR8][R18.64+0x10], R10 ;  /* 0x0000100a12000986 */ /* 0x0005e2000c101b08 */
[----:B---3--:R-:W-:-:S03]  /*31b0*/  @P1 IMAD.WIDE R24, R0, 0x18, R24 ;  /* 0x0000001800181825 */ /* 0x008fc600078e0218 */
[----:B------:R2:W-:Y:S04]  /*31c0*/  @P1 STG.E desc[UR8][R22.64], R34 ;  /* 0x0000002216001986 */ /* 0x0005e8000c101908 */
[----:B------:R2:W-:Y:S04]  /*31d0*/  @P1 STG.E.64 desc[UR8][R24.64], R20 ;  /* 0x0000001418001986 */ /* 0x0005e8000c101b08 */
[----:B------:R2:W-:Y:S04]  /*31e0*/  @P1 STG.E.64 desc[UR8][R24.64+0x8], R4 ;  /* 0x0000080418001986 */ /* 0x0005e8000c101b08 */
[----:B------:R2:W-:Y:S01]  /*31f0*/  @P1 STG.E.64 desc[UR8][R24.64+0x10], R6 ;  /* 0x0000100618001986 */ /* 0x0005e2000c101b08 */
[----:B------:R-:W-:Y:S05]  /*3200*/  @!P2 EXIT ;  /* 0x000000000000a94d */ /* 0x000fea0003800000 */
[----:B--2---:R-:W0:Y:S08]  /*3210*/  LDC.64 R2, c[0x0][0x390] ;  /* 0x0000e400ff027b82 */ /* 0x004e300000000a00 */
[----:B------:R-:W1:Y:S01]  /*3220*/  LDC.64 R4, c[0x0][0x398] ;  /* 0x0000e600ff047b82 */ /* 0x000e620000000a00 */
[----:B0-----:R-:W-:-:S05]  /*3230*/  IMAD.WIDE R2, R39, 0x4, R2 ;  /* 0x0000000427027825 */ /* 0x001fca00078e0202 */
[----:B------:R-:W-:Y:S01]  /*3240*/  STG.E desc[UR8][R2.64], R35 ;  /* 0x0000002302007986 */ /* 0x000fe2000c101908 */
[----:B-1----:R-:W-:-:S05]  /*3250*/  IMAD.WIDE R4, R39, 0x18, R4 ;  /* 0x0000001827047825 */ /* 0x002fca00078e0204 */
[----:B------:R-:W-:Y:S04]  /*3260*/  STG.E.64 desc[UR8][R4.64], R16 ;  /* 0x0000001004007986 */ /* 0x000fe8000c101b08 */
[----:B------:R-:W-:Y:S04]  /*3270*/  STG.E.64 desc[UR8][R4.64+0x8], R12 ;  /* 0x0000080c04007986 */ /* 0x000fe8000c101b08 */
[----:B------:R-:W-:Y:S01]  /*3280*/  STG.E.64 desc[UR8][R4.64+0x10], R14 ;  /* 0x0000100e04007986 */ /* 0x000fe2000c101b08 */
[----:B------:R-:W-:Y:S05]  /*3290*/  EXIT ;  /* 0x000000000000794d */ /* 0x000fea0003800000 */
.L_x_399:
        /* <DEDUP_REMOVED lines=21> */
[----:B------:R-:W-:-:S13]  /*33f0*/  ISETP.NE.AND P0, PT, R42, RZ, PT ;  /* 0x000000ff2a00720c */ /* 0x000fda0003f05270 */
[----:B------:R-:W-:-:S04]  /*3400*/  @!P0 IMAD.WIDE.U32 R4, R2, 0x4, R4 ;  /* 0x0000000402048825 */ /* 0x000fc800078e0004 */
[----:B------:R-:W-:-:S06]  /*3410*/  IMAD.MOV.U32 R2, RZ, RZ, RZ ;  /* 0x000000ffff027224 */ /* 0x000fcc00078e00ff */
[----:B------:R1:W2:Y:S01]  /*3420*/  @!P0 LDG.E.CONSTANT R2, desc[UR8][R4.64+-0x4] ;  /* 0xfffffc0804028981 */ /* 0x0002a2000c1e9900 */
[----:B------:R-:W0:Y:S01]  /*3430*/  S2UR UR5, SR_CgaCtaId ;  /* 0x00000000000579c3 */ /* 0x000e220000008800 */
[----:B------:R-:W-:Y:S01]  /*3440*/  SHF.R.U32.HI R50, RZ, 0x5, R42 ;  /* 0x00000005ff327819 */ /* 0x000fe2000001162a */
[----:B------:R-:W-:Y:S01]  /*3450*/  UMOV UR4, 0x400 ;  /* 0x0000040000047882 */ /* 0x000fe20000000000 */
[----:B------:R-:W1:Y:S02]  /*3460*/  S2R R9, SR_LANEID ;  /* 0x0000000000097919 */ /* 0x000e640000000000 */
[C---:B------:R-:W-:Y:S02]  /*3470*/  ISETP.NE.AND P5, PT, R50.reuse, 0x2, PT ;  /* 0x000000023200780c */ /* 0x040fe40003fa5270 */
[C---:B------:R-:W-:Y:S02]  /*3480*/  ISETP.NE.AND P4, PT, R50.reuse, 0x3, PT ;  /* 0x000000033200780c */ /* 0x040fe40003f85270 */
[C---:B------:R-:W-:Y:S01]  /*3490*/  ISETP.NE.AND P3, PT, R50.reuse, 0x4, PT ;  /* 0x000000043200780c */ /* 0x040fe20003f65270 */
[----:B0-----:R-:W-:Y:S01]  /*34a0*/  ULEA UR4, UR5, UR4, 0x18 ;  /* 0x0000000405047291 */ /* 0x001fe2000f8ec0ff */
[----:B-1----:R-:W-:-:S04]  /*34b0*/  IMAD R6, R50, 0x60, R9 ;  /* 0x0000006032067824 */ /* 0x002fc800078e0209 */
[----:B------:R-:W-:Y:S01]  /*34c0*/  IMAD R3, R9, 0x2, R6 ;  /* 0x0000000209037824 */ /* 0x000fe200078e0206 */
[----:B------:R-:W-:-:S05]  /*34d0*/  LEA R7, R6, UR4, 0x2 ;  /* 0x0000000406077c11 */ /* 0x000fca000f8e10ff */
[--C-:B------:R-:W-:Y:S02]  /*34e0*/  IMAD R8, R9, 0x8, R7.reuse ;  /* 0x0000000809087824 */ /* 0x100fe400078e0207 */
[----:B------:R-:W-:Y:S02]  /*34f0*/  IMAD R43, R6, 0x14, R7 ;  /* 0x00000014062b7824 */ /* 0x000fe400078e0207 */
[----:B------:R-:W-:Y:S02]  /*3500*/  IMAD R44, R3, 0x14, R8 ;  /* 0x00000014032c7824 */ /* 0x000fe400078e0208 */
[----:B------:R-:W-:-:S05]  /*3510*/  IMAD.MOV.U32 R6, RZ, RZ, R42 ;  /* 0x000000ffff067224 */ /* 0x000fca00078e002a */
[----:B------:R-:W-:Y:S01]  /*3520*/  ISETP.NE.AND P0, PT, R6, RZ, PT ;  /* 0x000000ff0600720c */ /* 0x000fe20003f05270 */
[----:B---3--:R-:W-:Y:S04]  /*3530*/  STS [R7], R22 ;  /* 0x0000001607007388 */ /* 0x008fe80000000800 */
[----:B----4-:R-:W-:Y:S04]  /*3540*/  STS [R7+0x80], R23 ;  /* 0x0000801707007388 */ /* 0x010fe80000000800 */
[----:B-----5:R-:W-:Y:S01]  /*3550*/  STS [R7+0x100], R24 ;  /* 0x0001001807007388 */ /* 0x020fe20000000800 */
[----:B------:R-:W-:-:S03]  /*3560*/  NOP ;  /* 0x0000000000007918 */ /* 0x000fc60000000000 */
[----:B------:R-:W-:Y:S04]  /*3570*/  LDS R3, [R8] ;  /* 0x0000000008037984 */ /* 0x000fe80000000800 */
[----:B------:R-:W0:Y:S04]  /*3580*/  LDS R4, [R8+0x4] ;  /* 0x0000040008047984 */ /* 0x000e280000000800 */
[----:B------:R1:W3:Y:S01]  /*3590*/  LDS R5, [R8+0x8] ;  /* 0x0000080008057984 */ /* 0x0002e20000000800 */
[----:B------:R-:W-:Y:S01]  /*35a0*/  BAR.SYNC.DEFER_BLOCKING 0x0 ;  /* 0x0000000000007b1d */ /* 0x000fe20000010000 */
[----:B-1----:R-:W-:-:S05]  /*35b0*/  LEA R8, R6, UR4, 0x2 ;  /* 0x0000000406087c11 */ /* 0x002fca000f8e10ff */
[----:B--2---:R-:W-:Y:S04]  /*35c0*/  STS.64 [R43], R12 ;  /* 0x0000000c2b007388 */ /* 0x004fe80000000a00 */
[----:B------:R-:W-:Y:S04]  /*35d0*/  STS.64 [R43+0x8], R14 ;  /* 0x0000080e2b007388 */ /* 0x000fe80000000a00 */
[----:B------:R-:W-:Y:S01]  /*35e0*/  STS.64 [R43+0x10], R16 ;  /* 0x000010102b007388 */ /* 0x000fe20000000a00 */
[----:B0-----:R-:W-:-:S03]  /*35f0*/  ISETP.NE.AND P1, PT, R3, R4, PT ;  /* 0x000000040300720c */ /* 0x001fc60003f25270 */
[----:B------:R-:W-:Y:S01]  /*3600*/  STS.64 [R43+0x300], R18 ;  /* 0x000300122b007388 */ /* 0x000fe20000000a00 */
[----:B---3--:R-:W-:-:S03]  /*3610*/  ISETP.NE.AND P2, PT, R4, R5, PT ;  /* 0x000000050400720c */ /* 0x008fc60003f45270 */
[----:B------:R-:W-:Y:S04]  /*3620*/  STS.64 [R43+0x308], R20 ;  /* 0x000308142b007388 */ /* 0x000fe80000000a00 */
        /* <DEDUP_REMOVED lines=39> */
[----:B------:R-:W-:Y:S04]  /*38a0*/  SHFL.UP PT, R12, R10, 0x1, RZ ;  /* 0x042000000a0c7989 */ /* 0x000fe800000e00ff */
[----:B------:R-:W0:Y:S04]  /*38b0*/  SHFL.UP PT, R13, R43, 0x1, RZ ;  /* 0x042000002b0d7989 */ /* 0x000e2800000e00ff */
[----:B------:R-:W-:Y:S04]  /*38c0*/  SHFL.UP PT, R14, R42, 0x1, RZ ;  /* 0x042000002a0e7989 */ /* 0x000fe800000e00ff */
[----:B------:R-:W1:Y:S04]  /*38d0*/  SHFL.UP PT, R15, R11, 0x1, RZ ;  /* 0x042000000b0f7989 */ /* 0x000e6800000e00ff */
[----:B------:R-:W2:Y:S01]  /*38e0*/  SHFL.UP PT, R17, R35, 0x1, RZ ;  /* 0x0420000023117989 */ /* 0x000ea200000e00ff */
[----:B0-----:R-:W-:Y:S01]  /*38f0*/  DADD R12, R12, R18 ;  /* 0x000000000c0c7229 */ /* 0x001fe20000000012 */
[----:B------:R-:W-:-:S02]  /*3900*/  IMAD.MOV.U32 R18, RZ, RZ, R42 ;  /* 0x000000ffff127224 */ /* 0x000fc400078e002a */
[----:B------:R-:W-:Y:S01]  /*3910*/  IMAD.MOV.U32 R19, RZ, RZ, R11 ;  /* 0x000000ffff137224 */ /* 0x000fe200078e000b */
[----:B------:R-:W-:-:S05]  /*3920*/  ISETP.NE.AND P0, PT, R2, R3, PT ;  /* 0x000000030200720c */ /* 0x000fca0003f05270 */
[----:B-1----:R-:W-:Y:S01]  /*3930*/  DADD R14, R14, R18 ;  /* 0x000000000e0e7229 */ /* 0x002fe20000000012 */
[----:B------:R-:W-:Y:S01]  /*3940*/  SEL R8, RZ, 0x1, !P0 ;  /* 0x00000001ff087807 */ /* 0x000fe20004000000 */
[----:B--2---:R-:W-:-:S04]  /*3950*/  DADD R16, R16, R34 ;  /* 0x0000000010107229 */ /* 0x004fc80000000022 */
[----:B------:R-:W-:Y:S02]  /*3960*/  VIADD R7, R8, 0x1 ;  /* 0x0000000108077836 */ /* 0x000fe40000000000 */
[----:B------:R-:W-:Y:S01]  /*3970*/  @!P1 IMAD.MOV R7, RZ, RZ, R8 ;  /* 0x000000ffff079224 */ /* 0x000fe200078e0208 */
[----:B------:R-:W-:-:S03]  /*3980*/  ISETP.GE.AND P1, PT, R9, 0x1, PT ;  /* 0x000000010900780c */ /* 0x000fc60003f26270 */
[----:B------:R-:W-:Y:S02]  /*3990*/  VIADD R8, R7, 0x1 ;  /* 0x0000000107087836 */ /* 0x000fe40000000000 */
[----:B------:R-:W-:Y:S01]  /*39a0*/  @!P2 IMAD.MOV R8, RZ, RZ, R7 ;  /* 0x000000ffff08a224 */ /* 0x000fe200078e0207 */
[----:B------:R-:W-:-:S04]  /*39b0*/  ISETP.NE.AND P2, PT, R9, 0x1f, PT ;  /* 0x0000001f0900780c */ /* 0x000fc80003f45270 */
[----:B------:R-:W0:Y:S01]  /*39c0*/  SHFL.UP PT, R18, R8, 0x1, RZ ;  /* 0x0420000008127989 */ /* 0x000e2200000e00ff */
[----:B------:R-:W-:-:S04]  /*39d0*/  ISETP.NE.AND P0, PT, R8, RZ, PT ;  /* 0x000000ff0800720c */ /* 0x000fc80003f05270 */
[----:B------:R-:W-:Y:S02]  /*39e0*/  @P1 FSEL R10, R12, R10, !P0 ;  /* 0x0000000a0c0a1208 */ /* 0x000fe40004000000 */
[----:B------:R-:W-:Y:S02]  /*39f0*/  @P1 FSEL R43, R13, R43, !P0 ;  /* 0x0000002b0d2b1208 */ /* 0x000fe40004000000 */
[----:B------:R-:W-:Y:S01]  /*3a00*/  @P1 FSEL R42, R14, R42, !P0 ;  /* 0x0000002a0e2a1208 */ /* 0x000fe20004000000 */
[----:B------:R-:W-:Y:S01]  /*3a10*/  SHFL.UP PT, R12, R10, 0x2, RZ ;  /* 0x044000000a0c7989 */ /* 0x000fe200000e00ff */
[----:B------:R-:W-:Y:S02]  /*3a20*/  @P1 FSEL R11, R15, R11, !P0 ;  /* 0x0000000b0f0b1208 */ /* 0x000fe40004000000 */
[----:B------:R-:W-:Y:S01]  /*3a30*/  @P1 FSEL R34, R16, R34, !P0 ;  /* 0x0000002210221208 */ /* 0x000fe20004000000 */
[----:B------:R-:W1:Y:S01]  /*3a40*/  SHFL.UP PT, R13, R43, 0x2, RZ ;  /* 0x044000002b0d7989 */ /* 0x000e6200000e00ff */
[----:B------:R-:W-:-:S02]  /*3a50*/  @P1 FSEL R35, R17, R35, !P0 ;  /* 0x0000002311231208 */ /* 0x000fc40004000000 */
[----:B------:R-:W-:Y:S01]  /*3a60*/  @!P2 LEA R51, R50, UR4, 0x5 ;  /* 0x000000043233ac11 */ /* 0x000fe2000f8e28ff */
[----:B------:R-:W-:Y:S04]  /*3a70*/  SHFL.UP PT, R16, R42, 0x2, RZ ;  /* 0x044000002a107989 */ /* 0x000fe800000e00ff */
[----:B------:R-:W2:Y:S01]  /*3a80*/  SHFL.UP PT, R17, R11, 0x2, RZ ;  /* 0x044000000b117989 */ /* 0x000ea200000e00ff */
[----:B0-----:R-:W-:Y:S01]  /*3a90*/  SEL R19, R18, RZ, P1 ;  /* 0x000000ff12137207 */ /* 0x001fe20000800000 */
[----:B------:R-:W-:Y:S02]  /*3aa0*/  IMAD.MOV.U32 R18, RZ, RZ, R10 ;  /* 0x000000ffff127224 */ /* 0x000fe400078e000a */
[----:B------:R-:W-:Y:S01]  /*3ab0*/  SHFL.UP PT, R14, R34, 0x2, RZ ;  /* 0x04400000220e7989 */ /* 0x000fe200000e00ff */
[----:B------:R-:W-:Y:S01]  /*3ac0*/  ISETP.GE.AND P1, PT, R9, 0x2, PT ;  /* 0x000000020900780c */ /* 0x000fe20003f26270 */
[----:B------:R-:W-:-:S02]  /*3ad0*/  IMAD.IADD R8, R19, 0x1, R8 ;  /* 0x0000000113087824 */ /* 0x000fc400078e0208 */
[----:B------:R-:W0:Y:S01]  /*3ae0*/  SHFL.UP PT, R15, R35, 0x2, RZ ;  /* 0x04400000230f7989 */ /* 0x000e2200000e00ff */
[----:B------:R-:W-:Y:S02]  /*3af0*/  IMAD.MOV.U32 R19, RZ, RZ, R43 ;  /* 0x000000ffff137224 */ /* 0x000fe400078e002b */
[----:B------:R-:W-:-:S04]  /*3b00*/  ISETP.NE.AND P0, PT, R8, RZ, PT ;  /* 0x000000ff0800720c */ /* 0x000fc80003f05270 */
[----:B-1----:R-:W-:Y:S01]  /*3b10*/  DADD R12, R12, R18 ;  /* 0x000000000c0c7229 */ /* 0x002fe20000000012 */
[----:B------:R-:W-:Y:S02]  /*3b20*/  IMAD.MOV.U32 R18, RZ, RZ, R42 ;  /* 0x000000ffff127224 */ /* 0x000fe400078e002a */
[----:B------:R-:W-:-:S06]  /*3b30*/  IMAD.MOV.U32 R19, RZ, RZ, R11 ;  /* 0x000000ffff137224 */ /* 0x000fcc00078e000b */
[----:B--2---:R-:W-:Y:S01]  /*3b40*/  DADD R16, R16, R18 ;  /* 0x0000000010107229 */ /* 0x004fe20000000012 */
[----:B------:R-:W-:Y:S01]  /*3b50*/  @P1 FSEL R10, R12, R10, !P0 ;  /* 0x0000000a0c0a1208 */ /* 0x000fe20004000000 */
[----:B------:R-:W1:Y:S01]  /*3b60*/  SHFL.UP PT, R18, R8, 0x2, RZ ;  /* 0x0440000008127989 */ /* 0x000e6200000e00ff */
[----:B------:R-:W-:Y:S01]  /*3b70*/  @P1 FSEL R43, R13, R43, !P0 ;  /* 0x0000002b0d2b1208 */ /* 0x000fe20004000000 */
[----:B0-----:R-:W-:Y:S02]  /*3b80*/  DADD R14, R14, R34 ;  /* 0x000000000e0e7229 */ /* 0x001fe40000000022 */
[----:B------:R-:W-:Y:S04]  /*3b90*/  SHFL.UP PT, R12, R10, 0x4, RZ ;  /* 0x048000000a0c7989 */ /* 0x000fe800000e00ff */
[----:B------:R-:W-:Y:S01]  /*3ba0*/  @P1 FSEL R42, R16, R42, !P0 ;  /* 0x0000002a102a1208 */ /* 0x000fe20004000000 */
[----:B------:R-:W0:Y:S01]  /*3bb0*/  SHFL.UP PT, R13, R43, 0x4, RZ ;  /* 0x048000002b0d7989 */ /* 0x000e2200000e00ff */
[----:B------:R-:W-:-:S03]  /*3bc0*/  @P1 FSEL R11, R17, R11, !P0 ;  /* 0x0000000b110b1208 */ /* 0x000fc60004000000 */
[----:B------:R-:W-:Y:S01]  /*3bd0*/  SHFL.UP PT, R16, R42, 0x4, RZ ;  /* 0x048000002a107989 */ /* 0x000fe200000e00ff */
[----:B------:R-:W-:Y:S02]  /*3be0*/  @P1 FSEL R34, R14, R34, !P0 ;  /* 0x000000220e221208 */ /* 0x000fe40004000000 */
[----:B------:R-:W-:Y:S01]  /*3bf0*/  @P1 FSEL R35, R15, R35, !P0 ;  /* 0x000000230f231208 */ /* 0x000fe20004000000 */
[----:B------:R-:W2:Y:S04]  /*3c00*/  SHFL.UP PT, R17, R11, 0x4, RZ ;  /* 0x048000000b117989 */ /* 0x000ea800000e00ff */
[----:B------:R-:W-:Y:S01]  /*3c10*/  SHFL.UP PT, R14, R34, 0x4, RZ ;  /* 0x04800000220e7989 */ /* 0x000fe200000e00ff */
[----:B-1----:R-:W-:-:S03]  /*3c20*/  SEL R19, R18, RZ, P1 ;  /* 0x000000ff12137207 */ /* 0x002fc60000800000 */
[----:B------:R-:W1:Y:S01]  /*3c30*/  SHFL.UP PT, R15, R35, 0x4, RZ ;  /* 0x04800000230f7989 */ /* 0x000e6200000e00ff */
[----:B------:R-:W-:Y:S01]  /*3c40*/  IMAD.MOV.U32 R18, RZ, RZ, R10 ;  /* 0x000000ffff127224 */ /* 0x000fe200078e000a */
[----:B------:R-:W-:Y:S01]  /*3c50*/  ISETP.GE.AND P1, PT, R9, 0x4, PT ;  /* 0x000000040900780c */ /* 0x000fe20003f26270 */
[----:B------:R-:W-:Y:S02]  /*3c60*/  IMAD.IADD R8, R8, 0x1, R19 ;  /* 0x0000000108087824 */ /* 0x000fe400078e0213 */
[----:B------:R-:W-:-:S03]  /*3c70*/  IMAD.MOV.U32 R19, RZ, RZ, R43 ;  /* 0x000000ffff137224 */ /* 0x000fc600078e002b */
[----:B------:R-:W3:Y:S01]  /*3c80*/  SHFL.UP PT, R20, R8, 0x4, RZ ;  /* 0x0480000008147989 */ /* 0x000ee200000e00ff */
[----:B------:R-:W-:Y:S02]  /*3c90*/  ISETP.NE.AND P0, PT, R8, RZ, PT ;  /* 0x000000ff0800720c */ /* 0x000fe40003f05270 */
[----:B0-----:R-:W-:Y:S01]  /*3ca0*/  DADD R12, R12, R18 ;  /* 0x000000000c0c7229 */ /* 0x001fe20000000012 */
[----:B------:R-:W-:Y:S02]  /*3cb0*/  IMAD.MOV.U32 R18, RZ, RZ, R42 ;  /* 0x000000ffff127224 */ /* 0x000fe400078e002a */
[----:B------:R-:W-:-:S06]  /*3cc0*/  IMAD.MOV.U32 R19, RZ, RZ, R11 ;  /* 0x000000ffff137224 */ /* 0x000fcc00078e000b */
[----:B--2---:R-:W-:Y:S01]  /*3cd0*/  DADD R16, R16, R18 ;  /* 0x0000000010107229 */ /* 0x004fe20000000012 */
[----:B------:R-:W-:Y:S01]  /*3ce0*/  @P1 FSEL R10, R12, R10, !P0 ;  /* 0x0000000a0c0a1208 */ /* 0x000fe20004000000 */
[----:B-1----:R-:W-:Y:S01]  /*3cf0*/  DADD R14, R14, R34 ;  /* 0x000000000e0e7229 */ /* 0x002fe20000000022 */
[----:B------:R-:W-:-:S03]  /*3d00*/  @P1 FSEL R43, R13, R43, !P0 ;  /* 0x0000002b0d2b1208 */ /* 0x000fc60004000000 */
[----:B------:R-:W-:Y:S01]  /*3d10*/  SHFL.UP PT, R12, R10, 0x8, RZ ;  /* 0x050000000a0c7989 */ /* 0x000fe200000e00ff */
[----:B------:R-:W-:-:S03]  /*3d20*/  IMAD.MOV.U32 R18, RZ, RZ, R10 ;  /* 0x000000ffff127224 */ /* 0x000fc600078e000a */
[----:B------:R-:W0:Y:S01]  /*3d30*/  SHFL.UP PT, R13, R43, 0x8, RZ ;  /* 0x050000002b0d7989 */ /* 0x000e2200000e00ff */
[----:B------:R-:W-:Y:S02]  /*3d40*/  @P1 FSEL R42, R16, R42, !P0 ;  /* 0x0000002a102a1208 */ /* 0x000fe40004000000 */
[----:B------:R-:W-:Y:S02]  /*3d50*/  @P1 FSEL R34, R14, R34, !P0 ;  /* 0x000000220e221208 */ /* 0x000fe40004000000 */
[----:B------:R-:W-:Y:S01]  /*3d60*/  @P1 FSEL R35, R15, R35, !P0 ;  /* 0x000000230f231208 */ /* 0x000fe20004000000 */
[----:B------:R-:W-:Y:S01]  /*3d70*/  SHFL.UP PT, R16, R42, 0x8, RZ ;  /* 0x050000002a107989 */ /* 0x000fe200000e00ff */
[----:B------:R-:W-:Y:S02]  /*3d80*/  @P1 FSEL R11, R17, R11, !P0 ;  /* 0x0000000b110b1208 */ /* 0x000fe40004000000 */
[----:B---3--:R-:W-:Y:S01]  /*3d90*/  SEL R19, R20, RZ, P1 ;  /* 0x000000ff14137207 */ /* 0x008fe20000800000 */
[----:B------:R-:W-:Y:S01]  /*3da0*/  SHFL.UP PT, R14, R34, 0x8, RZ ;  /* 0x05000000220e7989 */ /* 0x000fe200000e00ff */
[----:B------:R-:W-:-:S03]  /*3db0*/  ISETP.GE.AND P1, PT, R9, 0x8, PT ;  /* 0x000000080900780c */ /* 0x000fc60003f26270 */
[----:B------:R-:W1:Y:S01]  /*3dc0*/  SHFL.UP PT, R15, R35, 0x8, RZ ;  /* 0x05000000230f7989 */ /* 0x000e6200000e00ff */
[----:B------:R-:W-:Y:S02]  /*3dd0*/  IMAD.IADD R8, R8, 0x1, R19 ;  /* 0x0000000108087824 */ /* 0x000fe400078e0213 */
[----:B------:R-:W-:Y:S01]  /*3de0*/  IMAD.MOV.U32 R19, RZ, RZ, R43 ;  /* 0x000000ffff137224 */ /* 0x000fe200078e002b */
[----:B------:R-:W2:Y:S02]  /*3df0*/  SHFL.UP PT, R17, R11, 0x8, RZ ;  /* 0x050000000b117989 */ /* 0x000ea400000e00ff */
[----:B------:R-:W-:Y:S02]  /*3e00*/  ISETP.NE.AND P0, PT, R8, RZ, PT ;  /* 0x000000ff0800720c */ /* 0x000fe40003f05270 */
[----:B------:R-:W3:Y:S01]  /*3e10*/  SHFL.UP PT, R20, R8, 0x8, RZ ;  /* 0x0500000008147989 */ /* 0x000ee200000e00ff */
[----:B0-----:R-:W-:Y:S01]  /*3e20*/  DADD R12, R12, R18 ;  /* 0x000000000c0c7229 */ /* 0x001fe20000000012 */
[----:B------:R-:W-:-:S02]  /*3e30*/  IMAD.MOV.U32 R18, RZ, RZ, R42 ;  /* 0x000000ffff127224 */ /* 0x000fc400078e002a */
[----:B------:R-:W-:-:S07]  /*3e40*/  IMAD.MOV.U32 R19, RZ, RZ, R11 ;  /* 0x000000ffff137224 */ /* 0x000fce00078e000b */
[----:B------:R-:W-:Y:S02]  /*3e50*/  @P1 FSEL R10, R12, R10, !P0 ;  /* 0x0000000a0c0a1208 */ /* 0x000fe40004000000 */
[----:B------:R-:W-:Y:S01]  /*3e60*/  @P1 FSEL R43, R13, R43, !P0 ;  /* 0x0000002b0d2b1208 */ /* 0x000fe20004000000 */
[----:B-1----:R-:W-:Y:S02]  /*3e70*/  DADD R14, R14, R34 ;  /* 0x000000000e0e7229 */ /* 0x002fe40000000022 */
[----:B------:R-:W-:Y:S01]  /*3e80*/  SHFL.UP PT, R12, R10, 0x10, RZ ;  /* 0x060000000a0c7989 */ /* 0x000fe200000e00ff */
[----:B--2---:R-:W-:-:S03]  /*3e90*/  DADD R16, R16, R18 ;  /* 0x0000000010107229 */ /* 0x004fc60000000012 */
[----:B------:R-:W0:Y:S01]  /*3ea0*/  SHFL.UP PT, R13, R43, 0x10, RZ ;  /* 0x060000002b0d7989 */ /* 0x000e2200000e00ff */
[----:B------:R-:W-:Y:S01]  /*3eb0*/  IMAD.MOV.U32 R18, RZ, RZ, R10 ;  /* 0x000000ffff127224 */ /* 0x000fe200078e000a */
[----:B---3--:R-:W-:Y:S02]  /*3ec0*/  SEL R19, R20, RZ, P1 ;  /* 0x000000ff14137207 */ /* 0x008fe40000800000 */
[----:B------:R-:W-:Y:S02]  /*3ed0*/  @P1 FSEL R34, R14, R34, !P0 ;  /* 0x000000220e221208 */ /* 0x000fe40004000000 */
[----:B------:R-:W-:Y:S01]  /*3ee0*/  @P1 FSEL R35, R15, R35, !P0 ;  /* 0x000000230f231208 */ /* 0x000fe20004000000 */
[----:B------:R-:W-:Y:S01]  /*3ef0*/  IMAD.IADD R8, R8, 0x1, R19 ;  /* 0x0000000108087824 */ /* 0x000fe200078e0213 */
[----:B------:R-:W-:Y:S01]  /*3f00*/  @P1 FSEL R42, R16, R42, !P0 ;  /* 0x0000002a102a1208 */ /* 0x000fe20004000000 */
[----:B------:R-:W-:Y:S01]  /*3f10*/  SHFL.UP PT, R14, R34, 0x10, RZ ;  /* 0x06000000220e7989 */ /* 0x000fe200000e00ff */
[----:B------:R-:W-:Y:S01]  /*3f20*/  @P1 FSEL R11, R17, R11, !P0 ;  /* 0x0000000b110b1208 */ /* 0x000fe20004000000 */
[----:B------:R-:W-:Y:S01]  /*3f30*/  IMAD.MOV.U32 R19, RZ, RZ, R43 ;  /* 0x000000ffff137224 */ /* 0x000fe200078e002b */
[----:B------:R-:W-:Y:S01]  /*3f40*/  ISETP.GE.AND P1, PT, R9, 0x10, PT ;  /* 0x000000100900780c */ /* 0x000fe20003f26270 */
[----:B------:R-:W1:Y:S01]  /*3f50*/  SHFL.UP PT, R15, R35, 0x10, RZ ;  /* 0x06000000230f7989 */ /* 0x000e6200000e00ff */
[----:B------:R-:W-:-:S03]  /*3f60*/  ISETP.NE.AND P0, PT, R8, RZ, PT ;  /* 0x000000ff0800720c */ /* 0x000fc60003f05270 */
[----:B------:R-:W-:Y:S04]  /*3f70*/  SHFL.UP PT, R16, R42, 0x10, RZ ;  /* 0x060000002a107989 */ /* 0x000fe800000e00ff */
[----:B------:R-:W2:Y:S01]  /*3f80*/  SHFL.UP PT, R17, R11, 0x10, RZ ;  /* 0x060000000b117989 */ /* 0x000ea200000e00ff */
[----:B0-----:R-:W-:-:S03]  /*3f90*/  DADD R12, R12, R18 ;  /* 0x000000000c0c7229 */ /* 0x001fc60000000012 */
[----:B------:R-:W0:Y:S01]  /*3fa0*/  SHFL.UP PT, R20, R8, 0x10, RZ ;  /* 0x0600000008147989 */ /* 0x000e2200000e00ff */
[----:B------:R-:W-:Y:S02]  /*3fb0*/  IMAD.MOV.U32 R18, RZ, RZ, R42 ;  /* 0x000000ffff127224 */ /* 0x000fe400078e002a */
[----:B------:R-:W-:-:S04]  /*3fc0*/  IMAD.MOV.U32 R19, RZ, RZ, R11 ;  /* 0x000000ffff137224 */ /* 0x000fc800078e000b */
[----:B------:R-:W-:Y:S01]  /*3fd0*/  FSEL R21, R13, R43, !P0 ;  /* 0x0000002b0d157208 */ /* 0x000fe20004000000 */
[----:B-1----:R-:W-:Y:S02]  /*3fe0*/  DADD R14, R14, R34 ;  /* 0x000000000e0e7229 */ /* 0x002fe40000000022 */
[----:B--2---:R-:W-:-:S08]  /*3ff0*/  DADD R16, R16, R18 ;  /* 0x0000000010107229 */ /* 0x004fd00000000012 */
[----:B------:R-:W-:Y:S02]  /*4000*/  FSEL R47, R14, R34, !P0 ;  /* 0x000000220e2f7208 */ /* 0x000fe40004000000 */
[----:B0-----:R-:W-:Y:S02]  /*4010*/  SEL R19, R20, RZ, P1 ;  /* 0x000000ff14137207 */ /* 0x001fe40000800000 */
[----:B------:R-:W-:Y:S02]  /*4020*/  FSEL R44, R15, R35, !P0 ;  /* 0x000000230f2c7208 */ /* 0x000fe40004000000 */
[----:B------:R-:W-:Y:S01]  /*4030*/  FSEL R20, R12, R10, !P0 ;  /* 0x0000000a0c147208 */ /* 0x000fe20004000000 */
[----:B------:R-:W-:Y:S01]  /*4040*/  IMAD.IADD R8, R8, 0x1, R19 ;  /* 0x0000000108087824 */ /* 0x000fe200078e0213 */
[----:B------:R-:W-:Y:S01]  /*4050*/  FSEL R18, R16, R42, !P0 ;  /* 0x0000002a10127208 */ /* 0x000fe20004000000 */
[----:B------:R-:W-:Y:S01]  /*4060*/  @!P2 IMAD.MOV.U32 R16, RZ, RZ, R47 ;  /* 0x000000ffff10a224 */ /* 0x000fe200078e002f */
[----:B------:R-:W-:Y:S01]  /*4070*/  FSEL R19, R17, R11, !P0 ;  /* 0x0000000b11137208 */ /* 0x000fe20004000000 */
[----:B------:R-:W-:Y:S01]  /*4080*/  @!P2 IMAD.MOV.U32 R17, RZ, RZ, R44 ;  /* 0x000000ffff11a224 */ /* 0x000fe200078e002c */
[----:B------:R-:W-:Y:S01]  /*4090*/  @!P2 STS [R51], R8 ;  /* 0x000000083300a388 */ /* 0x000fe20000000800 */
[----:B------:R-:W-:-:S02]  /*40a0*/  FSEL R45, R42, R18, !P1 ;  /* 0x000000122a2d7208 */ /* 0x000fc40004800000 */
[----:B------:R-:W-:Y:S01]  /*40b0*/  FSEL R11, R11, R19, !P1 ;  /* 0x000000130b0b7208 */ /* 0x000fe20004800000 */
[----:B------:R-:W-:Y:S01]  /*40c0*/  @!P2 STS.128 [R51+0x10], R16 ;  /* 0x000010103300a388 */ /* 0x000fe20000000c00 */
[----:B------:R-:W-:Y:S02]  /*40d0*/  FSEL R44, R35, R44, !P1 ;  /* 0x0000002c232c7208 */ /* 0x000fe40004800000 */
[----:B------:R-:W-:Y:S01]  /*40e0*/  FSEL R35, R10, R20, !P1 ;  /* 0x000000140a237208 */ /* 0x000fe20004800000 */
[----:B------:R-:W-:Y:S01]  /*40f0*/  @!P2 STS.64 [R51+0x8], R20 ;  /* 0x000008143300a388 */ /* 0x000fe20000000a00 */
[----:B------:R-:W-:Y:S01]  /*4100*/  FSEL R10, R43, R21, !P1 ;  /* 0x000000152b0a7208 */ /* 0x000fe20004800000 */
[----:B------:R-:W-:Y:S01]  /*4110*/  BAR.SYNC.DEFER_BLOCKING 0x0 ;  /* 0x0000000000007b1d */ /* 0x000fe20000010000 */
[----:B------:R-:W-:Y:S02]  /*4120*/  ISETP.NE.AND P0, PT, R50, 0x1, PT ;  /* 0x000000013200780c */ /* 0x000fe40003f05270 */
[----:B------:R-:W-:-:S02]  /*4130*/  FSEL R34, R34, R47, !P1 ;  /* 0x0000002f22227208 */ /* 0x000fc40004800000 */
[C---:B------:R-:W-:Y:S02]  /*4140*/  ISETP.NE.AND P2, PT, R50.reuse, 0x5, PT ;  /* 0x000000053200780c */ /* 0x040fe40003f45270 */
[----:B------:R-:W-:Y:S01]  /*4150*/  ISETP.NE.AND P1, PT, R50, 0x6, PT ;  /* 0x000000063200780c */ /* 0x000fe20003f25270 */
[----:B------:R-:W-:Y:S04]  /*4160*/  SHFL.UP PT, R11, R11, 0x1, RZ ;  /* 0x042000000b0b7989 */ /* 0x000fe800000e00ff */
[----:B------:R-:W-:Y:S04]  /*4170*/  SHFL.UP PT, R8, R8, 0x1, RZ ;  /* 0x0420000008087989 */ /* 0x000fe800000e00ff */
[----:B------:R-:W0:Y:S04]  /*4180*/  LDS.128 R12, [UR4+0x10] ;  /* 0x00001004ff0c7984 */ /* 0x000e280008000c00 */
[----:B------:R-:W1:Y:S04]  /*4190*/  LDS.128 R36, [UR4+0x30] ;  /* 0x00003004ff247984 */ /* 0x000e680008000c00 */
[----:B------:R-:W2:Y:S04]  /*41a0*/  LDS R61, [UR4+0x20] ;  /* 0x00002004ff3d7984 */ /* 0x000ea80008000800 */
[----:B------:R-:W3:Y:S04]  /*41b0*/  LDS.64 R48, [UR4+0x8] ;  /* 0x00000804ff307984 */ /* 0x000ee80008000a00 */
[----:B------:R-:W4:Y:S04]  /*41c0*/  LDS.64 R40, [UR4+0x28] ;  /* 0x00002804ff287984 */ /* 0x000f280008000a00 */
[----:B------:R-:W-:Y:S04]  /*41d0*/  LDS.128 R16, [UR4+0x50] ;  /* 0x00005004ff107984 */ /* 0x000fe80008000c00 */
[----:B------:R-:W5:Y:S04]  /*41e0*/  LDS R54, [UR4] ;  /* 0x00000004ff367984 */ /* 0x000f680008000800 */
[----:B------:R-:W5:Y:S04]  /*41f0*/  LDS.64 R20, [UR4+0x48] ;  /* 0x00004804ff147984 */ /* 0x000f680008000a00 */
[----:B------:R-:W5:Y:S04]  /*4200*/  LDS R53, [UR4+0x40] ;  /* 0x00004004ff357984 */ /* 0x000f680008000800 */
[----:B------:R-:W-:Y:S01]  /*4210*/  LDS R52, [UR4+0x60] ;  /* 0x00006004ff347984 */ /* 0x000fe20008000800 */
[----:B0-----:R-:W-:-:S02]  /*4220*/  FSEL R55, R14, RZ, !P0 ;  /* 0x000000ff0e377208 */ /* 0x001fc40004000000 */
[----:B------:R-:W-:Y:S02]  /*4230*/  FSEL R57, R15, RZ, !P0 ;  /* 0x000000ff0f397208 */ /* 0x000fe40004000000 */
[----:B------:R-:W-:Y:S01]  /*4240*/  FSEL R59, R12, RZ, !P0 ;  /* 0x000000ff0c3b7208 */ /* 0x000fe20004000000 */
[----:B-1----:R-:W-:Y:S01]  /*4250*/  DADD R42, R14, R38 ;  /* 0x000000000e2a7229 */ /* 0x002fe20000000026 */
[----:B------:R-:W-:Y:S01]  /*4260*/  FSEL R67, R13, RZ, !P0 ;  /* 0x000000ff0d437208 */ /* 0x000fe20004000000 */
[----:B------:R-:W-:Y:S01]  /*4270*/  DADD R46, R12, R36 ;  /* 0x000000000c2e7229 */ /* 0x000fe20000000024 */
[----:B--2---:R-:W-:Y:S01]  /*4280*/  ISETP.NE.AND P6, PT, R61, RZ, PT ;  /* 0x000000ff3d00720c */ /* 0x004fe20003fc5270 */
[----:B------:R-:W0:Y:S01]  /*4290*/  LDS.128 R12, [UR4+0x70] ;  /* 0x00007004ff0c7984 */ /* 0x000e220008000c00 */
[----:B---3--:R-:W-:Y:S02]  /*42a0*/  FSEL R63, R48, RZ, !P0 ;  /* 0x000000ff303f7208 */ /* 0x008fe40004000000 */
[----:B------:R-:W-:Y:S01]  /*42b0*/  FSEL R65, R49, RZ, !P0 ;  /* 0x000000ff31417208 */ /* 0x000fe20004000000 */
[----:B----4-:R-:W-:Y:S01]  /*42c0*/  DADD R48, R48, R40 ;  /* 0x0000000030307229 */ /* 0x010fe20000000028 */
[----:B------:R-:W-:-:S03]  /*42d0*/  ISETP.NE.AND P0, PT, R50, 0x7, PT ;  /* 0x000000073200780c */ /* 0x000fc60003f05270 */
[----:B------:R-:W-:Y:S02]  /*42e0*/  FSEL R50, R46, R36, !P6 ;  /* 0x000000242e327208 */ /* 0x000fe40007000000 */
[----:B------:R-:W-:Y:S02]  /*42f0*/  FSEL R51, R47, R37, !P6 ;  /* 0x000000252f337208 */ /* 0x000fe40007000000 */
[----:B------:R-:W-:Y:S01]  /*4300*/  LDS.64 R46, [UR4+0x68] ;  /* 0x00006804ff2e7984 */ /* 0x000fe20008000a00 */
[----:B------:R-:W-:Y:S01]  /*4310*/  FSEL R42, R42, R38, !P6 ;  /* 0x000000262a2a7208 */ /* 0x000fe20007000000 */
[----:B-----5:R-:W-:Y:S01]  /*4320*/  IMAD.IADD R61, R54, 0x1, R61 ;  /* 0x00000001363d7824 */ /* 0x020fe200078e023d */
[----:B------:R-:W-:Y:S02]  /*4330*/  FSEL R43, R43, R39, !P6 ;  /* 0x000000272b2b7208 */ /* 0x000fe40007000000 */
[----:B------:R-:W-:Y:S01]  /*4340*/  FSEL R41, R49, R41, !P6 ;  /* 0x0000002931297208 */ /* 0x000fe20007000000 */
[----:B------:R-:W-:Y:S01]  /*4350*/  LDS.128 R36, [UR4+0x90] ;  /* 0x00009004ff247984 */ /* 0x000fe20008000c00 */
[----:B------:R-:W-:-:S02]  /*4360*/  FSEL R40, R48, R40, !P6 ;  /* 0x0000002830287208 */ /* 0x000fc40007000000 */
[----:B------:R-:W-:Y:S01]  /*4370*/  FSEL R49, R42, R55, !P5 ;  /* 0x000000372a317208 */ /* 0x000fe20006800000 */
[----:B------:R-:W1:Y:S01]  /*4380*/  LDS R48, [UR4+0x80] ;  /* 0x00008004ff307984 */ /* 0x000e620008000800 */
[----:B------:R-:W-:Y:S01]  /*4390*/  FSEL R57, R43, R57, !P5 ;  /* 0x000000392b397208 */ /* 0x000fe20006800000 */
[----:B------:R-:W-:Y:S01]  /*43a0*/  DADD R42, R18, R42 ;  /* 0x00000000122a7229 */ /* 0x000fe2000000002a */
[----:B------:R-:W-:Y:S02]  /*43b0*/  FSEL R59, R50, R59, !P5 ;  /* 0x0000003b323b7208 */ /* 0x000fe40006800000 */
[----:B------:R-:W-:Y:S01]  /*43c0*/  FSEL R67, R51, R67, !P5 ;  /* 0x0000004333437208 */ /* 0x000fe20006800000 */
[----:B------:R-:W-:Y:S01]  /*43d0*/  DADD R50, R16, R50 ;  /* 0x0000000010327229 */ /* 0x000fe20000000032 */
[----:B------:R-:W-:Y:S02]  /*43e0*/  FSEL R63, R40, R63, !P5 ;  /* 0x0000003f283f7208 */ /* 0x000fe40006800000 */
[----:B------:R-:W-:Y:S01]  /*43f0*/  FSEL R65, R41, R65, !P5 ;  /* 0x0000004129417208 */ /* 0x000fe20006800000 */
[----:B------:R-:W-:Y:S01]  /*4400*/  DADD R40, R20, R40 ;  /* 0x0000000014287229 */ /* 0x000fe20000000028 */
[----:B------:R-:W-:Y:S01]  /*4410*/  ISETP.NE.AND P6, PT, R53, RZ, PT ;  /* 0x000000ff3500720c */ /* 0x000fe20003fc5270 */
[C---:B------:R-:W-:Y:S01]  /*4420*/  IMAD.IADD R53, R61.reuse, 0x1, R53 ;  /* 0x000000013d357824 */ /* 0x040fe200078e0235 */
[----:B------:R-:W-:-:S02]  /*4430*/  SEL R56, R61, R54, !P5 ;  /* 0x000000363d387207 */ /* 0x000fc40006800000 */
[----:B------:R-:W2:Y:S01]  /*4440*/  LDS.64 R54, [UR4+0x88] ;  /* 0x00008804ff367984 */ /* 0x000ea20008000a00 */
[----:B------:R-:W-:Y:S02]  /*4450*/  FSEL R18, R42, R18, !P6 ;  /* 0x000000122a127208 */ /* 0x000fe40007000000 */
[----:B------:R-:W-:Y:S02]  /*4460*/  FSEL R19, R43, R19, !P6 ;  /* 0x000000132b137208 */ /* 0x000fe40007000000 */
[----:B------:R-:W-:Y:S02]  /*4470*/  FSEL R16, R50, R16, !P6 ;  /* 0x0000001032107208 */ /* 0x000fe40007000000 */
[----:B------:R-:W-:Y:S02]  /*4480*/  FSEL R17, R51, R17, !P6 ;  /* 0x0000001133117208 */ /* 0x000fe40007000000 */
[----:B------:R-:W-:Y:S01]  /*4490*/  FSEL R20, R40, R20, !P6 ;  /* 0x0000001428147208 */ /* 0x000fe20007000000 */
[----:B------:R-:W-:Y:S01]  /*44a0*/  LDS.64 R50, [UR4+0xa8] ;  /* 0x0000a804ff327984 */ /* 0x000fe20008000a00 */
[----:B------:R-:W-:Y:S01]  /*44b0*/  FSEL R21, R41, R21, !P6 ;  /* 0x0000001529157208 */ /* 0x000fe20007000000 */
[----:B0-----:R-:W-:Y:S01]  /*44c0*/  DADD R40, R14, R18 ;  /* 0x000000000e287229 */ /* 0x001fe20000000012 */
[----:B------:R-:W-:Y:S01]  /*44d0*/  FSEL R49, R18, R49, !P4 ;  /* 0x0000003112317208 */ /* 0x000fe20006000000 */
[----:B------:R-:W-:Y:S01]  /*44e0*/  DADD R42, R12, R16 ;  /* 0x000000000c2a7229 */ /* 0x000fe20000000010 */
[----:B------:R-:W-:-:S02]  /*44f0*/  FSEL R57, R19, R57, !P4 ;  /* 0x0000003913397208 */ /* 0x000fc40006000000 */
[----:B------:R-:W-:Y:S02]  /*4500*/  FSEL R59, R16, R59, !P4 ;  /* 0x0000003b103b7208 */ /* 0x000fe40006000000 */
[----:B------:R-:W-:Y:S02]  /*4510*/  FSEL R67, R17, R67, !P4 ;  /* 0x0000004311437208 */ /* 0x000fe40006000000 */
[----:B------:R-:W0:Y:S01]  /*4520*/  LDS.128 R16, [UR4+0xb0] ;  /* 0x0000b004ff107984 */ /* 0x000e220008000c00 */
[C---:B------:R-:W-:Y:S01]  /*4530*/  SEL R56, R53.reuse, R56, !P4 ;  /* 0x0000003835387207 */ /* 0x040fe20006000000 */
[----:B------:R-:W-:Y:S01]  /*4540*/  IMAD.IADD R53, R53, 0x1, R52 ;  /* 0x0000000135357824 */ /* 0x000fe200078e0234 */
[----:B------:R-:W-:Y:S02]  /*4550*/  ISETP.NE.AND P5, PT, R52, RZ, PT ;  /* 0x000000ff3400720c */ /* 0x000fe40003fa5270 */
[----:B------:R-:W3:Y:S01]  /*4560*/  LDS R52, [UR4+0xa0] ;  /* 0x0000a004ff347984 */ /* 0x000ee20008000800 */
[----:B------:R-:W-:Y:S01]  /*4570*/  FSEL R63, R20, R63, !P4 ;  /* 0x0000003f143f7208 */ /* 0x000fe20006000000 */
[----:B-1----:R-:W-:Y:S01]  /*4580*/  IMAD.IADD R69, R53, 0x1, R48 ;  /* 0x0000000135457824 */ /* 0x002fe200078e0230 */
[----:B------:R-:W-:Y:S01]  /*4590*/  FSEL R65, R21, R65, !P4 ;  /* 0x0000004115417208 */ /* 0x000fe20006000000 */
[----:B------:R-:W-:Y:S01]  /*45a0*/  DADD R20, R46, R20 ;  /* 0x000000002e147229 */ /* 0x000fe20000000014 */
[----:B------:R-:W-:-:S02]  /*45b0*/  FSEL R14, R40, R14, !P5 ;  /* 0x0000000e280e7208 */ /* 0x000fc40006800000 */
[----:B------:R-:W-:Y:S02]  /*45c0*/  FSEL R15, R41, R15, !P5 ;  /* 0x0000000f290f7208 */ /* 0x000fe40006800000 */
[----:B------:R-:W-:Y:S02]  /*45d0*/  FSEL R12, R42, R12, !P5 ;  /* 0x0000000c2a0c7208 */ /* 0x000fe40006800000 */
[----:B------:R-:W-:Y:S02]  /*45e0*/  FSEL R13, R43, R13, !P5 ;  /* 0x0000000d2b0d7208 */ /* 0x000fe40006800000 */
[----:B------:R-:W-:Y:S01]  /*45f0*/  FSEL R49, R14, R49, !P3 ;  /* 0x000000310e317208 */ /* 0x000fe20005800000 */
[----:B------:R-:W1:Y:S01]  /*4600*/  LDS.128 R40, [UR4+0xd0] ;  /* 0x0000d004ff287984 */ /* 0x000e620008000c00 */
[----:B------:R-:W-:Y:S01]  /*4610*/  FSEL R57, R15, R57, !P3 ;  /* 0x000000390f397208 */ /* 0x000fe20005800000 */
[----:B------:R-:W-:Y:S01]  /*4620*/  DADD R14, R38, R14 ;  /* 0x00000000260e7229 */ /* 0x000fe2000000000e */
[----:B------:R-:W-:-:S02]  /*4630*/  FSEL R20, R20, R46, !P5 ;  /* 0x0000002e14147208 */ /* 0x000fc40006800000 */
[----:B------:R-:W-:Y:S02]  /*4640*/  FSEL R21, R21, R47, !P5 ;  /* 0x0000002f15157208 */ /* 0x000fe40006800000 */
[----:B------:R-:W-:Y:S02]  /*4650*/  FSEL R61, R12, R59, !P3 ;  /* 0x0000003b0c3d7208 */ /* 0x000fe40005800000 */
[----:B------:R-:W-:Y:S01]  /*4660*/  FSEL R67, R13, R67, !P3 ;  /* 0x000000430d437208 */ /* 0x000fe20005800000 */
[----:B------:R-:W-:Y:S01]  /*4670*/  DADD R12, R36, R12 ;  /* 0x00000000240c7229 */ /* 0x000fe2000000000c */
[----:B------:R-:W-:Y:S01]  /*4680*/  ISETP.NE.AND P4, PT, R48, RZ, PT ;  /* 0x000000ff3000720c */ /* 0x000fe20003f85270 */
[----:B--2---:R-:W-:Y:S01]  /*4690*/  DADD R46, R54, R20 ;  /* 0x00000000362e7229 */ /* 0x004fe20000000014 */
[----:B------:R-:W-:Y:S02]  /*46a0*/  FSEL R63, R20, R63, !P3 ;  /* 0x0000003f143f7208 */ /* 0x000fe40005800000 */
[----:B------:R-:W-:-:S02]  /*46b0*/  FSEL R14, R14, R38, !P4 ;  /* 0x000000260e0e7208 */ /* 0x000fc40006000000 */
[----:B------:R-:W-:Y:S01]  /*46c0*/  FSEL R15, R15, R39, !P4 ;  /* 0x000000270f0f7208 */ /* 0x000fe20006000000 */
[----:B------:R-:W-:Y:S01]  /*46d0*/  LDS R38, [UR4+0xc0] ;  /* 0x0000c004ff267984 */ /* 0x000fe20008000800 */
[----:B------:R-:W-:Y:S02]  /*46e0*/  FSEL R65, R21, R65, !P3 ;  /* 0x0000004115417208 */ /* 0x000fe40005800000 */
[----:B------:R-:W-:Y:S01]  /*46f0*/  FSEL R36, R12, R36, !P4 ;  /* 0x000000240c247208 */ /* 0x000fe20006000000 */
[----:B------:R-:W2:Y:S01]  /*4700*/  LDS.64 R20, [UR4+0xc8] ;  /* 0x0000c804ff147984 */ /* 0x000ea20008000a00 */
[----:B------:R-:W-:Y:S02]  /*4710*/  FSEL R37, R13, R37, !P4 ;  /* 0x000000250d257208 */ /* 0x000fe40006000000 */
[----:B------:R-:W-:Y:S02]  /*4720*/  FSEL R59, R14, R49, !P2 ;  /* 0x000000310e3b7208 */ /* 0x000fe40005000000 */
[----:B------:R-:W-:Y:S01]  /*4730*/  FSEL R57, R15, R57, !P2 ;  /* 0x000000390f397208 */ /* 0x000fe20005000000 */
[----:B0-----:R-:W-:Y:S01]  /*4740*/  DADD R14, R18, R14 ;  /* 0x00000000120e7229 */ /* 0x001fe2000000000e */
[----:B------:R-:W-:-:S02]  /*4750*/  FSEL R12, R46, R54, !P4 ;  /* 0x000000362e0c7208 */ /* 0x000fc40006000000 */
[----:B------:R-:W-:Y:S01]  /*4760*/  FSEL R13, R47, R55, !P4 ;  /* 0x000000372f0d7208 */ /* 0x000fe20006000000 */
[----:B------:R-:W-:Y:S01]  /*4770*/  DADD R46, R16, R36 ;  /* 0x00000000102e7229 */ /* 0x000fe20000000024 */
[----:B------:R-:W-:Y:S01]  /*4780*/  SEL R56, R53, R56, !P3 ;  /* 0x0000003835387207 */ /* 0x000fe20005800000 */
[----:B---3--:R-:W-:Y:S01]  /*4790*/  IMAD.IADD R55, R69, 0x1, R52 ;  /* 0x0000000145377824 */ /* 0x008fe200078e0234 */
[----:B------:R-:W-:Y:S02]  /*47a0*/  FSEL R53, R36, R61, !P2 ;  /* 0x0000003d24357208 */ /* 0x000fe40005000000 */
[----:B------:R-:W-:Y:S01]  /*47b0*/  FSEL R49, R37, R67, !P2 ;  /* 0x0000004325317208 */ /* 0x000fe20005000000 */
[----:B------:R-:W-:Y:S01]  /*47c0*/  DADD R36, R50, R12 ;  /* 0x0000000032247229 */ /* 0x000fe2000000000c */
[----:B------:R-:W-:Y:S02]  /*47d0*/  ISETP.NE.AND P3, PT, R52, RZ, PT ;  /* 0x000000ff3400720c */ /* 0x000fe40003f65270 */
[----:B------:R-:W-:Y:S01]  /*47e0*/  FSEL R39, R12, R63, !P2 ;  /* 0x0000003f0c277208 */ /* 0x000fe20005000000 */
[----:B------:R-:W-:Y:S01]  /*47f0*/  SHFL.UP PT, R52, R34, 0x1, RZ ;  /* 0x0420000022347989 */ /* 0x000fe200000e00ff */
[----:B------:R-:W-:-:S02]  /*4800*/  FSEL R65, R13, R65, !P2 ;  /* 0x000000410d417208 */ /* 0x000fc40005000000 */
[----:B------:R-:W-:Y:S01]  /*4810*/  FSEL R18, R14, R18, !P3 ;  /* 0x000000120e127208 */ /* 0x000fe20005800000 */
[----:B------:R-:W-:Y:S01]  /*4820*/  SHFL.UP PT, R63, R44, 0x1, RZ ;  /* 0x042000002c3f7989 */ /* 0x000fe200000e00ff */
[----:B------:R-:W-:Y:S02]  /*4830*/  FSEL R19, R15, R19, !P3 ;  /* 0x000000130f137208 */ /* 0x000fe40005800000 */
[----:B------:R-:W-:Y:S01]  /*4840*/  FSEL R46, R46, R16, !P3 ;  /* 0x000000102e2e7208 */ /* 0x000fe20005800000 */
[----:B------:R-:W0:Y:S01]  /*4850*/  LDS.128 R12, [UR4+0xf0] ;  /* 0x0000f004ff0c7984 */ /* 0x000e220008000c00 */
[----:B------:R-:W-:Y:S02]  /*4860*/  FSEL R47, R47, R17, !P3 ;  /* 0x000000112f2f7208 */ /* 0x000fe40005800000 */
[----:B------:R-:W-:Y:S01]  /*4870*/  FSEL R36, R36, R50, !P3 ;  /* 0x0000003224247208 */ /* 0x000fe20005800000 */
[----:B------:R-:W3:Y:S01]  /*4880*/  LDS.64 R16, [UR4+0xe8] ;  /* 0x0000e804ff107984 */ /* 0x000ee20008000a00 */
[----:B------:R-:W-:-:S02]  /*4890*/  FSEL R37, R37, R51, !P3 ;  /* 0x0000003325257208 */ /* 0x000fc40005800000 */
[----:B------:R-:W-:Y:S01]  /*48a0*/  FSEL R53, R46, R53, !P1 ;  /* 0x000000352e357208 */ /* 0x000fe20004800000 */
[----:B------:R-:W4:Y:S01]  /*48b0*/  LDS R50, [UR4+0xe0] ;  /* 0x0000e004ff327984 */ /* 0x000f220008000800 */
[----:B------:R-:W-:Y:S01]  /*48c0*/  FSEL R51, R47, R49, !P1 ;  /* 0x000000312f337208 */ /* 0x000fe20004800000 */
[----:B-1----:R-:W-:Y:S01]  /*48d0*/  DADD R48, R42, R18 ;  /* 0x000000002a307229 */ /* 0x002fe20000000012 */
[----:B------:R-:W-:Y:S01]  /*48e0*/  FSEL R59, R18, R59, !P1 ;  /* 0x0000003b123b7208 */ /* 0x000fe20004800000 */
[----:B------:R-:W-:Y:S01]  /*48f0*/  DADD R46, R40, R46 ;  /* 0x00000000282e7229 */ /* 0x000fe2000000002e */
[----:B------:R-:W-:Y:S01]  /*4900*/  FSEL R57, R19, R57, !P1 ;  /* 0x0000003913397208 */ /* 0x000fe20004800000 */
[----:B--2---:R-:W-:Y:S01]  /*4910*/  DADD R18, R20, R36 ;  /* 0x0000000014127229 */ /* 0x004fe20000000024 */
[----:B------:R-:W-:Y:S02]  /*4920*/  SEL R54, R69, R56, !P2 ;  /* 0x0000003845367207 */ /* 0x000fe40005000000 */
[----:B------:R-:W-:Y:S01]  /*4930*/  ISETP.NE.AND P2, PT, R38, RZ, PT ;  /* 0x000000ff2600720c */ /* 0x000fe20003f45270 */
[----:B------:R1:W2:Y:S01]  /*4940*/  SHFL.UP PT, R56, R45, 0x1, RZ ;  /* 0x042000002d387989 */ /* 0x0002a200000e00ff */
[C---:B------:R-:W-:Y:S01]  /*4950*/  SEL R54, R55.reuse, R54, !P1 ;  /* 0x0000003637367207 */ /* 0x040fe20004800000 */
[----:B------:R-:W-:Y:S01]  /*4960*/  IMAD.IADD R55, R55, 0x1, R38 ;  /* 0x0000000137377824 */ /* 0x000fe200078e0226 */
[----:B------:R-:W-:-:S02]  /*4970*/  FSEL R61, R36, R39, !P1 ;  /* 0x00000027243d7208 */ /* 0x000fc40004800000 */
[----:B------:R-:W-:Y:S02]  /*4980*/  FSEL R38, R46, R40, !P2 ;  /* 0x000000282e267208 */ /* 0x000fe40005000000 */
[----:B------:R-:W-:Y:S02]  /*4990*/  FSEL R39, R47, R41, !P2 ;  /* 0x000000292f277208 */ /* 0x000fe40005000000 */
[----:B------:R-:W-:Y:S02]  /*49a0*/  FSEL R65, R37, R65, !P1 ;  /* 0x0000004125417208 */ /* 0x000fe40004800000 */
[----:B------:R-:W-:Y:S02]  /*49b0*/  FSEL R18, R18, R20, !P2 ;  /* 0x0000001412127208 */ /* 0x000fe40005000000 */
[----:B------:R-:W-:Y:S01]  /*49c0*/  FSEL R19, R19, R21, !P2 ;  /* 0x0000001513137208 */ /* 0x000fe20005000000 */
[----:B------:R0:W2:Y:S01]  /*49d0*/  SHFL.UP PT, R20, R35, 0x1, RZ ;  /* 0x0420000023147989 */ /* 0x0000a200000e00ff */
[----:B------:R-:W-:-:S02]  /*49e0*/  FSEL R36, R48, R42, !P2 ;  /* 0x0000002a30247208 */ /* 0x000fc40005000000 */
[----:B------:R-:W-:Y:S01]  /*49f0*/  FSEL R37, R49, R43, !P2 ;  /* 0x0000002b31257208 */ /* 0x000fe20005000000 */
[----:B------:R1:W2:Y:S01]  /*4a00*/  SHFL.UP PT, R21, R10, 0x1, RZ ;  /* 0x042000000a157989 */ /* 0x0002a200000e00ff */
[----:B------:R-:W-:Y:S02]  /*4a10*/  FSEL R46, R38, R53, !P0 ;  /* 0x00000035262e7208 */ /* 0x000fe40004000000 */
[----:B------:R-:W-:Y:S01]  /*4a20*/  FSEL R47, R39, R51, !P0 ;  /* 0x00000033272f7208 */ /* 0x000fe20004000000 */
[----:B0-----:R-:W-:Y:S01]  /*4a30*/  DADD R38, R12, R38 ;  /* 0x000000000c267229 */ /* 0x001fe20000000026 */
[----:B------:R-:W-:Y:S02]  /*4a40*/  FSEL R40, R36, R59, !P0 ;  /* 0x0000003b24287208 */ /* 0x000fe40004000000 */
[----:B------:R-:W-:Y:S01]  /*4a50*/  FSEL R41, R37, R57, !P0 ;  /* 0x0000003925297208 */ /* 0x000fe20004000000 */
[----:B---3--:R-:W-:Y:S01]  /*4a60*/  DADD R48, R16, R18 ;  /* 0x0000000010307229 */ /* 0x008fe20000000012 */
[----:B------:R-:W-:Y:S01]  /*4a70*/  FSEL R44, R18, R61, !P0 ;  /* 0x0000003d122c7208 */ /* 0x000fe20004000000 */
[----:B------:R-:W-:Y:S01]  /*4a80*/  DADD R36, R14, R36 ;  /* 0x000000000e247229 */ /* 0x000fe20000000024 */
[----:B-1----:R-:W-:Y:S01]  /*4a90*/  FSEL R45, R19, R65, !P0 ;  /* 0x00000041132d7208 */ /* 0x002fe20004000000 */
[C---:B----4-:R-:W-:Y:S01]  /*4aa0*/  IMAD.IADD R34, R55.reuse, 0x1, R50 ;  /* 0x0000000137227824 */ /* 0x050fe200078e0232 */
[----:B------:R-:W-:-:S02]  /*4ab0*/  SEL R54, R55, R54, !P0 ;  /* 0x0000003637367207 */ /* 0x000fc40004000000 */
[----:B------:R-:W-:Y:S02]  /*4ac0*/  ISETP.GE.U32.AND P0, PT, R6, 0x20, PT ;  /* 0x000000200600780c */ /* 0x000fe40003f06070 */
[----:B------:R-:W-:-:S04]  /*4ad0*/  ISETP.NE.AND P1, PT, R50, RZ, PT ;  /* 0x000000ff3200720c */ /* 0x000fc80003f25270 */
[----:B------:R-:W-:Y:S01]  /*4ae0*/  FSEL R42, R38, R12, !P1 ;  /* 0x0000000c262a7208 */ /* 0x000fe20004800000 */
[----:B------:R-:W-:Y:S01]  /*4af0*/  IMAD.MOV.U32 R12, RZ, RZ, R52 ;  /* 0x000000ffff0c7224 */ /* 0x000fe200078e0034 */
[----:B------:R-:W-:Y:S01]  /*4b00*/  FSEL R43, R39, R13, !P1 ;  /* 0x0000000d272b7208 */ /* 0x000fe20004800000 */
[----:B------:R-:W-:Y:S01]  /*4b10*/  IMAD.MOV.U32 R13, RZ, RZ, R63 ;  /* 0x000000ffff0d7224 */ /* 0x000fe200078e003f */
[----:B------:R-:W-:Y:S01]  /*4b20*/  FSEL R38, R48, R16, !P1 ;  /* 0x0000001030267208 */ /* 0x000fe20004800000 */
[----:B------:R-:W-:Y:S01]  /*4b30*/  IMAD.MOV.U32 R18, RZ, RZ, R42 ;  /* 0x000000ffff127224 */ /* 0x000fe200078e002a */
[----:B------:R-:W-:Y:S01]  /*4b40*/  FSEL R39, R49, R17, !P1 ;  /* 0x0000001131277208 */ /* 0x000fe20004800000 */
[----:B------:R-:W-:Y:S01]  /*4b50*/  IMAD.MOV.U32 R19, RZ, RZ, R43 ;  /* 0x000000ffff137224 */ /* 0x000fe200078e002b */
[----:B------:R-:W-:Y:S01]  /*4b60*/  FSEL R36, R36, R14, !P1 ;  /* 0x0000000e24247208 */ /* 0x000fe20004800000 */
[----:B--2---:R-:W-:Y:S01]  /*4b70*/  IMAD.MOV.U32 R14, RZ, RZ, R56 ;  /* 0x000000ffff0e7224 */ /* 0x004fe200078e0038 */
[----:B------:R-:W-:Y:S01]  /*4b80*/  FSEL R37, R37, R15, !P1 ;  /* 0x0000000f25257208 */ /* 0x000fe20004800000 */
[----:B------:R-:W-:-:S02]  /*4b90*/  IMAD.MOV.U32 R15, RZ, RZ, R11 ;  /* 0x000000ffff0f7224 */ /* 0x000fc400078e000b */
[----:B------:R-:W-:Y:S02]  /*4ba0*/  IMAD.MOV.U32 R16, RZ, RZ, R38 ;  /* 0x000000ffff107224 */ /* 0x000fe400078e0026 */
[----:B------:R-:W-:Y:S01]  /*4bb0*/  IMAD.MOV.U32 R17, RZ, RZ, R39 ;  /* 0x000000ffff117224 */ /* 0x000fe200078e0027 */
[----:B------:R-:W-:Y:S06]  /*4bc0*/  @!P0 BRA `(.L_x_415) ;  /* 0x0000000000508947 */ /* 0x000fec0003800000 */
[----:B------:R-:W-:Y:S01]  /*4bd0*/  ISETP.NE.AND P1, PT, R9, RZ, PT ;  /* 0x000000ff0900720c */ /* 0x000fe20003f25270 */
[----:B------:R-:W-:Y:S01]  /*4be0*/  DADD R18, R14, R40 ;  /* 0x000000000e127229 */ /* 0x000fe20000000028 */
[C---:B------:R-:W-:Y:S01]  /*4bf0*/  ISETP.NE.AND P0, PT, R8.reuse, RZ, PT ;  /* 0x000000ff0800720c */ /* 0x040fe20003f05270 */
[----:B------:R-:W-:Y:S01]  /*4c00*/  DADD R10, R20, R44 ;  /* 0x00000000140a7229 */ /* 0x000fe2000000002c */
[----:B------:R-:W-:Y:S01]  /*4c10*/  SEL R9, R8, RZ, P1 ;  /* 0x000000ff08097207 */ /* 0x000fe20000800000 */
[----:B------:R-:W-:-:S04]  /*4c20*/  DADD R16, R12, R46 ;  /* 0x000000000c107229 */ /* 0x000fc8000000002e */
[----:B------:R-:W-:-:S04]  /*4c30*/  IMAD.IADD R8, R54, 0x1, R9 ;  /* 0x0000000136087824 */ /* 0x000fc800078e0209 */
[----:B------:R-:W-:Y:S02]  /*4c40*/  @P1 FSEL R40, R18, R14, !P0 ;  /* 0x0000000e12281208 */ /* 0x000fe40004000000 */
[----:B------:R-:W-:Y:S02]  /*4c50*/  @P1 FSEL R41, R19, R15, !P0 ;  /* 0x0000000f13291208 */ /* 0x000fe40004000000 */
        /* <DEDUP_REMOVED lines=11> */
.L_x_415:
[----:B------:R-:W-:Y:S01]  /*4d10*/  ISETP.NE.AND P0, PT, R6, RZ, PT ;  /* 0x000000ff0600720c */ /* 0x000fe20003f05270 */
[----:B------:R-:W-:-:S12]  /*4d20*/  BSSY.RECONVERGENT B0, `(.L_x_417) ;  /* 0x0000012000007945 */ /* 0x000fd80003800200 */
[----:B------:R-:W-:Y:S05]  /*4d30*/  @P0 BRA `(.L_x_418) ;  /* 0x0000000000400947 */ /* 0x000fea0003800000 */
[----:B------:R-:W0:Y:S01]  /*4d40*/  LDC.64 R10, c[0x0][0x3b0] ;  /* 0x0000ec00ff0a7b82 */ /* 0x000e220000000a00 */
[----:B------:R-:W-:Y:S01]  /*4d50*/  IMAD.MOV.U32 R45, RZ, RZ, 0x64 ;  /* 0x00000064ff2d7424 */ /* 0x000fe200078e00ff */
[----:B------:R1:W-:Y:S04]  /*4d60*/  STS [UR4+0x188], R34 ;  /* 0x00018822ff007988 */ /* 0x0003e80008000804 */
[----:B------:R1:W-:Y:S02]  /*4d70*/  STS.128 [UR4+0x190], R16 ;  /* 0x00019010ff007988 */ /* 0x0003e40008000c04 */
[----:B------:R-:W2:Y:S02]  /*4d80*/  LDC.64 R40, c[0x0][0x3a8] ;  /* 0x0000ea00ff287b82 */ /* 0x000ea40000000a00 */
[----:B------:R1:W-:Y:S01]  /*4d90*/  STS.64 [UR4+0x1a0], R36 ;  /* 0x0001a024ff007988 */ /* 0x0003e20008000a04 */
[----:B0-----:R-:W-:-:S05]  /*4da0*/  IMAD.WIDE.U32 R10, R0, 0x20, R10 ;  /* 0x00000020000a7825 */ /* 0x001fca00078e000a */
[----:B------:R1:W-:Y:S01]  /*4db0*/  ST.E.64.STRONG.GPU desc[UR8][R10.64+0x400], R34 ;  /* 0x000400220a007985 */ /* 0x0003e2000c10fb08 */
[----:B--2---:R-:W-:-:S03]  /*4dc0*/  IMAD.WIDE.U32 R40, R0, 0x4, R40 ;  /* 0x0000000400287825 */ /* 0x004fc600078e0028 */
[----:B------:R1:W-:Y:S04]  /*4dd0*/  ST.E.64.STRONG.GPU desc[UR8][R10.64+0x408], R16 ;  /* 0x000408100a007985 */ /* 0x0003e8000c10fb08 */
[----:B------:R1:W-:Y:S04]  /*4de0*/  ST.E.64.STRONG.GPU desc[UR8][R10.64+0x410], R18 ;  /* 0x000410120a007985 */ /* 0x0003e8000c10fb08 */
[----:B------:R1:W-:Y:S01]  /*4df0*/  ST.E.64.STRONG.GPU desc[UR8][R10.64+0x418], R36 ;  /* 0x000418240a007985 */ /* 0x0003e2000c10fb08 */
[----:B------:R-:W-:Y:S06]  /*4e00*/  MEMBAR.ALL.GPU ;  /* 0x0000000000007992 */ /* 0x000fec000000a000 */
[----:B------:R-:W-:-:S00]  /*4e10*/  ERRBAR ;  /* 0x00000000000079ab */ /* 0x000fc00000000000 */
[----:B------:R-:W-:Y:S06]  /*4e20*/  CGAERRBAR ;  /* 0x00000000000075ab */ /* 0x000fec0000000000 */
[----:B------:R1:W-:Y:S02]  /*4e30*/  ST.E.STRONG.GPU desc[UR8][R40.64+0x80], R45 ;  /* 0x0000802d28007985 */ /* 0x0003e4000c10f908 */
.L_x_418:
[----:B------:R-:W-:Y:S05]  /*4e40*/  BSYNC.RECONVERGENT B0 ;  /* 0x0000000000007941 */ /* 0x000fea0003800200 */
.L_x_417:
[----:B------:R-:W0:Y:S01]  /*4e50*/  LDCU UR5, c[0x0][0x370] ;  /* 0x00006e00ff0577ac */ /* 0x000e220008000800 */
[----:B-1----:R-:W-:-:S05]  /*4e60*/  LOP3.LUT R11, RZ, R6, RZ, 0x33, !PT ;  /* 0x00000006ff0b7212 */ /* 0x002fca00078e33ff */
[----:B------:R-:W-:Y:S01]  /*4e70*/  IMAD.IADD R11, R11, 0x1, R0 ;  /* 0x000000010b0b7824 */ /* 0x000fe200078e0200 */
[----:B0-----:R-:W-:-:S09]  /*4e80*/  UISETP.GT.U32.AND UP0, UPT, UR5, 0x1f3, UPT ;  /* 0x000001f30500788c */ /* 0x001fd2000bf04070 */
[----:B------:R-:W-:Y:S05]  /*4e90*/  BRA.U UP0, `(.L_x_419) ;  /* 0x0000000100087547 */ /* 0x000fea000b800000 */
[----:B------:R0:W-:Y:S06]  /*4ea0*/  MEMBAR.SC.CTA ;  /* 0x0000000000007992 */ /* 0x0001ec0000000000 */
[----:B0-----:R-:W-:Y:S05]  /*4eb0*/  BRA `(.L_x_420) ;  /* 0x0000000000087947 */ /* 0x001fea0003800000 */
.L_x_419:
[----:B------:R-:W-:Y:S05]  /*4ec0*/  NANOSLEEP 0x1c2 ;  /* 0x000001c20000795d */ /* 0x000fea0003800000 */
[----:B------:R-:W-:Y:S01]  /*4ed0*/  NOP ;  /* 0x0000000000007918 */ /* 0x000fe20000000000 */
.L_x_420:
[----:B------:R-:W0:Y:S02]  /*4ee0*/  LDC.64 R16, c[0x0][0x3a8] ;  /* 0x0000ea00ff107b82 */ /* 0x000e240000000a00 */
[----:B0-----:R-:W-:-:S07]  /*4ef0*/  IMAD.WIDE R16, R11, 0x4, R16 ;  /* 0x000000040b107825 */ /* 0x001fce00078e0210 */
.L_x_422:
        /* <DEDUP_REMOVED lines=10> */
.L_x_603:
        /* <DEDUP_REMOVED lines=11> */
[----:B------:R0:W5:Y:S04]  /*5050*/  LD.E.STRONG.GPU R10, desc[UR8][R44.64+0x400] ;  /* 0x000400082c0a7980 */ /* 0x000168000c10f900 */
[----:B------:R0:W5:Y:S04]  /*5060*/  LD.E.64.STRONG.GPU R40, desc[UR8][R44.64+0x418] ;  /* 0x000418082c287980 */ /* 0x000168000c10fb00 */
[----:B------:R0:W5:Y:S04]  /*5070*/  LD.E.64.STRONG.GPU R16, desc[UR8][R44.64+0x408] ;  /* 0x000408082c107980 */ /* 0x000168000c10fb00 */
[----:B------:R0:W5:Y:S01]  /*5080*/  LD.E.64.STRONG.GPU R18, desc[UR8][R44.64+0x410] ;  /* 0x000410082c127980 */ /* 0x000162000c10fb00 */
[----:B------:R-:W-:Y:S05]  /*5090*/  BRA `(.L_x_425) ;  /* 0x0000000000187947 */ /* 0x000fea0003800000 */
.L_x_424:
[----:B------:R-:W0:Y:S02]  /*50a0*/  LDC.64 R44, c[0x0][0x3b8] ;  /* 0x0000ee00ff2c7b82 */ /* 0x000e240000000a00 */
[----:B0-----:R-:W-:-:S05]  /*50b0*/  IMAD.WIDE R44, R11, 0x20, R44 ;  /* 0x000000200b2c7825 */ /* 0x001fca00078e022c */
[----:B------:R1:W5:Y:S04]  /*50c0*/  LD.E.STRONG.GPU R10, desc[UR8][R44.64+0x400] ;  /* 0x000400082c0a7980 */ /* 0x000368000c10f900 */
[----:B------:R1:W5:Y:S04]  /*50d0*/  LD.E.64.STRONG.GPU R40, desc[UR8][R44.64+0x418] ;  /* 0x000418082c287980 */ /* 0x000368000c10fb00 */
[----:B------:R1:W5:Y:S04]  /*50e0*/  LD.E.64.STRONG.GPU R16, desc[UR8][R44.64+0x408] ;  /* 0x000408082c107980 */ /* 0x000368000c10fb00 */
[----:B------:R1:W5:Y:S02]  /*50f0*/  LD.E.64.STRONG.GPU R18, desc[UR8][R44.64+0x410] ;  /* 0x000410082c127980 */ /* 0x000364000c10fb00 */
.L_x_425:
[----:B------:R-:W-:Y:S05]  /*5100*/  BSYNC.RECONVERGENT B0 ;  /* 0x0000000000007941 */ /* 0x000fea0003800200 */
.L_x_423:
        /* <DEDUP_REMOVED lines=8> */
[----:B0----5:R0:W1:Y:S02]  /*5190*/  SHFL.DOWN PT, R49, R10, 0x1, R65 ;  /* 0x082000000a317989 */ /* 0x02106400000e0041 */
.L_x_607:
[----:B------:R-:W-:-:S03]  /*51a0*/  UMOV UR5, 0xffffffff ;  /* 0xffffffff00057882 */ /* 0x000fc60000000000 */
[----:B------:R-:W-:Y:S05]  /*51b0*/  BRA.DIV UR5, `(.L_x_427) ;  /* 0x000000c205047947 */ /* 0x000fea000b800000 */
.L_x_610:
[----:B------:R-:W-:-:S03]  /*51c0*/  UMOV UR5, 0xffffffff ;  /* 0xffffffff00057882 */ /* 0x000fc60000000000 */
[----:B------:R-:W-:Y:S05]  /*51d0*/  BRA.DIV UR5, `(.L_x_428) ;  /* 0x000000c2051c7947 */ /* 0x000fea000b800000 */
[----:B------:R2:W3:Y:S04]  /*51e0*/  SHFL.DOWN PT, R54, R16, 0x1, R65 ;  /* 0x0820000010367989 */ /* 0x0004e800000e0041 */
[----:B------:R2:W4:Y:S04]  /*51f0*/  SHFL.DOWN PT, R55, R17, 0x1, R65 ;  /* 0x0820000011377989 */ /* 0x00052800000e0041 */
[----:B------:R2:W0:Y:S04]  /*5200*/  SHFL.DOWN PT, R46, R18, 0x1, R65 ;  /* 0x08200000122e7989 */ /* 0x00042800000e0041 */
[----:B------:R2:W0:Y:S04]  /*5210*/  SHFL.DOWN PT, R47, R19, 0x1, R65 ;  /* 0x08200000132f7989 */ /* 0x00042800000e0041 */
[----:B------:R2:W0:Y:S04]  /*5220*/  SHFL.DOWN PT, R44, R40, 0x1, R65 ;  /* 0x08200000282c7989 */ /* 0x00042800000e0041 */
[----:B------:R2:W0:Y:S02]  /*5230*/  SHFL.DOWN PT, R45, R41, 0x1, R65 ;  /* 0x08200000292d7989 */ /* 0x00042400000e0041 */
.L_x_618:
[----:B------:R-:W-:Y:S01]  /*5240*/  ISETP.GE.AND P0, PT, R9, R65, PT ;  /* 0x000000410900720c */ /* 0x000fe20003f06270 */
[----:B------:R-:W-:-:S12]  /*5250*/  BSSY.RECONVERGENT B0, `(.L_x_429) ;  /* 0x000000f000007945 */ /* 0x000fd80003800200 */
[----:B------:R-:W-:Y:S05]  /*5260*/  @P0 BRA `(.L_x_430) ;  /* 0x0000000000340947 */ /* 0x000fea0003800000 */
[----:B---3--:R-:W-:Y:S01]  /*5270*/  IMAD.MOV.U32 R50, RZ, RZ, R54 ;  /* 0x000000ffff327224 */ /* 0x008fe200078e0036 */
[----:B0-----:R-:W-:Y:S01]  /*5280*/  DADD R44, R40, R44 ;  /* 0x00000000282c7229 */ /* 0x001fe2000000002c */
[----:B----4-:R-:W-:Y:S01]  /*5290*/  IMAD.MOV.U32 R51, RZ, RZ, R55 ;  /* 0x000000ffff337224 */ /* 0x010fe200078e0037 */
[----:B------:R-:W-:Y:S01]  /*52a0*/  DADD R46, R18, R46 ;  /* 0x00000000122e7229 */ /* 0x000fe2000000002e */
[C---:B------:R-:W-:Y:S01]  /*52b0*/  ISETP.NE.AND P0, PT, R10.reuse, RZ, PT ;  /* 0x000000ff0a00720c */ /* 0x040fe20003f05270 */
[----:B-1----:R-:W-:-:S03]  /*52c0*/  IMAD.IADD R10, R10, 0x1, R49 ;  /* 0x000000010a0a7824 */ /* 0x002fc600078e0231 */
[----:B------:R-:W-:-:S03]  /*52d0*/  DADD R50, R16, R50 ;  /* 0x0000000010327229 */ /* 0x000fc60000000032 */
[----:B--2---:R-:W-:Y:S02]  /*52e0*/  FSEL R40, R44, R40, !P0 ;  /* 0x000000282c287208 */ /* 0x004fe40004000000 */
[----:B------:R-:W-:Y:S02]  /*52f0*/  FSEL R41, R45, R41, !P0 ;  /* 0x000000292d297208 */ /* 0x000fe40004000000 */
[----:B------:R-:W-:Y:S02]  /*5300*/  FSEL R18, R46, R18, !P0 ;  /* 0x000000122e127208 */ /* 0x000fe40004000000 */
[----:B------:R-:W-:Y:S02]  /*5310*/  FSEL R19, R47, R19, !P0 ;  /* 0x000000132f137208 */ /* 0x000fe40004000000 */
[----:B------:R-:W-:Y:S02]  /*5320*/  FSEL R16, R50, R16, !P0 ;  /* 0x0000001032107208 */ /* 0x000fe40004000000 */
[----:B------:R-:W-:-:S07]  /*5330*/  FSEL R17, R51, R17, !P0 ;  /* 0x0000001133117208 */ /* 0x000fce0004000000 */
.L_x_430:
[----:B------:R-:W-:Y:S05]  /*5340*/  BSYNC.RECONVERGENT B0 ;  /* 0x0000000000007941 */ /* 0x000fea0003800200 */
.L_x_429:
[----:B------:R-:W-:-:S03]  /*5350*/  UMOV UR5, 0xffffffff ;  /* 0xffffffff00057882 */ /* 0x000fc60000000000 */
[----:B------:R-:W-:Y:S05]  /*5360*/  BRA.DIV UR5, `(.L_x_431) ;  /* 0x000000c2054c7947 */ /* 0x000fea000b800000 */
[----:B-1----:R1:W0:Y:S02]  /*5370*/  SHFL.DOWN PT, R49, R10, 0x2, R65 ;  /* 0x084000000a317989 */ /* 0x00222400000e0041 */
.L_x_621:
[----:B------:R-:W-:-:S03]  /*5380*/  UMOV UR5, 0xffffffff ;  /* 0xffffffff00057882 */ /* 0x000fc60000000000 */
[----:B------:R-:W-:Y:S05]  /*5390*/  BRA.DIV UR5, `(.L_x_432) ;  /* 0x000000c205687947 */ /* 0x000fea000b800000 */
.L_x_624:
[----:B------:R-:W-:-:S03]  /*53a0*/  UMOV UR5, 0xffffffff ;  /* 0xffffffff00057882 */ /* 0x000fc60000000000 */
[----:B------:R-:W-:Y:S05]  /*53b0*/  BRA.DIV UR5, `(.L_x_433) ;  /* 0x000000c205807947 */ /* 0x000fea000b800000 */
[----:B0-----:R0:W0:Y:S04]  /*53c0*/  SHFL.DOWN PT, R44, R16, 0x2, R65 ;  /* 0x08400000102c7989 */ /* 0x00102800000e0041 */
[----:B------:R0:W0:Y:S04]  /*53d0*/  SHFL.DOWN PT, R45, R17, 0x2, R65 ;  /* 0x08400000112d7989 */ /* 0x00002800000e0041 */
[----:B------:R0:W0:Y:S04]  /*53e0*/  SHFL.DOWN PT, R46, R18, 0x2, R65 ;  /* 0x08400000122e7989 */ /* 0x00002800000e0041 */
[----:B------:R0:W0:Y:S04]  /*53f0*/  SHFL.DOWN PT, R47, R19, 0x2, R65 ;  /* 0x08400000132f7989 */ /* 0x00002800000e0041 */
[----:B---3--:R3:W0:Y:S04]  /*5400*/  SHFL.DOWN PT, R54, R40, 0x2, R65 ;  /* 0x0840000028367989 */ /* 0x00862800000e0041 */
[----:B------:R3:W0:Y:S02]  /*5410*/  SHFL.DOWN PT, R53, R41, 0x2, R65 ;  /* 0x0840000029357989 */ /* 0x00062400000e0041 */
.L_x_632:
[----:B------:R-:W-:Y:S01]  /*5420*/  VIADD R59, R9, 0x2 ;  /* 0x00000002093b7836 */ /* 0x000fe20000000000 */
[----:B------:R-:W-:Y:S04]  /*5430*/  BSSY.RECONVERGENT B0, `(.L_x_434) ;  /* 0x0000010000007945 */ /* 0x000fe80003800200 */
[----:B------:R-:W-:-:S13]  /*5440*/  ISETP.GT.AND P0, PT, R59, R65, PT ;  /* 0x000000413b00720c */ /* 0x000fda0003f04270 */
[----:B------:R-:W-:Y:S05]  /*5450*/  @P0 BRA `(.L_x_435) ;  /* 0x0000000000340947 */ /* 0x000fea0003800000 */
[----:B0-----:R-:W-:Y:S01]  /*5460*/  IMAD.MOV.U32 R50, RZ, RZ, R54 ;  /* 0x000000ffff327224 */ /* 0x001fe200078e0036 */
[----:B------:R-:W-:Y:S01]  /*5470*/  DADD R44, R16, R44 ;  /* 0x00000000102c7229 */ /* 0x000fe2000000002c */
[----:B------:R-:W-:Y:S01]  /*5480*/  IMAD.MOV.U32 R51, RZ, RZ, R53 ;  /* 0x000000ffff337224 */ /* 0x000fe200078e0035 */
        /* <DEDUP_REMOVED lines=8> */
[----:B---3--:R-:W-:Y:S02]  /*5510*/  FSEL R40, R50, R40, !P0 ;  /* 0x0000002832287208 */ /* 0x008fe40004000000 */
[----:B------:R-:W-:-:S07]  /*5520*/  FSEL R41, R51, R41, !P0 ;  /* 0x0000002933297208 */ /* 0x000fce0004000000 */
.L_x_435:
[----:B------:R-:W-:Y:S05]  /*5530*/  BSYNC.RECONVERGENT B0 ;  /* 0x0000000000007941 */ /* 0x000fea0003800200 */
.L_x_434:
[----:B------:R-:W-:-:S03]  /*5540*/  UMOV UR5, 0xffffffff ;  /* 0xffffffff00057882 */ /* 0x000fc60000000000 */
[----:B------:R-:W-:Y:S05]  /*5550*/  BRA.DIV UR5, `(.L_x_436) ;  /* 0x000000c205a87947 */ /* 0x000fea000b800000 */
[----:B------:R0:W0:Y:S02]  /*5560*/  SHFL.DOWN PT, R49, R10, 0x4, R65 ;  /* 0x088000000a317989 */ /* 0x00002400000e0041 */
.L_x_635:
[----:B------:R-:W-:-:S03]  /*5570*/  UMOV UR5, 0xffffffff ;  /* 0xffffffff00057882 */ /* 0x000fc60000000000 */
[----:B------:R-:W-:Y:S05]  /*5580*/  BRA.DIV UR5, `(.L_x_437) ;  /* 0x000000c205c47947 */ /* 0x000fea000b800000 */
.L_x_638:
[----:B------:R-:W-:-:S03]  /*5590*/  UMOV UR5, 0xffffffff ;  /* 0xffffffff00057882 */ /* 0x000fc60000000000 */
[----:B------:R-:W-:Y:S05]  /*55a0*/  BRA.DIV UR5, `(.L_x_438) ;  /* 0x000000c205dc7947 */ /* 0x000fea000b800000 */
[----:B0-----:R0:W0:Y:S04]  /*55b0*/  SHFL.DOWN PT, R44, R16, 0x4, R65 ;  /* 0x08800000102c7989 */ /* 0x00102800000e0041 */
[----:B------:R0:W0:Y:S04]  /*55c0*/  SHFL.DOWN PT, R45, R17, 0x4, R65 ;  /* 0x08800000112d7989 */ /* 0x00002800000e0041 */
[----:B------:R0:W0:Y:S04]  /*55d0*/  SHFL.DOWN PT, R46, R18, 0x4, R65 ;  /* 0x08800000122e7989 */ /* 0x00002800000e0041 */
[----:B------:R0:W0:Y:S04]  /*55e0*/  SHFL.DOWN PT, R47, R19, 0x4, R65 ;  /* 0x08800000132f7989 */ /* 0x00002800000e0041 */
[----:B------:R0:W0:Y:S04]  /*55f0*/  SHFL.DOWN PT, R54, R40, 0x4, R65 ;  /* 0x0880000028367989 */ /* 0x00002800000e0041 */
[----:B------:R0:W0:Y:S02]  /*5600*/  SHFL.DOWN PT, R53, R41, 0x4, R65 ;  /* 0x0880000029357989 */ /* 0x00002400000e0041 */
.L_x_646:
        /* <DEDUP_REMOVED lines=17> */
.L_x_440:
[----:B------:R-:W-:Y:S05]  /*5720*/  BSYNC.RECONVERGENT B0 ;  /* 0x0000000000007941 */ /* 0x000fea0003800200 */
.L_x_439:
[----:B------:R-:W-:-:S03]  /*5730*/  UMOV UR5, 0xffffffff ;  /* 0xffffffff00057882 */ /* 0x000fc60000000000 */
[----:B------:R-:W-:Y:S05]  /*5740*/  BRA.DIV UR5, `(.L_x_441) ;  /* 0x000000c605047947 */ /* 0x000fea000b800000 */
[----:B------:R0:W0:Y:S02]  /*5750*/  SHFL.DOWN PT, R49, R10, 0x8, R65 ;  /* 0x090000000a317989 */ /* 0x00002400000e0041 */
.L_x_649:
[----:B------:R-:W-:-:S03]  /*5760*/  UMOV UR5, 0xffffffff ;  /* 0xffffffff00057882 */ /* 0x000fc60000000000 */
[----:B------:R-:W-:Y:S05]  /*5770*/  BRA.DIV UR5, `(.L_x_442) ;  /* 0x000000c605207947 */ /* 0x000fea000b800000 */
.L_x_652:
        /* <DEDUP_REMOVED lines=8> */
.L_x_660:
        /* <DEDUP_REMOVED lines=17> */
.L_x_445:
[----:B------:R-:W-:Y:S05]  /*5910*/  BSYNC.RECONVERGENT B0 ;  /* 0x0000000000007941 */ /* 0x000fea0003800200 */
.L_x_444:
[----:B------:R-:W-:-:S03]  /*5920*/  UMOV UR5, 0xffffffff ;  /* 0xffffffff00057882 */ /* 0x000fc60000000000 */
[----:B------:R-:W-:Y:S05]  /*5930*/  BRA.DIV UR5, `(.L_x_446) ;  /* 0x000000c605607947 */ /* 0x000fea000b800000 */
[----:B----4-:R4:W0:Y:S02]  /*5940*/  SHFL.DOWN PT, R55, R10, 0x10, R65 ;  /* 0x0a0000000a377989 */ /* 0x01082400000e0041 */
.L_x_663:
[----:B------:R-:W-:-:S03]  /*5950*/  UMOV UR5, 0xffffffff ;  /* 0xffffffff00057882 */ /* 0x000fc60000000000 */
[----:B------:R-:W-:Y:S05]  /*5960*/  BRA.DIV UR5, `(.L_x_447) ;  /* 0x000000c6057c7947 */ /* 0x000fea000b800000 */
.L_x_666:
[----:B------:R-:W-:-:S03]  /*5970*/  UMOV UR5, 0xffffffff ;  /* 0xffffffff00057882 */ /* 0x000fc60000000000 */
[----:B------:R-:W-:Y:S05]  /*5980*/  BRA.DIV UR5, `(.L_x_448) ;  /* 0x000000c605947947 */ /* 0x000fea000b800000 */
[----:B------:R0:W1:Y:S04]  /*5990*/  SHFL.DOWN PT, R49, R16, 0x10, R65 ;  /* 0x0a00000010317989 */ /* 0x00006800000e0041 */
[----:B------:R0:W1:Y:S04]  /*59a0*/  SHFL.DOWN PT, R56, R17, 0x10, R65 ;  /* 0x0a00000011387989 */ /* 0x00006800000e0041 */
[----:B------:R1:W1:Y:S04]  /*59b0*/  SHFL.DOWN PT, R57, R18, 0x10, R65 ;  /* 0x0a00000012397989 */ /* 0x00026800000e0041 */
[----:B------:R1:W1:Y:S04]  /*59c0*/  SHFL.DOWN PT, R62, R19, 0x10, R65 ;  /* 0x0a000000133e7989 */ /* 0x00026800000e0041 */
[----:B0-----:R0:W0:Y:S04]  /*59d0*/  SHFL.DOWN PT, R54, R40, 0x10, R65 ;  /* 0x0a00000028367989 */ /* 0x00102800000e0041 */
[----:B------:R0:W0:Y:S02]  /*59e0*/  SHFL.DOWN PT, R63, R41, 0x10, R65 ;  /* 0x0a000000293f7989 */ /* 0x00002400000e0041 */
.L_x_674:
[----:B------:R-:W5:Y:S01]  /*59f0*/  LDC.64 R44, c[0x0][0x3b8] ;  /* 0x0000ee00ff2c7b82 */ /* 0x000f620000000a00 */
[----:B------:R-:W-:Y:S01]  /*5a00*/  VIADD R64, R9, 0x10 ;  /* 0x0000001009407836 */ /* 0x000fe20000000000 */
[----:B------:R-:W-:Y:S01]  /*5a10*/  BSSY.RECONVERGENT B0, `(.L_x_449) ;  /* 0x0000018000007945 */ /* 0x000fe20003800200 */
[----:B------:R-:W-:-:S03]  /*5a20*/  ISETP.NE.AND P0, PT, R48, 0x65, PT ;  /* 0x000000653000780c */ /* 0x000fc60003f05270 */
[----:B------:R-:W-:Y:S02]  /*5a30*/  ISETP.GT.AND P1, PT, R64, R65, PT ;  /* 0x000000414000720c */ /* 0x000fe40003f24270 */
[----:B------:R-:W2:Y:S01]  /*5a40*/  LDC.64 R46, c[0x0][0x3a8] ;  /* 0x0000ea00ff2e7b82 */ /* 0x000ea20000000a00 */
[----:B-----5:R-:W-:Y:S02]  /*5a50*/  IADD3 R44, P2, PT, R44, 0x400, RZ ;  /* 0x000004002c2c7810 */ /* 0x020fe40007f5e0ff */
[----:B--2---:R-:W-:-:S08]  /*5a60*/  IADD3 R46, P3, PT, R46, 0x80, RZ ;  /* 0x000000802e2e7810 */ /* 0x004fd00007f7e0ff */
[----:B------:R-:W-:Y:S05]  /*5a70*/  @P1 BRA `(.L_x_450) ;  /* 0x0000000000441947 */ /* 0x000fea0003800000 */
[----:B-1----:R-:W-:Y:S01]  /*5a80*/  IMAD.MOV.U32 R52, RZ, RZ, R49 ;  /* 0x000000ffff347224 */ /* 0x002fe200078e0031 */
[----:B------:R-:W-:Y:S01]  /*5a90*/  ISETP.NE.AND P1, PT, R10, RZ, PT ;  /* 0x000000ff0a00720c */ /* 0x000fe20003f25270 */
[----:B------:R-:W-:Y:S02]  /*5aa0*/  IMAD.MOV.U32 R53, RZ, RZ, R56 ;  /* 0x000000ffff357224 */ /* 0x000fe400078e0038 */
[----:B------:R-:W-:Y:S02]  /*5ab0*/  IMAD.MOV.U32 R48, RZ, RZ, R57 ;  /* 0x000000ffff307224 */ /* 0x000fe400078e0039 */
[----:B------:R-:W-:Y:S02]  /*5ac0*/  IMAD.MOV.U32 R49, RZ, RZ, R62 ;  /* 0x000000ffff317224 */ /* 0x000fe400078e003e */
[----:B0-----:R-:W-:Y:S01]  /*5ad0*/  IMAD.MOV.U32 R50, RZ, RZ, R54 ;  /* 0x000000ffff327224 */ /* 0x001fe200078e0036 */
[----:B------:R-:W-:Y:S01]  /*5ae0*/  DADD R52, R16, R52 ;  /* 0x0000000010347229 */ /* 0x000fe20000000034 */
[----:B------:R-:W-:-:S02]  /*5af0*/  IMAD.MOV.U32 R51, RZ, RZ, R63 ;  /* 0x000000ffff337224 */ /* 0x000fc400078e003f */
[----:B------:R-:W-:Y:S01]  /*5b00*/  DADD R48, R18, R48 ;  /* 0x0000000012307229 */ /* 0x000fe20000000030 */
[----:B----4-:R-:W-:-:S03]  /*5b10*/  IMAD.IADD R10, R10, 0x1, R55 ;  /* 0x000000010a0a7824 */ /* 0x010fc600078e0237 */
[----:B------:R-:W-:-:S03]  /*5b20*/  DADD R50, R40, R50 ;  /* 0x0000000028327229 */ /* 0x000fc60000000032 */
[----:B------:R-:W-:Y:S02]  /*5b30*/  FSEL R16, R52, R16, !P1 ;  /* 0x0000001034107208 */ /* 0x000fe40004800000 */
[----:B------:R-:W-:Y:S02]  /*5b40*/  FSEL R17, R53, R17, !P1 ;  /* 0x0000001135117208 */ /* 0x000fe40004800000 */
[----:B------:R-:W-:Y:S02]  /*5b50*/  FSEL R18, R48, R18, !P1 ;  /* 0x0000001230127208 */ /* 0x000fe40004800000 */
[----:B------:R-:W-:Y:S02]  /*5b60*/  FSEL R19, R49, R19, !P1 ;  /* 0x0000001331137208 */ /* 0x000fe40004800000 */
[----:B---3--:R-:W-:Y:S02]  /*5b70*/  FSEL R40, R50, R40, !P1 ;  /* 0x0000002832287208 */ /* 0x008fe40004800000 */
[----:B------:R-:W-:-:S07]  /*5b80*/  FSEL R41, R51, R41, !P1 ;  /* 0x0000002933297208 */ /* 0x000fce0004800000 */
.L_x_450:
[----:B------:R-:W-:Y:S05]  /*5b90*/  BSYNC.RECONVERGENT B0 ;  /* 0x0000000000007941 */ /* 0x000fea0003800200 */
.L_x_449:
[----:B------:R-:W-:Y:S01]  /*5ba0*/  UMOV UR5, 0xffffffff ;  /* 0xffffffff00057882 */ /* 0x000fe20000000000 */
[----:B------:R-:W-:Y:S02]  /*5bb0*/  IMAD.X R45, RZ, RZ, R45, P2 ;  /* 0x000000ffff2d7224 */ /* 0x000fe400010e062d */
[----:B------:R-:W-:Y:S01]  /*5bc0*/  IMAD.X R47, RZ, RZ, R47, P3 ;  /* 0x000000ffff2f7224 */ /* 0x000fe200018e062f */
[----:B------:R-:W-:Y:S06]  /*5bd0*/  BRA.DIV UR5, `(.L_x_451) ;  /* 0x000000c605947947 */ /* 0x000fec000b800000 */
[----:B------:R-:W-:-:S13]  /*5be0*/  VOTE.ALL P0, P0 ;  /* 0x0000000000ff7806 */ /* 0x000fda0000000000 */
.L_x_677:
[----:B------:R-:W-:Y:S05]  /*5bf0*/  @!P0 BRA `(.L_x_452) ;  /* 0x0000000c00908947 */ /* 0x000fea0003800000 */
.L_x_484:
[----:B------:R-:W-:Y:S05]  /*5c00*/  YIELD ;  /* 0x0000000000007946 */ /* 0x000fea0003800000 */
[----:B-1----:R-:W-:-:S07]  /*5c10*/  IMAD.WIDE R48, R11, 0x4, R46 ;  /* 0x000000040b307825 */ /* 0x002fce00078e022e */
.L_x_454:
        /* <DEDUP_REMOVED lines=10> */
.L_x_680:
[----:B------:R-:W-:Y:S05]  /*5cc0*/  @P0 BRA `(.L_x_454) ;  /* 0xfffffffc00d40947 */ /* 0x000fea000383ffff */
[----:B------:R-:W-:Y:S01]  /*5cd0*/  ISETP.NE.AND P0, PT, R66, 0x65, PT ;  /* 0x000000654200780c */ /* 0x000fe20003f05270 */
[----:B------:R-:W-:-:S12]  /*5ce0*/  BSSY.RECONVERGENT B0, `(.L_x_455) ;  /* 0x0000013000007945 */ /* 0x000fd80003800200 */
[----:B------:R-:W-:Y:S05]  /*5cf0*/  @!P0 BRA `(.L_x_456) ;  /* 0x0000000000308947 */ /* 0x000fea0003800000 */
[----:B------:R-:W-:Y:S02]  /*5d00*/  ISETP.NE.AND P1, PT, R66, 0x64, PT ;  /* 0x000000644200780c */ /* 0x000fe40003f25270 */
[----:B------:R-:W-:Y:S02]  /*5d10*/  CS2R R48, SRZ ;  /* 0x0000000000307805 */ /* 0x000fe4000001ff00 */
[----:B0-----:R-:W-:Y:S02]  /*5d20*/  CS2R R54, SRZ ;  /* 0x0000000000367805 */ /* 0x001fe4000001ff00 */
        /* <DEDUP_REMOVED lines=9> */
.L_x_456:
[----:B------:R-:W-:-:S05]  /*5dc0*/  IMAD.WIDE R50, R11, 0x20, R44 ;  /* 0x000000200b327825 */ /* 0x000fca00078e022c */
[----:B------:R1:W5:Y:S04]  /*5dd0*/  LD.E.STRONG.GPU R67, desc[UR8][R50.64+-0x400] ;  /* 0xfffc000832437980 */ /* 0x000368000c10f900 */
[----:B------:R1:W5:Y:S04]  /*5de0*/  LD.E.64.STRONG.GPU R48, desc[UR8][R50.64+-0x3f8] ;  /* 0xfffc080832307980 */ /* 0x000368000c10fb00 */
[----:B0-----:R1:W5:Y:S04]  /*5df0*/  LD.E.64.STRONG.GPU R54, desc[UR8][R50.64+-0x3f0] ;  /* 0xfffc100832367980 */ /* 0x001368000c10fb00 */
[----:B------:R1:W5:Y:S02]  /*5e00*/  LD.E.64.STRONG.GPU R56, desc[UR8][R50.64+-0x3e8] ;  /* 0xfffc180832387980 */ /* 0x000364000c10fb00 */
.L_x_457:
[----:B------:R-:W-:Y:S05]  /*5e10*/  BSYNC.RECONVERGENT B0 ;  /* 0x0000000000007941 */ /* 0x000fea0003800200 */
.L_x_455:
[----:B------:R-:W-:-:S03]  /*5e20*/  UMOV UR5, 0xffffffff ;  /* 0xffffffff00057882 */ /* 0x000fc60000000000 */
[----:B------:R-:W-:Y:S05]  /*5e30*/  BRA.DIV UR5, `(.L_x_458) ;  /* 0x000000c605447947 */ /* 0x000fea000b800000 */
[----:B01----:R-:W-:-:S04]  /*5e40*/  VOTE.ANY R50, PT, !P0 ;  /* 0x0000000000327806 */ /* 0x003fc800040e0100 */
[----:B------:R-:W-:-:S05]  /*5e50*/  LOP3.LUT R50, R50, 0x80000000, R58, 0xec, !PT ;  /* 0x8000000032327812 */ /* 0x000fca00078eec3a */
[----:B------:R-:W-:-:S05]  /*5e60*/  VIADD R51, R50, 0xffffffff ;  /* 0xffffffff32337836 */ /* 0x000fca0000000000 */
[----:B------:R-:W-:-:S04]  /*5e70*/  LOP3.LUT R51, R50, R51, RZ, 0xc, !PT ;  /* 0x0000003332337212 */ /* 0x000fc800078e0cff */
[----:B---34-:R-:W0:Y:S02]  /*5e80*/  POPC R65, R51 ;  /* 0x0000003300417309 */ /* 0x018e240000000000 */
[----:B0----5:R0:W1:Y:S02]  /*5e90*/  SHFL.DOWN PT, R68, R67, 0x1, R65 ;  /* 0x0820000043447989 */ /* 0x02106400000e0041 */
.L_x_684:
[----:B------:R-:W-:-:S03]  /*5ea0*/  UMOV UR5, 0xffffffff ;  /* 0xffffffff00057882 */ /* 0x000fc60000000000 */
[----:B------:R-:W-:Y:S05]  /*5eb0*/  BRA.DIV UR5, `(.L_x_459) ;  /* 0x000000c605707947 */ /* 0x000fea000b800000 */
.L_x_687:
        /* <DEDUP_REMOVED lines=8> */
.L_x_695:
[----:B------:R-:W-:Y:S01]  /*5f40*/  ISETP.GE.AND P0, PT, R9, R65, PT ;  /* 0x000000410900720c */ /* 0x000fe20003f06270 */
[----:B------:R-:W-:Y:S01]  /*5f50*/  BSSY.RECONVERGENT B0, `(.L_x_461) ;  /* 0x0000013000007945 */ /* 0x000fe20003800200 */
[----:B------:R-:W-:-:S11]  /*5f60*/  IMAD.MOV.U32 R62, RZ, RZ, R67 ;  /* 0x000000ffff3e7224 */ /* 0x000fd600078e0043 */
[----:B------:R-:W-:Y:S05]  /*5f70*/  @P0 BRA `(.L_x_462) ;  /* 0x0000000000400947 */ /* 0x000fea0003800000 */
[----:B---3--:R-:W-:Y:S01]  /*5f80*/  IMAD.MOV.U32 R62, RZ, RZ, R72 ;  /* 0x000000ffff3e7224 */ /* 0x008fe200078e0048 */
[----:B------:R-:W-:Y:S01]  /*5f90*/  ISETP.NE.AND P0, PT, R67, RZ, PT ;  /* 0x000000ff4300720c */ /* 0x000fe20003f05270 */
[----:B0-----:R-:W-:Y:S02]  /*5fa0*/  IMAD.MOV.U32 R52, RZ, RZ, R71 ;  /* 0x000000ffff347224 */ /* 0x001fe400078e0047 */
[----:B------:R-:W-:Y:S02]  /*5fb0*/  IMAD.MOV.U32 R53, RZ, RZ, R70 ;  /* 0x000000ffff357224 */ /* 0x000fe400078e0046 */
[----:B------:R-:W-:Y:S01]  /*5fc0*/  IMAD.MOV.U32 R50, RZ, RZ, R69 ;  /* 0x000000ffff327224 */ /* 0x000fe200078e0045 */
[----:B----4-:R-:W-:Y:S01]  /*5fd0*/  DADD R62, R48, R62 ;  /* 0x00000000303e7229 */ /* 0x010fe2000000003e */
[----:B------:R-:W-:Y:S02]  /*5fe0*/  IMAD.MOV.U32 R51, RZ, RZ, R74 ;  /* 0x000000ffff337224 */ /* 0x000fe400078e004a */
[----:B------:R-:W-:-:S04]  /*5ff0*/  DADD R52, R54, R52 ;  /* 0x0000000036347229 */ /* 0x000fc80000000034 */
[----:B------:R-:W-:-:S03]  /*6000*/  DADD R50, R56, R50 ;  /* 0x0000000038327229 */ /* 0x000fc60000000032 */
[----:B--2---:R-:W-:Y:S01]  /*6010*/  FSEL R48, R62, R48, !P0 ;  /* 0x000000303e307208 */ /* 0x004fe20004000000 */
[----:B-1----:R-:W-:Y:S01]  /*6020*/  IMAD.IADD R62, R67, 0x1, R68 ;  /* 0x00000001433e7824 */ /* 0x002fe200078e0244 */
[----:B------:R-:W-:Y:S02]  /*6030*/  FSEL R49, R63, R49, !P0 ;  /* 0x000000313f317208 */ /* 0x000fe40004000000 */
[----:B------:R-:W-:Y:S02]  /*6040*/  FSEL R54, R52, R54, !P0 ;  /* 0x0000003634367208 */ /* 0x000fe40004000000 */
[----:B------:R-:W-:Y:S02]  /*6050*/  FSEL R55, R53, R55, !P0 ;  /* 0x0000003735377208 */ /* 0x000fe40004000000 */
[----:B------:R-:W-:Y:S02]  /*6060*/  FSEL R56, R50, R56, !P0 ;  /* 0x0000003832387208 */ /* 0x000fe40004000000 */
[----:B------:R-:W-:-:S07]  /*6070*/  FSEL R57, R51, R57, !P0 ;  /* 0x0000003933397208 */ /* 0x000fce0004000000 */
.L_x_462:
[----:B------:R-:W-:Y:S05]  /*6080*/  BSYNC.RECONVERGENT B0 ;  /* 0x0000000000007941 */ /* 0x000fea0003800200 */
.L_x_461:
[----:B------:R-:W-:-:S03]  /*6090*/  UMOV UR5, 0xffffffff ;  /* 0xffffffff00057882 */ /* 0x000fc60000000000 */
[----:B------:R-:W-:Y:S05]  /*60a0*/  BRA.DIV UR5, `(.L_x_463) ;  /* 0x000000c605a87947 */ /* 0x000fea000b800000 */
[----:B0-----:R0:W0:Y:S02]  /*60b0*/  SHFL.DOWN PT, R69, R62, 0x2, R65 ;  /* 0x084000003e457989 */ /* 0x00102400000e0041 */
.L_x_698:
[----:B------:R-:W-:-:S03]  /*60c0*/  UMOV UR5, 0xffffffff ;  /* 0xffffffff00057882 */ /* 0x000fc60000000000 */
[----:B------:R-:W-:Y:S05]  /*60d0*/  BRA.DIV UR5, `(.L_x_464) ;  /* 0x000000c605c47947 */ /* 0x000fea000b800000 */
.L_x_701:
[----:B------:R-:W-:-:S03]  /*60e0*/  UMOV UR5, 0xffffffff ;  /* 0xffffffff00057882 */ /* 0x000fc60000000000 */
[----:B------:R-:W-:Y:S05]  /*60f0*/  BRA.DIV UR5, `(.L_x_465) ;  /* 0x000000c605dc7947 */ /* 0x000fea000b800000 */
[----:B---3--:R3:W0:Y:S04]  /*6100*/  SHFL.DOWN PT, R72, R48, 0x2, R65 ;  /* 0x0840000030487989 */ /* 0x00862800000e0041 */
[----:B----4-:R3:W4:Y:S04]  /*6110*/  SHFL.DOWN PT, R63, R49, 0x2, R65 ;  /* 0x08400000313f7989 */ /* 0x01072800000e0041 */
[----:B------:R3:W0:Y:S04]  /*6120*/  SHFL.DOWN PT, R70, R54, 0x2, R65 ;  /* 0x0840000036467989 */ /* 0x00062800000e0041 */
[----:B------:R3:W0:Y:S04]  /*6130*/  SHFL.DOWN PT, R71, R55, 0x2, R65 ;  /* 0x0840000037477989 */ /* 0x00062800000e0041 */
[----:B-1----:R3:W1:Y:S04]  /*6140*/  SHFL.DOWN PT, R68, R56, 0x2, R65 ;  /* 0x0840000038447989 */ /* 0x00266800000e0041 */
[----:B------:R3:W0:Y:S02]  /*6150*/  SHFL.DOWN PT, R73, R57, 0x2, R65 ;  /* 0x0840000039497989 */ /* 0x00062400000e0041 */
.L_x_709:
[----:B------:R-:W-:Y:S01]  /*6160*/  ISETP.GT.AND P0, PT, R59, R65, PT ;  /* 0x000000413b00720c */ /* 0x000fe20003f04270 */
[----:B------:R-:W-:-:S12]  /*6170*/  BSSY.RECONVERGENT B0, `(.L_x_466) ;  /* 0x0000013000007945 */ /* 0x000fd80003800200 */
[----:B------:R-:W-:Y:S05]  /*6180*/  @P0 BRA `(.L_x_467) ;  /* 0x0000000000440947 */ /* 0x000fea0003800000 */
[C---:B0-----:R-:W-:Y:S01]  /*6190*/  IMAD.IADD R69, R62.reuse, 0x1, R69 ;  /* 0x000000013e457824 */ /* 0x041fe200078e0245 */
[----:B------:R-:W-:Y:S01]  /*61a0*/  ISETP.NE.AND P0, PT, R62, RZ, PT ;  /* 0x000000ff3e00720c */ /* 0x000fe20003f05270 */
[----:B------:R-:W-:Y:S02]  /*61b0*/  IMAD.MOV.U32 R62, RZ, RZ, R72 ;  /* 0x000000ffff3e7224 */ /* 0x000fe400078e0048 */
[----:B------:R-:W-:Y:S02]  /*61c0*/  IMAD.MOV.U32 R52, RZ, RZ, R70 ;  /* 0x000000ffff347224 */ /* 0x000fe400078e0046 */
[----:B------:R-:W-:Y:S02]  /*61d0*/  IMAD.MOV.U32 R53, RZ, RZ, R71 ;  /* 0x000000ffff357224 */ /* 0x000fe400078e0047 */
[----:B-1----:R-:W-:Y:S01]  /*61e0*/  IMAD.MOV.U32 R50, RZ, RZ, R68 ;  /* 0x000000ffff327224 */ /* 0x002fe200078e0044 */
[----:B----4-:R-:W-:Y:S01]  /*61f0*/  DADD R62, R48, R62 ;  /* 0x00000000303e7229 */ /* 0x010fe2000000003e */
[----:B------:R-:W-:-:S02]  /*6200*/  IMAD.MOV.U32 R51, RZ, RZ, R73 ;  /* 0x000000ffff337224 */ /* 0x000fc400078e0049 */
[----:B------:R-:W-:-:S04]  /*6210*/  DADD R52, R54, R52 ;  /* 0x0000000036347229 */ /* 0x000fc80000000034 */
[----:B------:R-:W-:-:S03]  /*6220*/  DADD R50, R56, R50 ;  /* 0x0000000038327229 */ /* 0x000fc60000000032 */
[----:B--23--:R-:W-:Y:S01]  /*6230*/  FSEL R48, R62, R48, !P0 ;  /* 0x000000303e307208 */ /* 0x00cfe20004000000 */
[----:B------:R-:W-:Y:S01]  /*6240*/  IMAD.MOV.U32 R62, RZ, RZ, R69 ;  /* 0x000000ffff3e7224 */ /* 0x000fe200078e0045 */
[----:B------:R-:W-:Y:S02]  /*6250*/  FSEL R49, R63, R49, !P0 ;  /* 0x000000313f317208 */ /* 0x000fe40004000000 */
[----:B------:R-:W-:Y:S02]  /*6260*/  FSEL R54, R52, R54, !P0 ;  /* 0x0000003634367208 */ /* 0x000fe40004000000 */
[----:B------:R-:W-:Y:S02]  /*6270*/  FSEL R55, R53, R55, !P0 ;  /* 0x0000003735377208 */ /* 0x000fe40004000000 */
[----:B------:R-:W-:Y:S02]  /*6280*/  FSEL R56, R50, R56, !P0 ;  /* 0x0000003832387208 */ /* 0x000fe40004000000 */
[----:B------:R-:W-:-:S07]  /*6290*/  FSEL R57, R51, R57, !P0 ;  /* 0x0000003933397208 */ /* 0x000fce0004000000 */
.L_x_467:
[----:B------:R-:W-:Y:S05]  /*62a0*/  BSYNC.RECONVERGENT B0 ;  /* 0x0000000000007941 */ /* 0x000fea0003800200 */
.L_x_466:
[----:B------:R-:W-:-:S03]  /*62b0*/  UMOV UR5, 0xffffffff ;  /* 0xffffffff00057882 */ /* 0x000fc60000000000 */
[----:B------:R-:W-:Y:S05]  /*62c0*/  BRA.DIV UR5, `(.L_x_468) ;  /* 0x000000c605fc7947 */ /* 0x000fea000b800000 */
[----:B0-----:R0:W0:Y:S02]  /*62d0*/  SHFL.DOWN PT, R69, R62, 0x4, R65 ;  /* 0x088000003e457989 */ /* 0x00102400000e0041 */
.L_x_712:
[----:B------:R-:W-:-:S03]  /*62e0*/  UMOV UR5, 0xffffffff ;  /* 0xffffffff00057882 */ /* 0x000fc60000000000 */
[----:B------:R-:W-:Y:S05]  /*62f0*/  BRA.DIV UR5, `(.L_x_469) ;  /* 0x000000ca05187947 */ /* 0x000fea000b800000 */
.L_x_715:
[----:B------:R-:W-:-:S03]  /*6300*/  UMOV UR5, 0xffffffff ;  /* 0xffffffff00057882 */ /* 0x000fc60000000000 */
[----:B------:R-:W-:Y:S05]  /*6310*/  BRA.DIV UR5, `(.L_x_470) ;  /* 0x000000ca05307947 */ /* 0x000fea000b800000 */
[----:B------:R0:W0:Y:S04]  /*6320*/  SHFL.DOWN PT, R72, R48, 0x4, R65 ;  /* 0x0880000030487989 */ /* 0x00002800000e0041 */
[----:B----4-:R4:W0:Y:S04]  /*6330*/  SHFL.DOWN PT, R63, R49, 0x4, R65 ;  /* 0x08800000313f7989 */ /* 0x01082800000e0041 */
[----:B------:R4:W0:Y:S04]  /*6340*/  SHFL.DOWN PT, R70, R54, 0x4, R65 ;  /* 0x0880000036467989 */ /* 0x00082800000e0041 */
[----:B------:R4:W0:Y:S04]  /*6350*/  SHFL.DOWN PT, R71, R55, 0x4, R65 ;  /* 0x0880000037477989 */ /* 0x00082800000e0041 */
[----:B-1----:R4:W1:Y:S04]  /*6360*/  SHFL.DOWN PT, R68, R56, 0x4, R65 ;  /* 0x0880000038447989 */ /* 0x00286800000e0041 */
[----:B------:R4:W0:Y:S02]  /*6370*/  SHFL.DOWN PT, R73, R57, 0x4, R65 ;  /* 0x0880000039497989 */ /* 0x00082400000e0041 */
.L_x_723:
        /* <DEDUP_REMOVED lines=9> */
[----:B------:R-:W-:Y:S01]  /*6410*/  DADD R62, R48, R62 ;  /* 0x00000000303e7229 */ /* 0x000fe2000000003e */
[----:B------:R-:W-:-:S02]  /*6420*/  IMAD.MOV.U32 R51, RZ, RZ, R73 ;  /* 0x000000ffff337224 */ /* 0x000fc400078e0049 */
[----:B------:R-:W-:-:S04]  /*6430*/  DADD R52, R54, R52 ;  /* 0x0000000036347229 */ /* 0x000fc80000000034 */
[----:B------:R-:W-:-:S03]  /*6440*/  DADD R50, R56, R50 ;  /* 0x0000000038327229 */ /* 0x000fc60000000032 */
[----:B--23--:R-:W-:Y:S01]  /*6450*/  FSEL R48, R62, R48, !P0 ;  /* 0x000000303e307208 */ /* 0x00cfe20004000000 */
[----:B------:R-:W-:Y:S01]  /*6460*/  IMAD.MOV.U32 R62, RZ, RZ, R69 ;  /* 0x000000ffff3e7224 */ /* 0x000fe200078e0045 */
[----:B----4-:R-:W-:Y:S02]  /*6470*/  FSEL R49, R63, R49, !P0 ;  /* 0x000000313f317208 */ /* 0x010fe40004000000 */
[----:B------:R-:W-:Y:S02]  /*6480*/  FSEL R54, R52, R54, !P0 ;  /* 0x0000003634367208 */ /* 0x000fe40004000000 */
[----:B------:R-:W-:Y:S02]  /*6490*/  FSEL R55, R53, R55, !P0 ;  /* 0x0000003735377208 */ /* 0x000fe40004000000 */
[----:B------:R-:W-:Y:S02]  /*64a0*/  FSEL R56, R50, R56, !P0 ;  /* 0x0000003832387208 */ /* 0x000fe40004000000 */
[----:B------:R-:W-:-:S07]  /*64b0*/  FSEL R57, R51, R57, !P0 ;  /* 0x0000003933397208 */ /* 0x000fce0004000000 */
.L_x_472:
[----:B------:R-:W-:Y:S05]  /*64c0*/  BSYNC.RECONVERGENT B0 ;  /* 0x0000000000007941 */ /* 0x000fea0003800200 */
.L_x_471:
[----:B------:R-:W-:-:S03]  /*64d0*/  UMOV UR5, 0xffffffff ;  /* 0xffffffff00057882 */ /* 0x000fc60000000000 */
[----:B------:R-:W-:Y:S05]  /*64e0*/  BRA.DIV UR5, `(.L_x_473) ;  /* 0x000000ca05507947 */ /* 0x000fea000b800000 */
[----:B0-----:R0:W0:Y:S02]  /*64f0*/  SHFL.DOWN PT, R69, R62, 0x8, R65 ;  /* 0x090000003e457989 */ /* 0x00102400000e0041 */
.L_x_726:
[----:B------:R-:W-:-:S03]  /*6500*/  UMOV UR5, 0xffffffff ;  /* 0xffffffff00057882 */ /* 0x000fc60000000000 */
[----:B------:R-:W-:Y:S05]  /*6510*/  BRA.DIV UR5, `(.L_x_474) ;  /* 0x000000ca056c7947 */ /* 0x000fea000b800000 */
.L_x_729:
[----:B------:R-:W-:-:S03]  /*6520*/  UMOV UR5, 0xffffffff ;  /* 0xffffffff00057882 */ /* 0x000fc60000000000 */
[----:B------:R-:W-:Y:S05]  /*6530*/  BRA.DIV UR5, `(.L_x_475) ;  /* 0x000000ca05847947 */ /* 0x000fea000b800000 */
[----:B------:R0:W0:Y:S04]  /*6540*/  SHFL.DOWN PT, R72, R48, 0x8, R65 ;  /* 0x0900000030487989 */ /* 0x00002800000e0041 */
[----:B------:R0:W0:Y:S04]  /*6550*/  SHFL.DOWN PT, R73, R49, 0x8, R65 ;  /* 0x0900000031497989 */ /* 0x00002800000e0041 */
[----:B------:R0:W0:Y:S04]  /*6560*/  SHFL.DOWN PT, R63, R54, 0x8, R65 ;  /* 0x09000000363f7989 */ /* 0x00002800000e0041 */
[----:B------:R0:W0:Y:S04]  /*6570*/  SHFL.DOWN PT, R70, R55, 0x8, R65 ;  /* 0x0900000037467989 */ /* 0x00002800000e0041 */
[----:B-1----:R1:W0:Y:S04]  /*6580*/  SHFL.DOWN PT, R68, R56, 0x8, R65 ;  /* 0x0900000038447989 */ /* 0x00222800000e0041 */
[----:B------:R1:W0:Y:S02]  /*6590*/  SHFL.DOWN PT, R71, R57, 0x8, R65 ;  /* 0x0900000039477989 */ /* 0x00022400000e0041 */
.L_x_737:
        /* <DEDUP_REMOVED lines=8> */
[----:B------:R-:W-:Y:S02]  /*6620*/  IMAD.MOV.U32 R52, RZ, RZ, R72 ;  /* 0x000000ffff347224 */ /* 0x000fe400078e0048 */
[----:B------:R-:W-:-:S02]  /*6630*/  IMAD.MOV.U32 R53, RZ, RZ, R73 ;  /* 0x000000ffff357224 */ /* 0x000fc400078e0049 */
[----:B------:R-:W-:Y:S01]  /*6640*/  IMAD.MOV.U32 R51, RZ, RZ, R70 ;  /* 0x000000ffff337224 */ /* 0x000fe200078e0046 */
[----:B------:R-:W-:-:S03]  /*6650*/  DADD R62, R56, R62 ;  /* 0x00000000383e7229 */ /* 0x000fc6000000003e */
[----:B------:R-:W-:Y:S02]  /*6660*/  DADD R52, R48, R52 ;  /* 0x0000000030347229 */ /* 0x000fe40000000034 */
[----:B------:R-:W-:-:S05]  /*6670*/  DADD R50, R54, R50 ;  /* 0x0000000036327229 */ /* 0x000fca0000000032 */
[----:B-1234-:R-:W-:Y:S01]  /*6680*/  FSEL R56, R62, R56, !P0 ;  /* 0x000000383e387208 */ /* 0x01efe20004000000 */
[----:B------:R-:W-:Y:S01]  /*6690*/  IMAD.MOV.U32 R62, RZ, RZ, R69 ;  /* 0x000000ffff3e7224 */ /* 0x000fe200078e0045 */
[----:B------:R-:W-:Y:S02]  /*66a0*/  FSEL R57, R63, R57, !P0 ;  /* 0x000000393f397208 */ /* 0x000fe40004000000 */
[----:B------:R-:W-:Y:S02]  /*66b0*/  FSEL R48, R52, R48, !P0 ;  /* 0x0000003034307208 */ /* 0x000fe40004000000 */
[----:B------:R-:W-:Y:S02]  /*66c0*/  FSEL R49, R53, R49, !P0 ;  /* 0x0000003135317208 */ /* 0x000fe40004000000 */
[----:B------:R-:W-:Y:S02]  /*66d0*/  FSEL R54, R50, R54, !P0 ;  /* 0x0000003632367208 */ /* 0x000fe40004000000 */
[----:B------:R-:W-:-:S07]  /*66e0*/  FSEL R55, R51, R55, !P0 ;  /* 0x0000003733377208 */ /* 0x000fce0004000000 */
.L_x_477:
[----:B------:R-:W-:Y:S05]  /*66f0*/  BSYNC.RECONVERGENT B0 ;  /* 0x0000000000007941 */ /* 0x000fea0003800200 */
.L_x_476:
[----:B------:R-:W-:-:S03]  /*6700*/  UMOV UR5, 0xffffffff ;  /* 0xffffffff00057882 */ /* 0x000fc60000000000 */
[----:B------:R-:W-:Y:S05]  /*6710*/  BRA.DIV UR5, `(.L_x_478) ;  /* 0x000000ca05a07947 */ /* 0x000fea000b800000 */
[----:B0-----:R0:W0:Y:S02]  /*6720*/  SHFL.DOWN PT, R63, R62, 0x10, R65 ;  /* 0x0a0000003e3f7989 */ /* 0x00102400000e0041 */
.L_x_740:
[----:B------:R-:W-:-:S03]  /*6730*/  UMOV UR5, 0xffffffff ;  /* 0xffffffff00057882 */ /* 0x000fc60000000000 */
[----:B------:R-:W-:Y:S05]  /*6740*/  BRA.DIV UR5, `(.L_x_479) ;  /* 0x000000ca05bc7947 */ /* 0x000fea000b800000 */
.L_x_743:
[----:B------:R-:W-:-:S03]  /*6750*/  UMOV UR5, 0xffffffff ;  /* 0xffffffff00057882 */ /* 0x000fc60000000000 */
[----:B------:R-:W-:Y:S05]  /*6760*/  BRA.DIV UR5, `(.L_x_480) ;  /* 0x000000ca05d47947 */ /* 0x000fea000b800000 */
[----:B------:R0:W0:Y:S04]  /*6770*/  SHFL.DOWN PT, R72, R48, 0x10, R65 ;  /* 0x0a00000030487989 */ /* 0x00002800000e0041 */
[----:B------:R0:W0:Y:S04]  /*6780*/  SHFL.DOWN PT, R73, R49, 0x10, R65 ;  /* 0x0a00000031497989 */ /* 0x00002800000e0041 */
[----:B------:R0:W0:Y:S04]  /*6790*/  SHFL.DOWN PT, R69, R54, 0x10, R65 ;  /* 0x0a00000036457989 */ /* 0x00002800000e0041 */
[----:B------:R0:W0:Y:S04]  /*67a0*/  SHFL.DOWN PT, R70, R55, 0x10, R65 ;  /* 0x0a00000037467989 */ /* 0x00002800000e0041 */
[----:B------:R0:W0:Y:S04]  /*67b0*/  SHFL.DOWN PT, R68, R56, 0x10, R65 ;  /* 0x0a00000038447989 */ /* 0x00002800000e0041 */
[----:B------:R0:W0:Y:S02]  /*67c0*/  SHFL.DOWN PT, R71, R57, 0x10, R65 ;  /* 0x0a00000039477989 */ /* 0x00002400000e0041 */
.L_x_751:
[----:B------:R-:W-:Y:S01]  /*67d0*/  ISETP.GT.AND P0, PT, R64, R65, PT ;  /* 0x000000414000720c */ /* 0x000fe20003f04270 */
[----:B------:R-:W-:-:S12]  /*67e0*/  BSSY.RECONVERGENT B0, `(.L_x_481) ;  /* 0x0000014000007945 */ /* 0x000fd80003800200 */
[----:B------:R-:W-:Y:S05]  /*67f0*/  @P0 BRA `(.L_x_482) ;  /* 0x0000000000480947 */ /* 0x000fea0003800000 */
[C---:B01234-:R-:W-:Y:S01]  /*6800*/  IMAD.IADD R65, R62.reuse, 0x1, R63 ;  /* 0x000000013e417824 */ /* 0x05ffe200078e023f */
[----:B------:R-:W-:Y:S01]  /*6810*/  ISETP.NE.AND P0, PT, R62, RZ, PT ;  /* 0x000000ff3e00720c */ /* 0x000fe20003f05270 */
[----:B------:R-:W-:Y:S02]  /*6820*/  IMAD.MOV.U32 R62, RZ, RZ, R72 ;  /* 0x000000ffff3e7224 */ /* 0x000fe400078e0048 */
[----:B------:R-:W-:Y:S02]  /*6830*/  IMAD.MOV.U32 R63, RZ, RZ, R73 ;  /* 0x000000ffff3f7224 */ /* 0x000fe400078e0049 */
[----:B------:R-:W-:Y:S02]  /*6840*/  IMAD.MOV.U32 R52, RZ, RZ, R69 ;  /* 0x000000ffff347224 */ /* 0x000fe400078e0045 */
[----:B------:R-:W-:Y:S02]  /*6850*/  IMAD.MOV.U32 R53, RZ, RZ, R70 ;  /* 0x000000ffff357224 */ /* 0x000fe400078e0046 */
[----:B------:R-:W-:Y:S01]  /*6860*/  IMAD.MOV.U32 R50, RZ, RZ, R68 ;  /* 0x000000ffff327224 */ /* 0x000fe200078e0044 */
[----:B------:R-:W-:Y:S01]  /*6870*/  DADD R62, R48, R62 ;  /* 0x00000000303e7229 */ /* 0x000fe2000000003e */
[----:B------:R-:W-:-:S02]  /*6880*/  IMAD.MOV.U32 R51, RZ, RZ, R71 ;  /* 0x000000ffff337224 */ /* 0x000fc400078e0047 */
[----:B------:R-:W-:-:S04]  /*6890*/  DADD R52, R54, R52 ;  /* 0x0000000036347229 */ /* 0x000fc80000000034 */
[----:B------:R-:W-:-:S03]  /*68a0*/  DADD R50, R56, R50 ;  /* 0x0000000038327229 */ /* 0x000fc60000000032 */
[----:B------:R-:W-:Y:S01]  /*68b0*/  FSEL R48, R62, R48, !P0 ;  /* 0x000000303e307208 */ /* 0x000fe20004000000 */
[----:B------:R-:W-:Y:S01]  /*68c0*/  IMAD.MOV.U32 R62, RZ, RZ, R65 ;  /* 0x000000ffff3e7224 */ /* 0x000fe200078e0041 */
[----:B------:R-:W-:Y:S02]  /*68d0*/  FSEL R49, R63, R49, !P0 ;  /* 0x000000313f317208 */ /* 0x000fe40004000000 */
[----:B------:R-:W-:Y:S02]  /*68e0*/  FSEL R54, R52, R54, !P0 ;  /* 0x0000003634367208 */ /* 0x000fe40004000000 */
[----:B------:R-:W-:Y:S02]  /*68f0*/  FSEL R55, R53, R55, !P0 ;  /* 0x0000003735377208 */ /* 0x000fe40004000000 */
[----:B------:R-:W-:Y:S02]  /*6900*/  FSEL R56, R50, R56, !P0 ;  /* 0x0000003832387208 */ /* 0x000fe40004000000 */
[----:B------:R-:W-:-:S07]  /*6910*/  FSEL R57, R51, R57, !P0 ;  /* 0x0000003933397208 */ /* 0x000fce0004000000 */
.L_x_482:
[----:B------:R-:W-:Y:S05]  /*6920*/  BSYNC.RECONVERGENT B0 ;  /* 0x0000000000007941 */ /* 0x000fea0003800200 */
.L_x_481:
[----:B0-234-:R-:W-:Y:S01]  /*6930*/  DADD R48, R48, R16 ;  /* 0x0000000030307229 */ /* 0x01dfe20000000010 */
[----:B------:R-:W-:Y:S01]  /*6940*/  UMOV UR5, 0xffffffff ;  /* 0xffffffff00057882 */ /* 0x000fe20000000000 */
[----:B------:R-:W-:Y:S01]  /*6950*/  DADD R54, R54, R18 ;  /* 0x0000000036367229 */ /* 0x000fe20000000012 */
[----:B------:R-:W-:Y:S01]  /*6960*/  ISETP.NE.AND P1, PT, R10, RZ, PT ;  /* 0x000000ff0a00720c */ /* 0x000fe20003f25270 */
[----:B-1----:R-:W-:Y:S01]  /*6970*/  DADD R56, R56, R40 ;  /* 0x0000000038387229 */ /* 0x002fe20000000028 */
[----:B------:R-:W-:Y:S01]  /*6980*/  ISETP.NE.AND P0, PT, R66, 0x65, PT ;  /* 0x000000654200780c */ /* 0x000fe20003f05270 */
[----:B------:R-:W-:Y:S02]  /*6990*/  IMAD.IADD R10, R62, 0x1, R10 ;  /* 0x000000013e0a7824 */ /* 0x000fe400078e020a */
[----:B------:R-:W-:Y:S02]  /*69a0*/  VIADD R11, R11, 0xffffffe0 ;  /* 0xffffffe00b0b7836 */ /* 0x000fe40000000000 */
        /* <DEDUP_REMOVED lines=8> */
.L_x_754:
[----:B------:R-:W-:Y:S05]  /*6a30*/  @P0 BRA `(.L_x_484) ;  /* 0xfffffff000700947 */ /* 0x000fea000383ffff */
.L_x_452:
[----:B------:R-:W-:Y:S01]  /*6a40*/  ISETP.NE.AND P1, PT, R9, RZ, PT ;  /* 0x000000ff0900720c */ /* 0x000fe20003f25270 */
[----:B------:R-:W-:Y:S01]  /*6a50*/  BSSY.RECONVERGENT B0, `(.L_x_485) ;  /* 0x000002c000007945 */ /* 0x000fe20003800200 */
[----:B------:R-:W-:-:S11]  /*6a60*/  ISETP.NE.AND P0, PT, R6, RZ, PT ;  /* 0x000000ff0600720c */ /* 0x000fd60003f05270 */
[----:B------:R-:W2:Y:S01]  /*6a70*/  @!P1 S2R R44, SR_CgaCtaId ;  /* 0x00000000002c9919 */ /* 0x000ea20000008800 */
[----:B------:R-:W-:-:S04]  /*6a80*/  @!P1 MOV R9, 0x400 ;  /* 0x0000040000099802 */ /* 0x000fc80000000f00 */
[----:B--2---:R-:W-:Y:S01]  /*6a90*/  @!P1 LEA R55, R44, R9, 0x18 ;  /* 0x000000092c379211 */ /* 0x004fe200078ec0ff */
[----:B------:R-:W-:Y:S06]  /*6aa0*/  @P0 BRA `(.L_x_486) ;  /* 0x0000000000980947 */ /* 0x000fec0003800000 */
[----:B------:R-:W2:Y:S01]  /*6ab0*/  S2UR UR6, SR_CgaCtaId ;  /* 0x00000000000679c3 */ /* 0x000ea20000008800 */
[----:B------:R-:W-:Y:S01]  /*6ac0*/  IMAD.MOV.U32 R50, RZ, RZ, R36 ;  /* 0x000000ffff327224 */ /* 0x000fe200078e0024 */
[----:B------:R-:W-:Y:S01]  /*6ad0*/  DADD R46, R38, R16 ;  /* 0x00000000262e7229 */ /* 0x000fe20000000010 */
[----:B------:R-:W-:Y:S01]  /*6ae0*/  IMAD.MOV.U32 R51, RZ, RZ, R37 ;  /* 0x000000ffff337224 */ /* 0x000fe200078e0025 */
[----:B-1----:R-:W-:Y:S01]  /*6af0*/  DADD R48, R42, R18 ;  /* 0x000000002a307229 */ /* 0x002fe20000000012 */
[C---:B------:R-:W-:Y:S01]  /*6b00*/  ISETP.NE.AND P0, PT, R34.reuse, RZ, PT ;  /* 0x000000ff2200720c */ /* 0x040fe20003f05270 */
[----:B------:R-:W-:Y:S01]  /*6b10*/  UMOV UR5, 0x400 ;  /* 0x0000040000057882 */ /* 0x000fe20000000000 */
[----:B------:R-:W-:Y:S01]  /*6b20*/  IMAD.IADD R34, R34, 0x1, R10 ;  /* 0x0000000122227824 */ /* 0x000fe200078e020a */
[----:B------:R-:W1:Y:S01]  /*6b30*/  LDC.64 R52, c[0x0][0x3b8] ;  /* 0x0000ee00ff347b82 */ /* 0x000e620000000a00 */
[----:B------:R-:W-:-:S03]  /*6b40*/  DADD R50, R50, R40 ;  /* 0x0000000032327229 */ /* 0x000fc60000000028 */
[----:B------:R-:W-:Y:S02]  /*6b50*/  FSEL R9, R46, R38, !P0 ;  /* 0x000000262e097208 */ /* 0x000fe40004000000 */
[----:B------:R-:W-:Y:S02]  /*6b60*/  FSEL R38, R47, R39, !P0 ;  /* 0x000000272f267208 */ /* 0x000fe40004000000 */
[----:B------:R-:W5:Y:S01]  /*6b70*/  LDC.64 R44, c[0x0][0x3a8] ;  /* 0x0000ea00ff2c7b82 */ /* 0x000f620000000a00 */
[----:B------:R-:W-:Y:S02]  /*6b80*/  FSEL R11, R48, R42, !P0 ;  /* 0x0000002a300b7208 */ /* 0x000fe40004000000 */
[----:B------:R-:W-:Y:S01]  /*6b90*/  FSEL R39, R49, R43, !P0 ;  /* 0x0000002b31277208 */ /* 0x000fe20004000000 */
[----:B------:R-:W-:Y:S01]  /*6ba0*/  IMAD.MOV.U32 R49, RZ, RZ, 0x65 ;  /* 0x00000065ff317424 */ /* 0x000fe200078e00ff */
[----:B------:R-:W-:Y:S01]  /*6bb0*/  FSEL R43, R51, R37, !P0 ;  /* 0x00000025332b7208 */ /* 0x000fe20004000000 */
[----:B------:R-:W-:Y:S01]  /*6bc0*/  IMAD.MOV.U32 R37, RZ, RZ, R38 ;  /* 0x000000ffff257224 */ /* 0x000fe200078e0026 */
[----:B------:R-:W-:Y:S01]  /*6bd0*/  FSEL R42, R50, R36, !P0 ;  /* 0x00000024322a7208 */ /* 0x000fe20004000000 */
[----:B--2---:R-:W-:Y:S01]  /*6be0*/  ULEA UR5, UR6, UR5, 0x18 ;  /* 0x0000000506057291 */ /* 0x004fe2000f8ec0ff */
[----:B------:R-:W-:-:S02]  /*6bf0*/  IMAD.MOV.U32 R36, RZ, RZ, R9 ;  /* 0x000000ffff247224 */ /* 0x000fc400078e0009 */
[----:B------:R-:W-:Y:S02]  /*6c00*/  IMAD.MOV.U32 R38, RZ, RZ, R11 ;  /* 0x000000ffff267224 */ /* 0x000fe400078e000b */
[----:B-1----:R-:W-:-:S05]  /*6c10*/  IMAD.WIDE.U32 R46, R0, 0x20, R52 ;  /* 0x00000020002e7825 */ /* 0x002fca00078e0034 */
[----:B------:R2:W-:Y:S01]  /*6c20*/  ST.E.64.STRONG.GPU desc[UR8][R46.64+0x400], R34 ;  /* 0x000400222e007985 */ /* 0x0005e2000c10fb08 */
[----:B-----5:R-:W-:-:S03]  /*6c30*/  IMAD.WIDE.U32 R44, R0, 0x4, R44 ;  /* 0x00000004002c7825 */ /* 0x020fc600078e002c */
        /* <DEDUP_REMOVED lines=8> */
[----:B------:R2:W-:Y:S04]  /*6cc0*/  STS.64 [UR5+0x180], R42 ;  /* 0x0001802aff007988 */ /* 0x0005e80008000a05 */
[----:B------:R2:W-:Y:S04]  /*6cd0*/  STS [UR5+0x168], R34 ;  /* 0x00016822ff007988 */ /* 0x0005e80008000805 */
[----:B------:R2:W-:Y:S04]  /*6ce0*/  STS [UR5+0x148], R10 ;  /* 0x0001480aff007988 */ /* 0x0005e80008000805 */
[----:B------:R2:W-:Y:S04]  /*6cf0*/  STS.128 [UR5+0x150], R16 ;  /* 0x00015010ff007988 */ /* 0x0005e80008000c05 */
[----:B------:R2:W-:Y:S02]  /*6d00*/  STS.64 [UR5+0x160], R40 ;  /* 0x00016028ff007988 */ /* 0x0005e40008000a05 */
.L_x_486:
[----:B------:R-:W-:Y:S05]  /*6d10*/  BSYNC.RECONVERGENT B0 ;  /* 0x0000000000007941 */ /* 0x000fea0003800200 */
.L_x_485:
[----:B------:R0:W-:Y:S01]  /*6d20*/  @!P1 STS [R55+0x108], R10 ;  /* 0x0001080a37009388 */ /* 0x0001e20000000800 */
        /* <DEDUP_REMOVED lines=8> */
[----:B------:R-:W-:-:S07]  /*6db0*/  @!P1 IMAD.MOV.U32 R15, RZ, RZ, R41 ;  /* 0x000000ffff0f9224 */ /* 0x000fce00078e0029 */
.L_x_416:
[----:B------:R-:W-:Y:S01]  /*6dc0*/  ISETP.NE.AND P0, PT, R6, RZ, PT ;  /* 0x000000ff0600720c */ /* 0x000fe20003f05270 */
[----:B------:R-:W-:Y:S05]  /*6dd0*/  WARPSYNC.ALL ;  /* 0x0000000000007948 */ /* 0x000fea0003800000 */
[----:B------:R-:W-:Y:S06]  /*6de0*/  BAR.SYNC.DEFER_BLOCKING 0x0 ;  /* 0x0000000000007b1d */ /* 0x000fec0000010000 */
[----:B------:R-:W-:Y:S04]  /*6df0*/  BSSY.RECONVERGENT B0, `(.L_x_487) ;  /* 0x0000013000007945 */ /* 0x000fe80003800200 */
[----:B------:R-:W-:Y:S05]  /*6e00*/  @!P0 BRA `(.L_x_488) ;  /* 0x0000000000448947 */ /* 0x000fea0003800000 */
[----:B------:R-:W5:Y:S01]  /*6e10*/  S2UR UR6, SR_CgaCtaId ;  /* 0x00000000000679c3 */ /* 0x000f620000008800 */
[----:B------:R-:W-:Y:S01]  /*6e20*/  UMOV UR5, 0x400 ;  /* 0x0000040000057882 */ /* 0x000fe20000000000 */
[----:B------:R-:W-:Y:S01]  /*6e30*/  ISETP.NE.AND P0, PT, R8, RZ, PT ;  /* 0x000000ff0800720c */ /* 0x000fe20003f05270 */
[----:B-----5:R-:W-:-:S09]  /*6e40*/  ULEA UR5, UR6, UR5, 0x18 ;  /* 0x0000000506057291 */ /* 0x020fd2000f8ec0ff */
[----:B012---:R-:W0:Y:S04]  /*6e50*/  LDS.128 R16, [UR5+0x110] ;  /* 0x00011005ff107984 */ /* 0x007e280008000c00 */
[----:B----4-:R-:W1:Y:S04]  /*6e60*/  LDS.64 R10, [UR5+0x120] ;  /* 0x00012005ff0a7984 */ /* 0x010e680008000a00 */
[----:B------:R-:W2:Y:S01]  /*6e70*/  LDS R9, [UR5+0x108] ;  /* 0x00010805ff097984 */ /* 0x000ea20008000800 */
[----:B0-----:R-:W-:Y:S02]  /*6e80*/  DADD R16, R20, R16 ;  /* 0x0000000014107229 */ /* 0x001fe40000000010 */
[----:B------:R-:W-:-:S02]  /*6e90*/  DADD R18, R12, R18 ;  /* 0x000000000c127229 */ /* 0x000fc40000000012 */
[----:B-1----:R-:W-:Y:S01]  /*6ea0*/  DADD R10, R14, R10 ;  /* 0x000000000e0a7229 */ /* 0x002fe2000000000a */
[----:B--2---:R-:W-:-:S05]  /*6eb0*/  IMAD.IADD R8, R8, 0x1, R9 ;  /* 0x0000000108087824 */ /* 0x004fca00078e0209 */
[----:B------:R-:W-:Y:S02]  /*6ec0*/  FSEL R20, R16, R20, !P0 ;  /* 0x0000001410147208 */ /* 0x000fe40004000000 */
[----:B------:R-:W-:Y:S02]  /*6ed0*/  FSEL R21, R17, R21, !P0 ;  /* 0x0000001511157208 */ /* 0x000fe40004000000 */
[----:B------:R-:W-:Y:S02]  /*6ee0*/  FSEL R12, R18, R12, !P0 ;  /* 0x0000000c120c7208 */ /* 0x000fe40004000000 */
[----:B------:R-:W-:Y:S02]  /*6ef0*/  FSEL R13, R19, R13, !P0 ;  /* 0x0000000d130d7208 */ /* 0x000fe40004000000 */
[----:B------:R-:W-:Y:S02]  /*6f00*/  FSEL R14, R10, R14, !P0 ;  /* 0x0000000e0a0e7208 */ /* 0x000fe40004000000 */
[----:B------:R-:W-:-:S07]  /*6f10*/  FSEL R15, R11, R15, !P0 ;  /* 0x0000000f0b0f7208 */ /* 0x000fce0004000000 */
.L_x_488:
[----:B------:R-:W-:Y:S05]  /*6f20*/  BSYNC.RECONVERGENT B0 ;  /* 0x0000000000007941 */ /* 0x000fea0003800200 */
.L_x_487:
[----:B------:R-:W5:Y:S01]  /*6f30*/  S2UR UR5, SR_CgaCtaId ;  /* 0x00000000000579c3 */ /* 0x000f620000008800 */
[----:B------:R-:W-:Y:S01]  /*6f40*/  UMOV UR4, 0x400 ;  /* 0x0000040000047882 */ /* 0x000fe20000000000 */
[----:B012-4-:R-:W-:Y:S01]  /*6f50*/  DADD R10, R28, R20 ;  /* 0x000000001c0a7229 */ /* 0x017fe20000000014 */
[CC--:B------:R-:W-:Y:S01]  /*6f60*/  ISETP.NE.AND P0, PT, R2.reuse, R3.reuse, PT ;  /* 0x000000030200720c */ /* 0x0c0fe20003f05270 */
[----:B------:R-:W-:Y:S01]  /*6f70*/  DADD R16, R32, R12 ;  /* 0x0000000020107229 */ /* 0x000fe2000000000c */
[----:B------:R-:W-:Y:S01]  /*6f80*/  ISETP.NE.AND P2, PT, R2, R3, PT ;  /* 0x000000030200720c */ /* 0x000fe20003f45270 */
[----:B------:R-:W-:Y:S01]  /*6f90*/  DADD R18, R24, R14 ;  /* 0x0000000018127229 */ /* 0x000fe2000000000e */
[----:B------:R-:W-:Y:S01]  /*6fa0*/  ISETP.NE.AND P1, PT, R3, R4, PT ;  /* 0x000000040300720c */ /* 0x000fe20003f25270 */
[----:B------:R-:W-:Y:S01]  /*6fb0*/  IMAD.IADD R37, R7, 0x1, R8 ;  /* 0x0000000107257824 */ /* 0x000fe200078e0208 */
[----:B------:R-:W-:-:S03]  /*6fc0*/  SEL R35, RZ, 0x1, !P2 ;  /* 0x00000001ff237807 */ /* 0x000fc60005000000 */
[----:B------:R-:W-:Y:S02]  /*6fd0*/  FSEL R10, R28, R10, P0 ;  /* 0x0000000a1c0a7208 */ /* 0x000fe40000000000 */
[----:B------:R-:W-:Y:S01]  /*6fe0*/  FSEL R11, R29, R11, P0 ;  /* 0x0000000b1d0b7208 */ /* 0x000fe20000000000 */
[----:B------:R-:W-:Y:S01]  /*6ff0*/  IMAD.IADD R35, R35, 0x1, R8 ;  /* 0x0000000123237824 */ /* 0x000fe200078e0208 */
[----:B------:R-:W-:Y:S02]  /*7000*/  FSEL R16, R32, R16, P0 ;  /* 0x0000001020107208 */ /* 0x000fe40000000000 */
[----:B------:R-:W-:Y:S02]  /*7010*/  FSEL R17, R33, R17, P0 ;  /* 0x0000001121117208 */ /* 0x000fe40000000000 */
[----:B------:R-:W-:Y:S01]  /*7020*/  FSEL R18, R24, R18, P0 ;  /* 0x0000001218127208 */ /* 0x000fe20000000000 */
[----:B------:R-:W-:Y:S01]  /*7030*/  DADD R28, R26, R10 ;  /* 0x000000001a1c7229 */ /* 0x000fe2000000000a */
[----:B------:R-:W-:Y:S01]  /*7040*/  FSEL R19, R25, R19, P0 ;  /* 0x0000001319137208 */ /* 0x000fe20000000000 */
[----:B-----5:R-:W-:Y:S01]  /*7050*/  ULEA UR6, UR5, UR4, 0x18 ;  /* 0x0000000405067291 */ /* 0x020fe2000f8ec0ff */
[----:B------:R-:W-:-:S04]  /*7060*/  DADD R24, R30, R16 ;  /* 0x000000001e187229 */ /* 0x000fc80000000010 */
[----:B------:R-:W-:-:S03]  /*7070*/  DADD R32, R22, R18 ;  /* 0x0000000016207229 */ /* 0x000fc60000000012 */
[----:B------:R-:W-:Y:S01]  /*7080*/  FSEL R28, R26, R28, P1 ;  /* 0x0000001c1a1c7208 */ /* 0x000fe20000800000 */
[----:B------:R-:W0:Y:S01]  /*7090*/  LDS R9, [UR6+0x188] ;  /* 0x00018806ff097984 */ /* 0x000e220008000800 */
[----:B------:R-:W-:Y:S02]  /*70a0*/  FSEL R29, R27, R29, P1 ;  /* 0x0000001d1b1d7208 */ /* 0x000fe40000800000 */
[----:B------:R-:W-:Y:S02]  /*70b0*/  FSEL R24, R30, R24, P1 ;  /* 0x000000181e187208 */ /* 0x000fe40000800000 */
[----:B------:R-:W-:Y:S02]  /*70c0*/  FSEL R25, R31, R25, P1 ;  /* 0x000000191f197208 */ /* 0x000fe40000800000 */
[----:B------:R-:W-:Y:S02]  /*70d0*/  FSEL R26, R22, R32, P1 ;  /* 0x00000020161a7208 */ /* 0x000fe40000800000 */
[----:B------:R-:W-:-:S02]  /*70e0*/  FSEL R27, R23, R33, P1 ;  /* 0x00000021171b7208 */ /* 0x000fc40000800000 */
[----:B0-----:R-:W-:-:S13]  /*70f0*/  ISETP.GE.AND P0, PT, R9, 0x101, PT ;  /* 0x000001010900780c */ /* 0x001fda0003f06270 */
[----:B------:R-:W-:Y:S05]  /*7100*/  @!P0 BRA `(.L_x_489) ;  /* 0x0000001000e08947 */ /* 0x000fea0003800000 */
[----:B------:R-:W0:Y:S01]  /*7110*/  LDS R7, [UR6+0x148] ;  /* 0x00014806ff077984 */ /* 0x000e220008000800 */
[----:B------:R-:W-:Y:S01]  /*7120*/  BAR.SYNC.DEFER_BLOCKING 0x0 ;  /* 0x0000000000007b1d */ /* 0x000fe20000010000 */
[----:B------:R-:W-:Y:S02]  /*7130*/  ISETP.NE.AND P0, PT, R2, R3, PT ;  /* 0x000000030200720c */ /* 0x000fe40003f05270 */
[----:B------:R-:W-:Y:S02]  /*7140*/  ISETP.NE.AND P1, PT, R3, R4, PT ;  /* 0x000000040300720c */ /* 0x000fe40003f25270 */
[----:B------:R-:W-:-:S09]  /*7150*/  ISETP.NE.AND P2, PT, R4, R5, PT ;  /* 0x000000050400720c */ /* 0x000fd20003f45270 */
[--C-:B0-----:R-:W-:Y:S02]  /*7160*/  @P0 IMAD.IADD R8, R8, 0x1, -R7.reuse ;  /* 0x0000000108080824 */ /* 0x101fe400078e0a07 */
[----:B------:R-:W-:-:S03]  /*7170*/  @P1 IMAD.IADD R0, R35, 0x1, -R7 ;  /* 0x0000000123001824 */ /* 0x000fc600078e0a07 */
[----:B------:R-:W-:Y:S01]  /*7180*/  @P0 LEA R5, R8, UR6, 0x5 ;  /* 0x0000000608050c11 */ /* 0x000fe2000f8e28ff */
[----:B------:R-:W-:Y:S01]  /*7190*/  @P2 IMAD.IADD R8, R37, 0x1, -R7 ;  /* 0x0000000125082824 */ /* 0x000fe200078e0a07 */
[----:B------:R-:W-:-:S03]  /*71a0*/  @P1 LEA R23, R0, UR6, 0x5 ;  /* 0x0000000600171c11 */ /* 0x000fc6000f8e28ff */
[----:B------:R0:W-:Y:S01]  /*71b0*/  @P0 STS.128 [R5+0x10], R12 ;  /* 0x0000100c05000388 */ /* 0x0001e20000000c00 */
[----:B------:R-:W-:-:S03]  /*71c0*/  @P2 LEA R31, R8, UR6, 0x5 ;  /* 0x00000006081f2c11 */ /* 0x000fc6000f8e28ff */
[----:B------:R0:W-:Y:S04]  /*71d0*/  @P0 STS.64 [R5+0x8], R20 ;  /* 0x0000081405000388 */ /* 0x0001e80000000a00 */
[----:B------:R0:W-:Y:S01]  /*71e0*/  @P0 STS [R5], R2 ;  /* 0x0000000205000388 */ /* 0x0001e20000000800 */
[----:B------:R-:W-:-:S03]  /*71f0*/  ISETP.GE.AND P0, PT, R6, R9, PT ;  /* 0x000000090600720c */ /* 0x000fc60003f06270 */
        /* <DEDUP_REMOVED lines=8> */
[----:B------:R-:W-:Y:S01]  /*7280*/  LOP3.LUT R0, RZ, R6, RZ, 0x33, !PT ;  /* 0x00000006ff007212 */ /* 0x000fe200078e33ff */
[----:B0-----:R-:W0:Y:S01]  /*7290*/  LDC.64 R24, c[0x0][0x398] ;  /* 0x0000e600ff187b82 */ /* 0x001e220000000a00 */
[----:B------:R-:W-:Y:S03]  /*72a0*/  BSSY.RECONVERGENT B0, `(.L_x_490) ;  /* 0x0000024000007945 */ /* 0x000fe60003800200 */
[----:B------:R-:W-:-:S05]  /*72b0*/  IMAD.IADD R0, R0, 0x1, R9 ;  /* 0x0000000100007824 */ /* 0x000fca00078e0209 */
[C---:B------:R-:W-:Y:S02]  /*72c0*/  LOP3.LUT R2, R0.reuse, 0x300, RZ, 0xc0, !PT ;  /* 0x0000030000027812 */ /* 0x040fe400078ec0ff */
[----:B------:R-:W-:Y:S02]  /*72d0*/  ISETP.GE.U32.AND P1, PT, R0, 0x300, PT ;  /* 0x000003000000780c */ /* 0x000fe40003f26070 */
[----:B------:R-:W-:-:S13]  /*72e0*/  ISETP.NE.AND P0, PT, R2, 0x300, PT ;  /* 0x000003000200780c */ /* 0x000fda0003f05270 */
[----:B------:R-:W-:Y:S05]  /*72f0*/  @!P0 BRA `(.L_x_491) ;  /* 0x0000000000788947 */ /* 0x000fea0003800000 */
[----:B------:R-:W-:Y:S01]  /*7300*/  LEA.HI R0, R0, 0x1, RZ, 0x18 ;  /* 0x0000000100007811 */ /* 0x000fe200078fc0ff */
[----:B------:R-:W-:Y:S01]  /*7310*/  IMAD.MOV.U32 R16, RZ, RZ, 0x10 ;  /* 0x00000010ff107424 */ /* 0x000fe200078e00ff */
[----:B------:R-:W-:Y:S01]  /*7320*/  LEA R2, R6, UR6, 0x5 ;  /* 0x0000000606027c11 */ /* 0x000fe2000f8e28ff */
[----:B------:R-:W-:Y:S02]  /*7330*/  IMAD.MOV.U32 R17, RZ, RZ, 0x0 ;  /* 0x00000000ff117424 */ /* 0x000fe400078e00ff */
[C---:B------:R-:W-:Y:S01]  /*7340*/  IMAD.SHL.U32 R3, R0.reuse, 0x100, RZ ;  /* 0x0000010000037824 */ /* 0x040fe200078e00ff */
[----:B------:R-:W-:Y:S01]  /*7350*/  LOP3.LUT R0, R0, 0x3, RZ, 0xc0, !PT ;  /* 0x0000000300007812 */ /* 0x000fe200078ec0ff */
[----:B0-----:R-:W-:-:S03]  /*7360*/  IMAD.WIDE.U32 R16, R24, 0x1, R16 ;  /* 0x0000000118107825 */ /* 0x001fc600078e0010 */
[----:B------:R-:W-:Y:S01]  /*7370*/  LOP3.LUT R3, R3, 0x300, RZ, 0xc0, !PT ;  /* 0x0000030003037812 */ /* 0x000fe200078ec0ff */
[----:B------:R-:W-:Y:S02]  /*7380*/  IMAD.IADD R19, R6, 0x1, R7 ;  /* 0x0000000106137824 */ /* 0x000fe400078e0207 */
[----:B------:R-:W-:Y:S02]  /*7390*/  VIADD R8, R2, 0x10 ;  /* 0x0000001002087836 */ /* 0x000fe40000000000 */
[----:B------:R-:W-:Y:S02]  /*73a0*/  IMAD.IADD R6, R6, 0x1, R3 ;  /* 0x0000000106067824 */ /* 0x000fe400078e0203 */
[----:B------:R-:W-:Y:S02]  /*73b0*/  IMAD.MOV R0, RZ, RZ, -R0 ;  /* 0x000000ffff007224 */ /* 0x000fe400078e0a00 */
[----:B------:R-:W-:-:S07]  /*73c0*/  IMAD.IADD R23, R17, 0x1, R25 ;  /* 0x0000000111177824 */ /* 0x000fce00078e0219 */
.L_x_492:
[----:B-1----:R-:W0:Y:S01]  /*73d0*/  LDS R21, [R8+-0x10] ;  /* 0xfffff00008157984 */ /* 0x002e220000000800 */
[----:B------:R-:W1:Y:S01]  /*73e0*/  LDC.64 R2, c[0x0][0x390] ;  /* 0x0000e400ff027b82 */ /* 0x000e620000000a00 */
[----:B------:R-:W-:Y:S02]  /*73f0*/  IMAD.MOV.U32 R4, RZ, RZ, R16 ;  /* 0x000000ffff047224 */ /* 0x000fe400078e0010 */
[----:B------:R-:W2:Y:S01]  /*7400*/  LDS.64 R10, [R8+-0x8] ;  /* 0xfffff800080a7984 */ /* 0x000ea20000000a00 */
[----:B------:R-:W-:Y:S02]  /*7410*/  IMAD.MOV.U32 R5, RZ, RZ, R23 ;  /* 0x000000ffff057224 */ /* 0x000fe400078e0017 */
[----:B------:R-:W-:Y:S01]  /*7420*/  VIADD R0, R0, 0x1 ;  /* 0x0000000100007836 */ /* 0x000fe20000000000 */
[----:B------:R4:W5:Y:S01]  /*7430*/  LDS.128 R12, [R8] ;  /* 0x00000000080c7984 */ /* 0x0009620000000c00 */
[----:B------:R-:W-:-:S03]  /*7440*/  IMAD.WIDE R4, R19, 0x18, R4 ;  /* 0x0000001813047825 */ /* 0x000fc600078e0204 */
[----:B------:R-:W-:Y:S01]  /*7450*/  ISETP.NE.AND P0, PT, R0, RZ, PT ;  /* 0x000000ff0000720c */ /* 0x000fe20003f05270 */
[----:B----4-:R-:W-:Y:S02]  /*7460*/  VIADD R8, R8, 0x2000 ;  /* 0x0000200008087836 */ /* 0x010fe40000000000 */
[----:B-1----:R-:W-:-:S04]  /*7470*/  IMAD.WIDE R2, R19, 0x4, R2 ;  /* 0x0000000413027825 */ /* 0x002fc800078e0202 */
[----:B------:R-:W-:Y:S01]  /*7480*/  VIADD R19, R19, 0x100 ;  /* 0x0000010013137836 */ /* 0x000fe20000000000 */
[----:B0-----:R1:W-:Y:S04]  /*7490*/  STG.E desc[UR8][R2.64], R21 ;  /* 0x0000001502007986 */ /* 0x0013e8000c101908 */
[----:B--2---:R1:W-:Y:S04]  /*74a0*/  STG.E.64 desc[UR8][R4.64+-0x10], R10 ;  /* 0xfffff00a04007986 */ /* 0x0043e8000c101b08 */
[----:B-----5:R1:W-:Y:S04]  /*74b0*/  STG.E.64 desc[UR8][R4.64+-0x8], R12 ;  /* 0xfffff80c04007986 */ /* 0x0203e8000c101b08 */
[----:B------:R1:W-:Y:S01]  /*74c0*/  STG.E.64 desc[UR8][R4.64], R14 ;  /* 0x0000000e04007986 */ /* 0x0003e2000c101b08 */
[----:B------:R-:W-:Y:S05]  /*74d0*/  @P0 BRA `(.L_x_492) ;  /* 0xfffffffc00bc0947 */ /* 0x000fea000383ffff */
.L_x_491:
[----:B------:R-:W-:Y:S05]  /*74e0*/  BSYNC.RECONVERGENT B0 ;  /* 0x0000000000007941 */ /* 0x000fea0003800200 */
.L_x_490:
[----:B------:R-:W-:Y:S05]  /*74f0*/  @!P1 EXIT ;  /* 0x000000000000994d */ /* 0x000fea0003800000 */
[----:B------:R-:W2:Y:S01]  /*7500*/  LDCU.64 UR4, c[0x0][0x390] ;  /* 0x00007200ff0477ac */ /* 0x000ea20008000a00 */
[----:B------:R-:W-:Y:S01]  /*7510*/  IMAD.IADD R0, R9, 0x1, -R6 ;  /* 0x0000000109007824 */ /* 0x000fe200078e0a06 */
[----:B01----:R-:W-:Y:S01]  /*7520*/  IADD3 R2, P0, PT, R24, 0x3000, RZ ;  /* 0x0000300018027810 */ /* 0x003fe20007f1e0ff */
[----:B------:R-:W-:Y:S01]  /*7530*/  BSSY.RECONVERGENT B0, `(.L_x_493) ;  /* 0x000008e000007945 */ /* 0x000fe20003800200 */
[----:B------:R-:W-:Y:S02]  /*7540*/  IMAD.IADD R7, R6, 0x1, R7 ;  /* 0x0000000106077824 */ /* 0x000fe400078e0207 */
[----:B------:R-:W-:Y:S01]  /*7550*/  ISETP.GT.AND P1, PT, R0, 0xc00, PT ;  /* 0x00000c000000780c */ /* 0x000fe20003f24270 */
[----:B------:R-:W-:Y:S01]  /*7560*/  IMAD.X R3, RZ, RZ, R25, P0 ;  /* 0x000000ffff037224 */ /* 0x000fe200000e0619 */
[----:B------:R-:W-:Y:S02]  /*7570*/  LEA R0, R6, UR6, 0x5 ;  /* 0x0000000606007c11 */ /* 0x000fe4000f8e28ff */
[----:B------:R-:W-:-:S03]  /*7580*/  PLOP3.LUT P0, PT, PT, PT, PT, 0x80, 0x8 ;  /* 0x000000000008781c */ /* 0x000fc60003f0f070 */
[----:B------:R-:W-:Y:S01]  /*7590*/  VIADD R0, R0, 0x6010 ;  /* 0x0000601000007836 */ /* 0x000fe20000000000 */
[----:B--2---:R-:W-:-:S04]  /*75a0*/  UIADD3 UR4, UP0, UPT, UR4, 0x800, URZ ;  /* 0x0000080004047890 */ /* 0x004fc8000ff1e0ff */
[----:B------:R-:W-:Y:S02]  /*75b0*/  UIADD3.X UR5, UPT, UPT, URZ, UR5, URZ, UP0, !UPT ;  /* 0x00000005ff057290 */ /* 0x000fe400087fe4ff */
[----:B------:R-:W-:-:S04]  /*75c0*/  IMAD.U32 R4, RZ, RZ, UR4 ;  /* 0x00000004ff047e24 */ /* 0x000fc8000f8e00ff */
[----:B------:R-:W-:Y:S01]  /*75d0*/  IMAD.U32 R5, RZ, RZ, UR5 ;  /* 0x00000005ff057e24 */ /* 0x000fe2000f8e00ff */
[----:B------:R-:W-:Y:S06]  /*75e0*/  @!P1 BRA `(.L_x_494) ;  /* 0x0000000800089947 */ /* 0x000fec0003800000 */
[----:B------:R-:W-:Y:S01]  /*75f0*/  PLOP3.LUT P0, PT, PT, PT, PT, 0x8, 0x80 ;  /* 0x000000000080781c */ /* 0x000fe20003f0e170 */
[----:B------:R-:W-:-:S12]  /*7600*/  VIADD R11, R9, 0xfffff400 ;  /* 0xfffff400090b7836 */ /* 0x000fd80000000000 */
.L_x_495:
[----:B---3--:R-:W0:Y:S01]  /*7610*/  LDS R67, [R0+-0x6010] ;  /* 0xff9ff00000437984 */ /* 0x008e220000000800 */
[----:B------:R-:W-:-:S03]  /*7620*/  IMAD.WIDE R60, R7, 0x4, R4 ;  /* 0x00000004073c7825 */ /* 0x000fc600078e0204 */
[----:B---3--:R-:W1:Y:S01]  /*7630*/  LDS.128 R40, [R0+-0x6000] ;  /* 0xffa0000000287984 */ /* 0x008e620000000c00 */
[----:B------:R-:W-:-:S03]  /*7640*/  IMAD.WIDE R50, R7, 0x18, R2 ;  /* 0x0000001807327825 */ /* 0x000fc600078e0202 */
[----:B------:R-:W2:Y:S01]  /*7650*/  LDS.64 R56, [R0+-0x6008] ;  /* 0xff9ff80000387984 */ /* 0x000ea20000000a00 */
[----:B------:R-:W-:-:S03]  /*7660*/  VIADD R6, R6, 0x1000 ;  /* 0x0000100006067836 */ /* 0x000fc60000000000 */
[----:B------:R-:W3:Y:S02]  /*7670*/  LDS R69, [R0+-0x4010] ;  /* 0xffbff00000457984 */ /* 0x000ee40000000800 */
[----:B------:R-:W-:Y:S02]  /*7680*/  ISETP.GE.AND P1, PT, R6, R11, PT ;  /* 0x0000000b0600720c */ /* 0x000fe40003f26270 */
[----:B------:R-:W4:Y:S04]  /*7690*/  LDS.128 R32, [R0+-0x4000] ;  /* 0xffc0000000207984 */ /* 0x000f280000000c00 */
[----:B------:R-:W5:Y:S04]  /*76a0*/  LDS.64 R62, [R0+-0x4008] ;  /* 0xffbff800003e7984 */ /* 0x000f680000000a00 */
[----:B------:R-:W5:Y:S04]  /*76b0*/  LDS R71, [R0+-0x2010] ;  /* 0xffdff00000477984 */ /* 0x000f680000000800 */
[----:B------:R-:W5:Y:S04]  /*76c0*/  LDS.128 R36, [R0+-0x2000] ;  /* 0xffe0000000247984 */ /* 0x000f680000000c00 */
[----:B------:R-:W5:Y:S04]  /*76d0*/  LDS.64 R58, [R0+-0x2008] ;  /* 0xffdff800003a7984 */ /* 0x000f680000000a00 */
[----:B------:R-:W5:Y:S04]  /*76e0*/  LDS R73, [R0+-0x10] ;  /* 0xfffff00000497984 */ /* 0x000f680000000800 */
[----:B------:R-:W5:Y:S04]  /*76f0*/  LDS.64 R46, [R0+-0x8] ;  /* 0xfffff800002e7984 */ /* 0x000f680000000a00 */
[----:B------:R-:W5:Y:S04]  /*7700*/  LDS.128 R20, [R0] ;  /* 0x0000000000147984 */ /* 0x000f680000000c00 */
        /* <DEDUP_REMOVED lines=10> */
[----:B------:R-:W5:Y:S04]  /*77b0*/  LDS.64 R44, [R0+0x7ff8] ;  /* 0x007ff800002c7984 */ /* 0x000f680000000a00 */
[----:B------:R-:W5:Y:S04]  /*77c0*/  LDS.128 R12, [R0+0x8000] ;  /* 0x00800000000c7984 */ /* 0x000f680000000c00 */
[----:B0-----:R0:W-:Y:S04]  /*77d0*/  STG.E desc[UR8][R60.64+-0x800], R67 ;  /* 0xfff800433c007986 */ /* 0x0011e8000c101908 */
[----:B-1----:R-:W-:Y:S04]  /*77e0*/  STG.E.64 desc[UR8][R50.64+-0x2ff8], R40 ;  /* 0xffd0082832007986 */ /* 0x002fe8000c101b08 */
[----:B------:R-:W-:Y:S01]  /*77f0*/  STG.E.64 desc[UR8][R50.64+-0x2ff0], R42 ;  /* 0xffd0102a32007986 */ /* 0x000fe2000c101b08 */
[----:B0-----:R-:W-:-:S03]  /*7800*/  VIADD R67, R7, 0x400 ;  /* 0x0000040007437836 */ /* 0x001fc60000000000 */
[----:B--2---:R0:W-:Y:S04]  /*7810*/  STG.E.64 desc[UR8][R50.64+-0x3000], R56 ;  /* 0xffd0003832007986 */ /* 0x0041e8000c101b08 */
[----:B---3--:R-:W-:Y:S04]  /*7820*/  STG.E desc[UR8][R60.64+-0x400], R69 ;  /* 0xfffc00453c007986 */ /* 0x008fe8000c101908 */
[----:B----4-:R1:W-:Y:S04]  /*7830*/  STG.E.64 desc[UR8][R50.64+-0x17f8], R32 ;  /* 0xffe8082032007986 */ /* 0x0103e8000c101b08 */
[----:B------:R2:W-:Y:S01]  /*7840*/  STG.E.64 desc[UR8][R50.64+-0x17f0], R34 ;  /* 0xffe8102232007986 */ /* 0x0005e2000c101b08 */
[----:B0-----:R-:W-:-:S03]  /*7850*/  IMAD.WIDE R56, R67, 0x18, R2 ;  /* 0x0000001843387825 */ /* 0x001fc600078e0202 */
[----:B-----5:R-:W-:Y:S04]  /*7860*/  STG.E.64 desc[UR8][R50.64+-0x1800], R62 ;  /* 0xffe8003e32007986 */ /* 0x020fe8000c101b08 */
[----:B------:R-:W-:Y:S01]  /*7870*/  STG.E desc[UR8][R60.64], R71 ;  /* 0x000000473c007986 */ /* 0x000fe2000c101908 */
[----:B-1----:R-:W-:-:S03]  /*7880*/  IMAD.WIDE R32, R67, 0x4, R4 ;  /* 0x0000000443207825 */ /* 0x002fc600078e0204 */
[----:B------:R-:W0:Y:S01]  /*7890*/  LDS R8, [R0+0x9ff0] ;  /* 0x009ff00000087984 */ /* 0x000e220000000800 */
[----:B--2---:R-:W-:-:S03]  /*78a0*/  VIADD R35, R7, 0x800 ;  /* 0x0000080007237836 */ /* 0x004fc60000000000 */
[----:B------:R-:W-:Y:S04]  /*78b0*/  STG.E.64 desc[UR8][R50.64+0x8], R36 ;  /* 0x0000082432007986 */ /* 0x000fe8000c101b08 */
[----:B------:R-:W-:Y:S04]  /*78c0*/  STG.E.64 desc[UR8][R50.64+0x10], R38 ;  /* 0x0000102632007986 */ /* 0x000fe8000c101b08 */
[----:B------:R1:W-:Y:S04]  /*78d0*/  STG.E.64 desc[UR8][R50.64], R58 ;  /* 0x0000003a32007986 */ /* 0x0003e8000c101b08 */
[----:B------:R-:W2:Y:S04]  /*78e0*/  LDS.128 R40, [R0+0xa000] ;  /* 0x00a0000000287984 */ /* 0x000ea80000000c00 */
[----:B------:R-:W-:Y:S04]  /*78f0*/  STG.E desc[UR8][R60.64+0x400], R73 ;  /* 0x000400493c007986 */ /* 0x000fe8000c101908 */
[----:B------:R-:W-:Y:S01]  /*7900*/  STG.E.64 desc[UR8][R50.64+0x1800], R46 ;  /* 0x0018002e32007986 */ /* 0x000fe2000c101b08 */
[----:B-1----:R-:W-:-:S03]  /*7910*/  IMAD.WIDE R58, R35, 0x4, R4 ;  /* 0x00000004233a7825 */ /* 0x002fc600078e0204 */
[----:B------:R-:W-:Y:S04]  /*7920*/  STG.E.64 desc[UR8][R50.64+0x1808], R20 ;  /* 0x0018081432007986 */ /* 0x000fe8000c101b08 */
[----:B------:R-:W-:Y:S04]  /*7930*/  STG.E.64 desc[UR8][R50.64+0x1810], R22 ;  /* 0x0018101632007986 */ /* 0x000fe8000c101b08 */
[----:B------:R-:W-:Y:S04]  /*7940*/  STG.E desc[UR8][R32.64+-0x800], R64 ;  /* 0xfff8004020007986 */ /* 0x000fe8000c101908 */
[----:B------:R-:W1:Y:S04]  /*7950*/  LDS.64 R46, [R0+0x9ff8] ;  /* 0x009ff800002e7984 */ /* 0x000e680000000a00 */
[----:B------:R-:W-:Y:S04]  /*7960*/  STG.E.64 desc[UR8][R56.64+-0x2ff8], R16 ;  /* 0xffd0081038007986 */ /* 0x000fe8000c101b08 */
[----:B------:R-:W-:Y:S04]  /*7970*/  STG.E.64 desc[UR8][R56.64+-0x2ff0], R18 ;  /* 0xffd0101238007986 */ /* 0x000fe8000c101b08 */
[----:B------:R-:W-:Y:S04]  /*7980*/  STG.E.64 desc[UR8][R56.64+-0x3000], R48 ;  /* 0xffd0003038007986 */ /* 0x000fe8000c101b08 */
[----:B------:R-:W3:Y:S04]  /*7990*/  LDS R67, [R0+0xbff0] ;  /* 0x00bff00000437984 */ /* 0x000ee80000000800 */
[----:B------:R-:W-:Y:S04]  /*79a0*/  STG.E desc[UR8][R32.64+-0x400], R10 ;  /* 0xfffc000a20007986 */ /* 0x000fe8000c101908 */
[----:B------:R-:W4:Y:S04]  /*79b0*/  LDS.128 R16, [R0+0xc000] ;  /* 0x00c0000000107984 */ /* 0x000f280000000c00 */
        /* <DEDUP_REMOVED lines=8> */
[----:B------:R-:W5:Y:S04]  /*7a40*/  LDS R65, [R0+0xfff0] ;  /* 0x00fff00000417984 */ /* 0x000f680000000800 */
[----:B------:R-:W-:Y:S04]  /*7a50*/  STG.E.64 desc[UR8][R56.64+0x8], R28 ;  /* 0x0000081c38007986 */ /* 0x000fe8000c101b08 */
[----:B------:R-:W-:Y:S04]  /*7a60*/  STG.E.64 desc[UR8][R56.64+0x10], R30 ;  /* 0x0000101e38007986 */ /* 0x000fe8000c101b08 */
[----:B------:R-:W-:Y:S04]  /*7a70*/  STG.E.64 desc[UR8][R56.64], R54 ;  /* 0x0000003638007986 */ /* 0x000fe8000c101b08 */
[----:B------:R-:W5:Y:S04]  /*7a80*/  LDS.64 R52, [R0+0xfff8] ;  /* 0x00fff80000347984 */ /* 0x000f680000000a00 */
[----:B------:R-:W5:Y:S04]  /*7a90*/  LDS.128 R24, [R0+0x10000] ;  /* 0x0100000000187984 */ /* 0x000f680000000c00 */
[----:B------:R-:W-:Y:S04]  /*7aa0*/  STG.E desc[UR8][R32.64+0x400], R75 ;  /* 0x0004004b20007986 */ /* 0x000fe8000c101908 */
[----:B------:R-:W5:Y:S04]  /*7ab0*/  LDS R71, [R0+0x11ff0] ;  /* 0x011ff00000477984 */ /* 0x000f680000000800 */
[----:B------:R0:W-:Y:S04]  /*7ac0*/  STG.E.64 desc[UR8][R56.64+0x1800], R44 ;  /* 0x0018002c38007986 */ /* 0x0001e8000c101b08 */
[----:B------:R-:W5:Y:S04]  /*7ad0*/  LDS.128 R28, [R0+0x12000] ;  /* 0x01200000001c7984 */ /* 0x000f680000000c00 */
[----:B------:R-:W5:Y:S04]  /*7ae0*/  LDS.64 R54, [R0+0x11ff8] ;  /* 0x011ff80000367984 */ /* 0x000f680000000a00 */
[----:B------:R-:W-:Y:S01]  /*7af0*/  STG.E.64 desc[UR8][R56.64+0x1808], R12 ;  /* 0x0018080c38007986 */ /* 0x000fe2000c101b08 */
[----:B0-----:R-:W-:-:S03]  /*7b00*/  IMAD.WIDE R44, R35, 0x18, R2 ;  /* 0x00000018232c7825 */ /* 0x001fc600078e0202 */
[----:B------:R-:W-:Y:S04]  /*7b10*/  STG.E.64 desc[UR8][R56.64+0x1810], R14 ;  /* 0x0018100e38007986 */ /* 0x000fe8000c101b08 */
[----:B------:R-:W0:Y:S04]  /*7b20*/  LDS R73, [R0+0x13ff0] ;  /* 0x013ff00000497984 */ /* 0x000e280000000800 */
[----:B------:R-:W0:Y:S04]  /*7b30*/  LDS.128 R32, [R0+0x14000] ;  /* 0x0140000000207984 */ /* 0x000e280000000c00 */
[----:B------:R-:W0:Y:S04]  /*7b40*/  LDS.64 R56, [R0+0x13ff8] ;  /* 0x013ff80000387984 */ /* 0x000e280000000a00 */
[----:B------:R-:W0:Y:S04]  /*7b50*/  LDS R75, [R0+0x15ff0] ;  /* 0x015ff000004b7984 */ /* 0x000e280000000800 */
[----:B------:R-:W0:Y:S04]  /*7b60*/  LDS.128 R12, [R0+0x16000] ;  /* 0x01600000000c7984 */ /* 0x000e280000000c00 */
[----:B------:R-:W0:Y:S04]  /*7b70*/  LDS.64 R60, [R0+0x15ff8] ;  /* 0x015ff800003c7984 */ /* 0x000e280000000a00 */
[----:B------:R-:W0:Y:S04]  /*7b80*/  LDS R77, [R0+0x17ff0] ;  /* 0x017ff000004d7984 */ /* 0x000e280000000800 */
[----:B------:R-:W0:Y:S04]  /*7b90*/  LDS.64 R62, [R0+0x17ff8] ;  /* 0x017ff800003e7984 */ /* 0x000e280000000a00 */
[----:B------:R1:W0:Y:S04]  /*7ba0*/  LDS.128 R36, [R0+0x18000] ;  /* 0x0180000000247984 */ /* 0x0002280000000c00 */
[----:B------:R-:W-:Y:S04]  /*7bb0*/  STG.E desc[UR8][R58.64+-0x800], R8 ;  /* 0xfff800083a007986 */ /* 0x000fe8000c101908 */
[----:B--2---:R2:W-:Y:S01]  /*7bc0*/  STG.E.64 desc[UR8][R44.64+-0x2ff0], R42 ;  /* 0xffd0102a2c007986 */ /* 0x0045e2000c101b08 */
[----:B-1----:R-:W-:-:S03]  /*7bd0*/  VIADD R0, R0, 0x20000 ;  /* 0x0002000000007836 */ /* 0x002fc60000000000 */
[----:B------:R1:W-:Y:S04]  /*7be0*/  STG.E.64 desc[UR8][R44.64+-0x2ff8], R40 ;  /* 0xffd008282c007986 */ /* 0x0003e8000c101b08 */
[----:B------:R0:W-:Y:S04]  /*7bf0*/  STG.E.64 desc[UR8][R44.64+-0x3000], R46 ;  /* 0xffd0002e2c007986 */ /* 0x0001e8000c101b08 */
[----:B---3--:R3:W-:Y:S01]  /*7c00*/  STG.E desc[UR8][R58.64+-0x400], R67 ;  /* 0xfffc00433a007986 */ /* 0x0087e2000c101908 */
[----:B--2---:R-:W-:-:S03]  /*7c10*/  VIADD R43, R7, 0xc00 ;  /* 0x00000c00072b7836 */ /* 0x004fc60000000000 */
[----:B----4-:R3:W-:Y:S01]  /*7c20*/  STG.E.64 desc[UR8][R44.64+-0x17f8], R16 ;  /* 0xffe808102c007986 */ /* 0x0107e2000c101b08 */
[----:B------:R-:W-:Y:S02]  /*7c30*/  VIADD R7, R7, 0x1000 ;  /* 0x0000100007077836 */ /* 0x000fe40000000000 */
[C---:B-1----:R-:W-:Y:S01]  /*7c40*/  IMAD.WIDE R40, R43.reuse, 0x4, R4 ;  /* 0x000000042b287825 */ /* 0x042fe200078e0204 */
[----:B------:R3:W-:Y:S03]  /*7c50*/  STG.E.64 desc[UR8][R44.64+-0x17f0], R18 ;  /* 0xffe810122c007986 */ /* 0x0007e6000c101b08 */
[----:B------:R-:W-:Y:S01]  /*7c60*/  IMAD.WIDE R42, R43, 0x18, R2 ;  /* 0x000000182b2a7825 */ /* 0x000fe200078e0202 */
        /* <DEDUP_REMOVED lines=13> */
[----:B0-----:R3:W-:Y:S04]  /*7d40*/  STG.E desc[UR8][R40.64+-0x400], R73 ;  /* 0xfffc004928007986 */ /* 0x0017e8000c101908 */
        /* <DEDUP_REMOVED lines=11> */
[----:B------:R-:W-:Y:S05]  /*7e00*/  @!P1 BRA `(.L_x_495) ;  /* 0xfffffff800009947 */ /* 0x000fea000383ffff */
.L_x_494:
[----:B------:R-:W-:Y:S05]  /*7e10*/  BSYNC.RECONVERGENT B0 ;  /* 0x0000000000007941 */ /* 0x000fea0003800200 */
.L_x_493:
[----:B------:R-:W-:Y:S01]  /*7e20*/  IMAD.IADD R8, R9, 0x1, -R6 ;  /* 0x0000000109087824 */ /* 0x000fe200078e0a06 */
[----:B------:R-:W-:Y:S04]  /*7e30*/  BSSY.RECONVERGENT B0, `(.L_x_496) ;  /* 0x0000044000007945 */ /* 0x000fe80003800200 */
[----:B------:R-:W-:-:S13]  /*7e40*/  ISETP.GT.AND P1, PT, R8, 0x400, PT ;  /* 0x000004000800780c */ /* 0x000fda0003f24270 */
[----:B------:R-:W-:Y:S05]  /*7e50*/  @!P1 BRA `(.L_x_497) ;  /* 0x0000000400049947 */ /* 0x000fea0003800000 */
[----:B---3--:R-:W0:Y:S01]  /*7e60*/  LDS R41, [R0+-0x6010] ;  /* 0xff9ff00000297984 */ /* 0x008e220000000800 */
[C---:B------:R-:W-:Y:S01]  /*7e70*/  IMAD.WIDE R50, R7.reuse, 0x4, R4 ;  /* 0x0000000407327825 */ /* 0x040fe200078e0204 */
[----:B------:R-:W-:Y:S02]  /*7e80*/  PLOP3.LUT P0, PT, PT, PT, PT, 0x8, 0x80 ;  /* 0x000000000080781c */ /* 0x000fe40003f0e170 */
[----:B------:R-:W1:Y:S01]  /*7e90*/  LDS.128 R36, [R0+-0x6000] ;  /* 0xffa0000000247984 */ /* 0x000e620000000c00 */
[----:B------:R-:W-:-:S03]  /*7ea0*/  IMAD.WIDE R44, R7, 0x18, R2 ;  /* 0x00000018072c7825 */ /* 0x000fc600078e0202 */
[----:B------:R-:W2:Y:S01]  /*7eb0*/  LDS.64 R54, [R0+-0x6008] ;  /* 0xff9ff80000367984 */ /* 0x000ea20000000a00 */
[----:B------:R-:W-:-:S03]  /*7ec0*/  VIADD R6, R6, 0x800 ;  /* 0x0000080006067836 */ /* 0x000fc60000000000 */
[----:B------:R-:W3:Y:S04]  /*7ed0*/  LDS R63, [R0+-0x4010] ;  /* 0xffbff000003f7984 */ /* 0x000ee80000000800 */
        /* <DEDUP_REMOVED lines=17> */
[----:B0-----:R-:W-:Y:S04]  /*7ff0*/  STG.E desc[UR8][R50.64+-0x800], R41 ;  /* 0xfff8002932007986 */ /* 0x001fe8000c101908 */
[----:B------:R-:W0:Y:S04]  /*8000*/  LDS R75, [R0+0x7ff0] ;  /* 0x007ff000004b7984 */ /* 0x000e280000000800 */
[----:B------:R-:W0:Y:S04]  /*8010*/  LDS.64 R60, [R0+0x7ff8] ;  /* 0x007ff800003c7984 */ /* 0x000e280000000a00 */
[----:B------:R2:W0:Y:S04]  /*8020*/  LDS.128 R40, [R0+0x8000] ;  /* 0x0080000000287984 */ /* 0x0004280000000c00 */
[----:B-1----:R1:W-:Y:S04]  /*8030*/  STG.E.64 desc[UR8][R44.64+-0x2ff0], R38 ;  /* 0xffd010262c007986 */ /* 0x0023e8000c101b08 */
[----:B------:R5:W-:Y:S01]  /*8040*/  STG.E.64 desc[UR8][R44.64+-0x2ff8], R36 ;  /* 0xffd008242c007986 */ /* 0x000be2000c101b08 */
[----:B--2---:R-:W-:-:S03]  /*8050*/  VIADD R0, R0, 0x10000 ;  /* 0x0001000000007836 */ /* 0x004fc60000000000 */
[----:B------:R2:W-:Y:S04]  /*8060*/  STG.E.64 desc[UR8][R44.64+-0x3000], R54 ;  /* 0xffd000362c007986 */ /* 0x0005e8000c101b08 */
[----:B---3--:R2:W-:Y:S01]  /*8070*/  STG.E desc[UR8][R50.64+-0x400], R63 ;  /* 0xfffc003f32007986 */ /* 0x0085e2000c101908 */
[----:B-1----:R-:W-:-:S03]  /*8080*/  VIADD R39, R7, 0x400 ;  /* 0x0000040007277836 */ /* 0x002fc60000000000 */
[----:B----4-:R2:W-:Y:S01]  /*8090*/  STG.E.64 desc[UR8][R44.64+-0x17f8], R12 ;  /* 0xffe8080c2c007986 */ /* 0x0105e2000c101b08 */
[----:B------:R-:W-:Y:S02]  /*80a0*/  VIADD R7, R7, 0x800 ;  /* 0x0000080007077836 */ /* 0x000fe40000000000 */
[C---:B-----5:R-:W-:Y:S01]  /*80b0*/  IMAD.WIDE R36, R39.reuse, 0x4, R4 ;  /* 0x0000000427247825 */ /* 0x060fe200078e0204 */
[----:B------:R2:W-:Y:S03]  /*80c0*/  STG.E.64 desc[UR8][R44.64+-0x17f0], R14 ;  /* 0xffe8100e2c007986 */ /* 0x0005e6000c101b08 */
[----:B------:R-:W-:Y:S01]  /*80d0*/  IMAD.WIDE R38, R39, 0x18, R2 ;  /* 0x0000001827267825 */ /* 0x000fe200078e0202 */
        /* <DEDUP_REMOVED lines=24> */
[----:B------:R2:W-:Y:S02]  /*8260*/  STG.E.64 desc[UR8][R38.64+0x1810], R42 ;  /* 0x0018102a26007986 */ /* 0x0005e4000c101b08 */
.L_x_497:
[----:B------:R-:W-:Y:S05]  /*8270*/  BSYNC.RECONVERGENT B0 ;  /* 0x0000000000007941 */ /* 0x000fea0003800200 */
.L_x_496:
[----:B------:R-:W-:-:S13]  /*8280*/  ISETP.LT.OR P0, PT, R6, R9, P0 ;  /* 0x000000090600720c */ /* 0x000fda0000701670 */
[----:B------:R-:W-:Y:S05]  /*8290*/  @!P0 EXIT ;  /* 0x000000000000894d */ /* 0x000fea0003800000 */
[----:B--23--:R-:W0:Y:S01]  /*82a0*/  LDS R33, [R0+-0x6010] ;  /* 0xff9ff00000217984 */ /* 0x00ce220000000800 */
[----:B------:R-:W-:-:S03]  /*82b0*/  IMAD.WIDE R4, R7, 0x4, R4 ;  /* 0x0000000407047825 */ /* 0x000fc600078e0204 */
[----:B------:R-:W1:Y:S01]  /*82c0*/  LDS.128 R12, [R0+-0x6000] ;  /* 0xffa00000000c7984 */ /* 0x000e620000000c00 */
[----:B------:R-:W-:-:S03]  /*82d0*/  IMAD.WIDE R2, R7, 0x18, R2 ;  /* 0x0000001807027825 */ /* 0x000fc600078e0202 */
        /* <DEDUP_REMOVED lines=27> */
.L_x_489:
[----:B------:R-:W0:Y:S01]  /*8490*/  LDC.64 R6, c[0x0][0x390] ;  /* 0x0000e400ff067b82 */ /* 0x000e220000000a00 */
[----:B------:R-:W-:Y:S02]  /*84a0*/  ISETP.NE.AND P0, PT, R2, R3, PT ;  /* 0x000000030200720c */ /* 0x000fe40003f05270 */
[----:B------:R-:W-:Y:S02]  /*84b0*/  ISETP.NE.AND P1, PT, R3, R4, PT ;  /* 0x000000040300720c */ /* 0x000fe40003f25270 */
[----:B------:R-:W-:-:S03]  /*84c0*/  ISETP.NE.AND P2, PT, R4, R5, PT ;  /* 0x000000050400720c */ /* 0x000fc60003f45270 */
[----:B------:R-:W1:Y:S08]  /*84d0*/  LDC.64 R22, c[0x0][0x398] ;  /* 0x0000e600ff167b82 */ /* 0x000e700000000a00 */
[----:B------:R-:W2:Y:S08]  /*84e0*/  LDC.64 R30, c[0x0][0x390] ;  /* 0x0000e400ff1e7b82 */ /* 0x000eb00000000a00 */
[----:B------:R-:W4:Y:S01]  /*84f0*/  LDC.64 R32, c[0x0][0x398] ;  /* 0x0000e600ff207b82 */ /* 0x000f220000000a00 */
[----:B0-----:R-:W-:-:S05]  /*8500*/  @P0 IMAD.WIDE R6, R8, 0x4, R6 ;  /* 0x0000000408060825 */ /* 0x001fca00078e0206 */
[----:B------:R0:W-:Y:S01]  /*8510*/  @P0 STG.E desc[UR8][R6.64], R2 ;  /* 0x0000000206000986 */ /* 0x0001e2000c101908 */
[----:B-1----:R-:W-:-:S05]  /*8520*/  @P0 IMAD.WIDE R8, R8, 0x18, R22 ;  /* 0x0000001808080825 */ /* 0x002fca00078e0216 */
[----:B------:R0:W-:Y:S01]  /*8530*/  @P0 STG.E.64 desc[UR8][R8.64], R20 ;  /* 0x0000001408000986 */ /* 0x0001e2000c101b08 */
[----:B--2---:R-:W-:-:S03]  /*8540*/  @P1 IMAD.WIDE R22, R35, 0x4, R30 ;  /* 0x0000000423161825 */ /* 0x004fc600078e021e */
[----:B------:R0:W-:Y:S04]  /*8550*/  @P0 STG.E.64 desc[UR8][R8.64+0x8], R12 ;  /* 0x0000080c08000986 */ /* 0x0001e8000c101b08 */
[----:B------:R0:W-:Y:S01]  /*8560*/  @P0 STG.E.64 desc[UR8][R8.64+0x10], R14 ;  /* 0x0000100e08000986 */ /* 0x0001e2000c101b08 */
[----:B----4-:R-:W-:-:S03]  /*8570*/  @P1 IMAD.WIDE R30, R35, 0x18, R32 ;  /* 0x00000018231e1825 */ /* 0x010fc600078e0220 */
[----:B------:R0:W-:Y:S04]  /*8580*/  @P1 STG.E desc[UR8][R22.64], R3 ;  /* 0x0000000316001986 */ /* 0x0001e8000c101908 */
[----:B------:R0:W-:Y:S04]  /*8590*/  @P1 STG.E.64 desc[UR8][R30.64], R10 ;  /* 0x0000000a1e001986 */ /* 0x0001e8000c101b08 */
[----:B------:R0:W-:Y:S04]  /*85a0*/  @P1 STG.E.64 desc[UR8][R30.64+0x8], R16 ;  /* 0x000008101e001986 */ /* 0x0001e8000c101b08 */
[----:B------:R0:W-:Y:S01]  /*85b0*/  @P1 STG.E.64 desc[UR8][R30.64+0x10], R18 ;  /* 0x000010121e001986 */ /* 0x0001e2000c101b08 */
[----:B------:R-:W-:Y:S05]  /*85c0*/  @!P2 EXIT ;  /* 0x000000000000a94d */ /* 0x000fea0003800000 */
[----:B0-----:R-:W0:Y:S08]  /*85d0*/  LDC.64 R2, c[0x0][0x390] ;  /* 0x0000e400ff027b82 */ /* 0x001e300000000a00 */
        /* <DEDUP_REMOVED lines=8> */
.L_x_398:
[----:B------:R-:W-:-:S13]  /*8660*/  ISETP.GE.AND P0, PT, R4, 0x1, PT ;  /* 0x000000010400780c */ /* 0x000fda0003f06270 */
[----:B------:R-:W-:Y:S05]  /*8670*/  @!P0 EXIT ;  /* 0x000000000000894d */ /* 0x000fea0003800000 */
[----:B------:R-:W-:-:S13]  /*8680*/  ISETP.NE.AND P0, PT, R0, RZ, PT ;  /* 0x000000ff0000720c */ /* 0x000fda0003f05270 */
[----:B------:R-:W-:Y:S05]  /*8690*/  @P0 BRA `(.L_x_498) ;  /* 0x0000003000d80947 */ /* 0x000fea0003800000 */
[----:B------:R-:W0:Y:S08]  /*86a0*/  LDC.64 R6, c[0x0][0x380] ;  /* 0x0000e000ff067b82 */ /* 0x000e300000000a00 */
[----:B------:R-:W1:Y:S01]  /*86b0*/  LDC.64 R8, c[0x0][0x388] ;  /* 0x0000e200ff087b82 */ /* 0x000e620000000a00 */
[----:B0-----:R-:W-:-:S05]  /*86c0*/  IMAD.WIDE.U32 R10, R2, 0x4, R6 ;  /* 0x00000004020a7825 */ /* 0x001fca00078e0006 */
[----:B------:R-:W2:Y:S01]  /*86d0*/  LDG.E.CONSTANT R29, desc[UR8][R10.64] ;  /* 0x000000080a1d7981 */ /* 0x000ea2000c1e9900 */
[----:B-1----:R-:W-:-:S05]  /*86e0*/  IMAD.WIDE.U32 R8, R2, 0x18, R8 ;  /* 0x0000001802087825 */ /* 0x002fca00078e0008 */
[----:B------:R-:W3:Y:S04]  /*86f0*/  LDG.E.64.CONSTANT R16, desc[UR8][R8.64] ;  /* 0x0000000808107981 */ /* 0x000ee8000c1e9b00 */
[----:B------:R-:W4:Y:S04]  /*8700*/  LDG.E.64.CONSTANT R18, desc[UR8][R8.64+0x8] ;  /* 0x0000080808127981 */ /* 0x000f28000c1e9b00 */
[----:B------:R-:W5:Y:S01]  /*8710*/  LDG.E.64.CONSTANT R20, desc[UR8][R8.64+0x10] ;  /* 0x0000100808147981 */ /* 0x000f62000c1e9b00 */
[----:B------:R-:W0:Y:S02]  /*8720*/  S2R R0, SR_TID.X ;  /* 0x0000000000007919 */ /* 0x000e240000002100 */
[----:B0-----:R-:W-:-:S02]  /*8730*/  LOP3.LUT R23, R0, 0x1f, RZ, 0xc0, !PT ;  /* 0x0000001f00177812 */ /* 0x001fc400078ec0ff */
[----:B------:R-:W-:-:S05]  /*8740*/  LOP3.LUT R2, R0, 0x3e0, RZ, 0xc0, !PT ;  /* 0x000003e000027812 */ /* 0x000fca00078ec0ff */
[----:B------:R-:W-:-:S04]  /*8750*/  IMAD R23, R2, 0x3, R23 ;  /* 0x0000000302177824 */ /* 0x000fc800078e0217 */
[C---:B------:R-:W-:Y:S01]  /*8760*/  VIADD R3, R23.reuse, 0x20 ;  /* 0x0000002017037836 */ /* 0x040fe20000000000 */
[C---:B------:R-:W-:Y:S01]  /*8770*/  ISETP.GE.U32.AND P0, PT, R23.reuse, R4, PT ;  /* 0x000000041700720c */ /* 0x040fe20003f06070 */
[C---:B------:R-:W-:Y:S01]  /*8780*/  VIADD R5, R23.reuse, 0x40 ;  /* 0x0000004017057836 */ /* 0x040fe20000000000 */
[----:B------:R-:W-:Y:S02]  /*8790*/  LEA R6, P3, R23, R10, 0x2 ;  /* 0x0000000a17067211 */ /* 0x000fe400078610ff */
[-C--:B------:R-:W-:Y:S02]  /*87a0*/  ISETP.GE.U32.AND P1, PT, R3, R4.reuse, PT ;  /* 0x000000040300720c */ /* 0x080fe40003f26070 */
[----:B------:R-:W-:Y:S01]  /*87b0*/  ISETP.GE.U32.AND P2, PT, R5, R4, PT ;  /* 0x000000040500720c */ /* 0x000fe20003f46070 */
[----:B------:R-:W-:-:S06]  /*87c0*/  IMAD.X R7, RZ, RZ, R11, P3 ;  /* 0x000000ffff077224 */ /* 0x000fcc00018e060b */
[----:B------:R-:W-:-:S04]  /*87d0*/  @!P0 IMAD.WIDE.U32 R2, R23, 0x4, R10 ;  /* 0x0000000417028825 */ /* 0x000fc800078e000a */
[----:B------:R-:W-:-:S05]  /*87e0*/  IMAD R25, R23, 0x18, RZ ;  /* 0x0000001817197824 */ /* 0x000fca00078e02ff */
[----:B------:R-:W-:Y:S01]  /*87f0*/  IADD3 R24, P3, PT, R25, R8, RZ ;  /* 0x0000000819187210 */ /* 0x000fe20007f7e0ff */
[----:B------:R-:W-:-:S04]  /*8800*/  @!P0 IMAD.WIDE.U32 R22, R23, 0x18, R8 ;  /* 0x0000001817168825 */ /* 0x000fc800078e0008 */
[----:B------:R-:W-:Y:S02]  /*8810*/  IMAD.X R25, RZ, RZ, R9, P3 ;  /* 0x000000ffff197224 */ /* 0x000fe400018e0609 */
[----:B--2---:R-:W-:Y:S02]  /*8820*/  IMAD.MOV.U32 R28, RZ, RZ, R29 ;  /* 0x000000ffff1c7224 */ /* 0x004fe400078e001d */
[----:B------:R0:W2:Y:S02]  /*8830*/  @!P0 LDG.E.CONSTANT R29, desc[UR8][R2.64] ;  /* 0x00000008021d8981 */ /* 0x0000a4000c1e9900 */
        /* <DEDUP_REMOVED lines=12> */
[----:B------:R5:W3:Y:S01]  /*8900*/  @!P0 LDG.E.64.CONSTANT R20, desc[UR8][R22.64+0x10] ;  /* 0x0000100816148981 */ /* 0x000ae2000c1e9b00 */
[----:B------:R-:W-:-:S02]  /*8910*/  IMAD.MOV.U32 R27, RZ, RZ, R11 ;  /* 0x000000ffff1b7224 */ /* 0x000fc400078e000b */
[----:B------:R-:W-:Y:S01]  /*8920*/  IMAD.MOV.U32 R32, RZ, RZ, R12 ;  /* 0x000000ffff207224 */ /* 0x000fe200078e000c */
[----:B------:R-:W4:Y:S01]  /*8930*/  @!P2 LDG.E.64.CONSTANT R10, desc[UR8][R24.64+0x600] ;  /* 0x00060008180aa981 */ /* 0x000f22000c1e9b00 */
[----:B------:R-:W-:Y:S02]  /*8940*/  IMAD.MOV.U32 R33, RZ, RZ, R13 ;  /* 0x000000ffff217224 */ /* 0x000fe400078e000d */
[----:B------:R-:W-:Y:S01]  /*8950*/  IMAD.MOV.U32 R34, RZ, RZ, R14 ;  /* 0x000000ffff227224 */ /* 0x000fe200078e000e */
[----:B------:R-:W4:Y:S01]  /*8960*/  @!P1 LDG.E.64.CONSTANT R26, desc[UR8][R24.64+0x300] ;  /* 0x00030008181a9981 */ /* 0x000f22000c1e9b00 */
        /* <DEDUP_REMOVED lines=11> */
[----:B------:R-:W-:-:S05]  /*8a20*/  LEA R3, R2, UR4, 0x2 ;  /* 0x0000000402037c11 */ /* 0x000fca000f8e10ff */
[C-C-:B------:R-:W-:Y:S02]  /*8a30*/  IMAD R6, R5.reuse, 0x8, R3.reuse ;  /* 0x0000000805067824 */ /* 0x140fe400078e0203 */
[----:B------:R-:W-:Y:S02]  /*8a40*/  IMAD R7, R5, 0x2, R2 ;  /* 0x0000000205077824 */ /* 0x000fe400078e0202 */
[----:B-----5:R-:W-:Y:S02]  /*8a50*/  IMAD R23, R2, 0x14, R3 ;  /* 0x0000001402177824 */ /* 0x020fe400078e0203 */
[----:B------:R-:W-:Y:S01]  /*8a60*/  IMAD R22, R7, 0x14, R6 ;  /* 0x0000001407167824 */ /* 0x000fe200078e0206 */
[C---:B------:R-:W-:Y:S01]  /*8a70*/  ISETP.NE.AND P2, PT, R0.reuse, RZ, PT ;  /* 0x000000ff0000720c */ /* 0x040fe20003f45270 */
[----:B------:R-:W-:-:S05]  /*8a80*/  IMAD R25, R0, 0x3, RZ ;  /* 0x0000000300197824 */ /* 0x000fca00078e02ff */
[----:B------:R-:W-:-:S04]  /*8a90*/  ISETP.NE.AND P4, PT, R25, R4, PT ;  /* 0x000000041900720c */ /* 0x000fc80003f85270 */
[----:B------:R-:W-:Y:S01]  /*8aa0*/  SEL R40, RZ, 0x1, P4 ;  /* 0x00000001ff287807 */ /* 0x000fe20002000000 */
        /* <DEDUP_REMOVED lines=8> */
[----:B---3--:R-:W-:Y:S04]  /*8b30*/  STS.64 [R23+0x10], R20 ;  /* 0x0000101417007388 */ /* 0x008fe80000000a00 */
[----:B------:R-:W-:Y:S04]  /*8b40*/  STS.64 [R23], R16 ;  /* 0x0000001017007388 */ /* 0x000fe80000000a00 */
[----:B----4-:R-:W-:Y:S04]  /*8b50*/  STS.64 [R23+0x8], R18 ;  /* 0x0000081217007388 */ /* 0x010fe80000000a00 */
[----:B------:R-:W-:Y:S04]  /*8b60*/  STS.64 [R23+0x300], R26 ;  /* 0x0003001a17007388 */ /* 0x000fe80000000a00 */
[----:B------:R-:W-:Y:S04]  /*8b70*/  STS.64 [R23+0x600], R10 ;  /* 0x0006000a17007388 */ /* 0x000fe80000000a00 */
[----:B------:R1:W-:Y:S04]  /*8b80*/  STS.64 [R23+0x308], R32 ;  /* 0x0003082017007388 */ /* 0x0003e80000000a00 */
[----:B------:R-:W-:Y:S04]  /*8b90*/  STS.64 [R23+0x310], R34 ;  /* 0x0003102217007388 */ /* 0x000fe80000000a00 */
[----:B------:R-:W-:Y:S04]  /*8ba0*/  STS.64 [R23+0x608], R12 ;  /* 0x0006080c17007388 */ /* 0x000fe80000000a00 */
[----:B------:R-:W-:Y:S01]  /*8bb0*/  STS.64 [R23+0x610], R14 ;  /* 0x0006100e17007388 */ /* 0x000fe20000000a00 */
[----:B------:R-:W-:-:S03]  /*8bc0*/  NOP ;  /* 0x0000000000007918 */ /* 0x000fc60000000000 */
[----:B------:R-:W-:Y:S04]  /*8bd0*/  LDS.64 R2, [R22] ;  /* 0x0000000016027984 */ /* 0x000fe80000000a00 */
[----:B------:R-:W-:Y:S04]  /*8be0*/  LDS.64 R6, [R22+0x18] ;  /* 0x0000180016067984 */ /* 0x000fe80000000a00 */
[----:B------:R-:W-:Y:S04]  /*8bf0*/  LDS.64 R28, [R22+0x20] ;  /* 0x00002000161c7984 */ /* 0x000fe80000000a00 */
[----:B------:R-:W-:Y:S04]  /*8c00*/  LDS.64 R8, [R22+0x8] ;  /* 0x0000080016087984 */ /* 0x000fe80000000a00 */
[----:B------:R-:W-:Y:S04]  /*8c10*/  LDS.64 R30, [R22+0x28] ;  /* 0x00002800161e7984 */ /* 0x000fe80000000a00 */
[----:B------:R-:W2:Y:S04]  /*8c20*/  LDS.64 R10, [R22+0x10] ;  /* 0x00001000160a7984 */ /* 0x000ea80000000a00 */
[----:B------:R-:W-:Y:S04]  /*8c30*/  LDS.64 R16, [R22+0x30] ;  /* 0x0000300016107984 */ /* 0x000fe80000000a00 */
[----:B------:R-:W-:Y:S04]  /*8c40*/  LDS.64 R18, [R22+0x38] ;  /* 0x0000380016127984 */ /* 0x000fe80000000a00 */
[----:B------:R2:W3:Y:S01]  /*8c50*/  LDS.64 R12, [R22+0x40] ;  /* 0x00004000160c7984 */ /* 0x0004e20000000a00 */
[----:B-1----:R-:W-:Y:S01]  /*8c60*/  LEA R33, R0, UR4, 0x2 ;  /* 0x0000000400217c11 */ /* 0x002fe2000f8e10ff */
[----:B------:R-:W-:Y:S06]  /*8c70*/  BAR.SYNC.DEFER_BLOCKING 0x0 ;  /* 0x0000000000007b1d */ /* 0x000fec0000010000 */
[----:B0-----:R-:W-:Y:S02]  /*8c80*/  STS [R33+0x5a8], R38 ;  /* 0x0005a82621007388 */ /* 0x001fe40000000800 */
[----:B------:R-:W-:Y:S01]  /*8c90*/  BAR.SYNC.DEFER_BLOCKING 0x0 ;  /* 0x0000000000007b1d */ /* 0x000fe20000010000 */
[----:B------:R-:W-:Y:S01]  /*8ca0*/  VIADD R27, R25, 0x1 ;  /* 0x00000001191b7836 */ /* 0x000fe20000000000 */
[----:B------:R-:W-:-:S04]  /*8cb0*/  ISETP.NE.AND P0, PT, R36, R37, PT ;  /* 0x000000252400720c */ /* 0x000fc80003f05270 */
[----:B--2---:R-:W-:Y:S02]  /*8cc0*/  DADD R22, R30, R10 ;  /* 0x000000001e167229 */ /* 0x004fe4000000000a */
[----:B------:R-:W-:Y:S02]  /*8cd0*/  DADD R14, R6, R2 ;  /* 0x00000000060e7229 */ /* 0x000fe40000000002 */
[----:B------:R-:W-:Y:S01]  /*8ce0*/  DADD R20, R28, R8 ;  /* 0x000000001c147229 */ /* 0x000fe20000000008 */
[----:B------:R-:W-:Y:S01]  /*8cf0*/  ISETP.EQ.OR P0, PT, R27, R4, P0 ;  /* 0x000000041b00720c */ /* 0x000fe20000702670 */
[----:B------:R-:W0:Y:S04]  /*8d00*/  @P2 LDS R39, [R33+0x5a4] ;  /* 0x0005a40021272984 */ /* 0x000e280000000800 */
[----:B------:R-:W-:-:S02]  /*8d10*/  FSEL R22, R30, R22, P0 ;  /* 0x000000161e167208 */ /* 0x000fc40000000000 */
[----:B------:R-:W-:Y:S02]  /*8d20*/  FSEL R23, R31, R23, P0 ;  /* 0x000000171f177208 */ /* 0x000fe40000000000 */
[----:B------:R-:W-:Y:S02]  /*8d30*/  FSEL R14, R6, R14, P0 ;  /* 0x0000000e060e7208 */ /* 0x000fe40000000000 */
[----:B------:R-:W-:Y:S02]  /*8d40*/  FSEL R15, R7, R15, P0 ;  /* 0x0000000f070f7208 */ /* 0x000fe40000000000 */
[----:B------:R-:W-:Y:S02]  /*8d50*/  FSEL R20, R28, R20, P0 ;  /* 0x000000141c147208 */ /* 0x000fe40000000000 */
[----:B------:R-:W-:Y:S01]  /*8d60*/  FSEL R21, R29, R21, P0 ;  /* 0x000000151d157208 */ /* 0x000fe20000000000 */
[----:B---3--:R-:W-:Y:S01]  /*8d70*/  DADD R22, R12, R22 ;  /* 0x000000000c167229 */ /* 0x008fe20000000016 */
[----:B------:R-:W-:Y:S01]  /*8d80*/  VIADD R27, R25, 0x2 ;  /* 0x00000002191b7836 */ /* 0x000fe20000000000 */
[----:B------:R-:W-:Y:S01]  /*8d90*/  ISETP.NE.AND P1, PT, R37, R38, PT ;  /* 0x000000262500720c */ /* 0x000fe20003f25270 */
[----:B------:R-:W-:-:S02]  /*8da0*/  DADD R14, R16, R14 ;  /* 0x00000000100e7229 */ /* 0x000fc4000000000e */
[----:B------:R-:W-:Y:S01]  /*8db0*/  DADD R20, R18, R20 ;  /* 0x0000000012147229 */ /* 0x000fe20000000014 */
[----:B------:R-:W-:-:S04]  /*8dc0*/  ISETP.EQ.OR P1, PT, R27, R4, P1 ;  /* 0x000000041b00720c */ /* 0x000fc80000f22670 */
[----:B------:R-:W-:Y:S02]  /*8dd0*/  FSEL R48, R12, R22, P1 ;  /* 0x000000160c307208 */ /* 0x000fe40000800000 */
[----:B------:R-:W-:Y:S02]  /*8de0*/  FSEL R49, R13, R23, P1 ;  /* 0x000000170d317208 */ /* 0x000fe40000800000 */
[----:B------:R-:W-:Y:S02]  /*8df0*/  FSEL R44, R16, R14, P1 ;  /* 0x0000000e102c7208 */ /* 0x000fe40000800000 */
[----:B------:R-:W-:Y:S01]  /*8e00*/  FSEL R45, R17, R15, P1 ;  /* 0x0000000f112d7208 */ /* 0x000fe20000800000 */
[----:B------:R-:W-:Y:S01]  /*8e10*/  SHFL.UP PT, R16, R48, 0x1, RZ ;  /* 0x0420000030107989 */ /* 0x000fe200000e00ff */
[----:B------:R-:W-:Y:S02]  /*8e20*/  FSEL R46, R18, R20, P1 ;  /* 0x00000014122e7208 */ /* 0x000fe40000800000 */
[----:B------:R-:W-:Y:S01]  /*8e30*/  FSEL R47, R19, R21, P1 ;  /* 0x00000015132f7208 */ /* 0x000fe20000800000 */
[----:B------:R-:W1:Y:S04]  /*8e40*/  SHFL.UP PT, R17, R49, 0x1, RZ ;  /* 0x0420000031117989 */ /* 0x000e6800000e00ff */
[----:B------:R-:W-:Y:S04]  /*8e50*/  SHFL.UP PT, R14, R44, 0x1, RZ ;  /* 0x042000002c0e7989 */ /* 0x000fe800000e00ff */
[----:B------:R-:W2:Y:S01]  /*8e60*/  SHFL.UP PT, R15, R45, 0x1, RZ ;  /* 0x042000002d0f7989 */ /* 0x000ea200000e00ff */
[----:B0-----:R-:W-:-:S03]  /*8e70*/  @P2 ISETP.NE.AND P3, PT, R39, R36, PT ;  /* 0x000000242700220c */ /* 0x001fc60003f65270 */
[----:B------:R-:W-:Y:S04]  /*8e80*/  SHFL.UP PT, R12, R46, 0x1, RZ ;  /* 0x042000002e0c7989 */ /* 0x000fe800000e00ff */
[----:B------:R-:W0:Y:S01]  /*8e90*/  SHFL.UP PT, R13, R47, 0x1, RZ ;  /* 0x042000002f0d7989 */ /* 0x000e2200000e00ff */
[----:B------:R-:W-:Y:S01]  /*8ea0*/  IMAD.MOV.U32 R19, RZ, RZ, 0x1 ;  /* 0x00000001ff137424 */ /* 0x000fe200078e00ff */
[----:B------:R-:W-:Y:S02]  /*8eb0*/  @P2 SEL R19, RZ, 0x1, !P3 ;  /* 0x00000001ff132807 */ /* 0x000fe40005800000 */
[----:B------:R-:W-:Y:S02]  /*8ec0*/  SEL R41, RZ, 0x1, !P0 ;  /* 0x00000001ff297807 */ /* 0x000fe40004000000 */
[----:B------:R-:W-:-:S02]  /*8ed0*/  @P2 SEL R40, R40, R19, !P4 ;  /* 0x0000001328282207 */ /* 0x000fc40006000000 */
[----:B------:R-:W-:-:S03]  /*8ee0*/  ISETP.GE.AND P4, PT, R5, 0x1, PT ;  /* 0x000000010500780c */ /* 0x000fc60003f86270 */
[----:B------:R-:W-:Y:S01]  /*8ef0*/  IMAD.IADD R18, R40, 0x1, R41 ;  /* 0x0000000128127824 */ /* 0x000fe200078e0229 */
[----:B-1----:R-:W-:-:S03]  /*8f00*/  DADD R16, R16, R48 ;  /* 0x0000000010107229 */ /* 0x002fc60000000030 */
[----:B------:R-:W-:Y:S02]  /*8f10*/  VIADD R19, R18, 0x1 ;  /* 0x0000000112137836 */ /* 0x000fe40000000000 */
[----:B------:R-:W-:Y:S01]  /*8f20*/  @!P1 IMAD.MOV R19, RZ, RZ, R18 ;  /* 0x000000ffff139224 */ /* 0x000fe200078e0212 */
[----:B--2---:R-:W-:-:S04]  /*8f30*/  DADD R14, R14, R44 ;  /* 0x000000000e0e7229 */ /* 0x004fc8000000002c */
[----:B------:R-:W-:Y:S01]  /*8f40*/  ISETP.NE.AND P3, PT, R19, RZ, PT ;  /* 0x000000ff1300720c */ /* 0x000fe20003f65270 */
[----:B0-----:R-:W-:Y:S01]  /*8f50*/  DADD R12, R12, R46 ;  /* 0x000000000c0c7229 */ /* 0x001fe2000000002e */
[----:B------:R-:W0:Y:S02]  /*8f60*/  SHFL.UP PT, R18, R19, 0x1, RZ ;  /* 0x0420000013127989 */ /* 0x000e2400000e00ff */
[----:B------:R-:W-:Y:S02]  /*8f70*/  @P4 FSEL R48, R16, R48, !P3 ;  /* 0x0000003010304208 */ /* 0x000fe40005800000 */
[----:B------:R-:W-:Y:S02]  /*8f80*/  @P4 FSEL R49, R17, R49, !P3 ;  /* 0x0000003111314208 */ /* 0x000fe40005800000 */
[----:B------:R-:W-:Y:S02]  /*8f90*/  @P4 FSEL R44, R14, R44, !P3 ;  /* 0x0000002c0e2c4208 */ /* 0x000fe40005800000 */
[----:B------:R-:W-:Y:S01]  /*8fa0*/  @P4 FSEL R45, R15, R45, !P3 ;  /* 0x0000002d0f2d4208 */ /* 0x000fe20005800000 */
[----:B------:R-:W-:Y:S01]  /*8fb0*/  SHFL.UP PT, R16, R48, 0x2, RZ ;  /* 0x0440000030107989 */ /* 0x000fe200000e00ff */
[----:B------:R-:W-:-:S02]  /*8fc0*/  @P4 FSEL R46, R12, R46, !P3 ;  /* 0x0000002e0c2e4208 */ /* 0x000fc40005800000 */
[----:B------:R-:W-:Y:S01]  /*8fd0*/  @P4 FSEL R47, R13, R47, !P3 ;  /* 0x0000002f0d2f4208 */ /* 0x000fe20005800000 */
[----:B------:R-:W1:Y:S04]  /*8fe0*/  SHFL.UP PT, R17, R49, 0x2, RZ ;  /* 0x0440000031117989 */ /* 0x000e6800000e00ff */
[----:B------:R-:W-:Y:S04]  /*8ff0*/  SHFL.UP PT, R12, R44, 0x2, RZ ;  /* 0x044000002c0c7989 */ /* 0x000fe800000e00ff */
[----:B------:R-:W2:Y:S04]  /*9000*/  SHFL.UP PT, R13, R45, 0x2, RZ ;  /* 0x044000002d0d7989 */ /* 0x000ea800000e00ff */
[----:B------:R-:W-:Y:S04]  /*9010*/  SHFL.UP PT, R14, R46, 0x2, RZ ;  /* 0x044000002e0e7989 */ /* 0x000fe800000e00ff */
[----:B------:R-:W3:Y:S01]  /*9020*/  SHFL.UP PT, R15, R47, 0x2, RZ ;  /* 0x044000002f0f7989 */ /* 0x000ee200000e00ff */
[----:B0-----:R-:W-:-:S02]  /*9030*/  SEL R18, R18, RZ, P4 ;  /* 0x000000ff12127207 */ /* 0x001fc40002000000 */
[----:B------:R-:W-:-:S03]  /*9040*/  ISETP.GE.AND P4, PT, R5, 0x2, PT ;  /* 0x000000020500780c */ /* 0x000fc60003f86270 */
[----:B------:R-:W-:Y:S01]  /*9050*/  IMAD.IADD R18, R18, 0x1, R19 ;  /* 0x0000000112127824 */ /* 0x000fe200078e0213 */
[----:B-1----:R-:W-:-:S04]  /*9060*/  DADD R16, R16, R48 ;  /* 0x0000000010107229 */ /* 0x002fc80000000030 */
[----:B------:R-:W0:Y:S01]  /*9070*/  SHFL.UP PT, R19, R18, 0x2, RZ ;  /* 0x0440000012137989 */ /* 0x000e2200000e00ff */
[----:B------:R-:W-:Y:S01]  /*9080*/  ISETP.NE.AND P3, PT, R18, RZ, PT ;  /* 0x000000ff1200720c */ /* 0x000fe20003f65270 */
[----:B--2---:R-:W-:-:S04]  /*9090*/  DADD R12, R12, R44 ;  /* 0x000000000c0c7229 */ /* 0x004fc8000000002c */
[----:B------:R-:W-:Y:S01]  /*90a0*/  @P4 FSEL R48, R16, R48, !P3 ;  /* 0x0000003010304208 */ /* 0x000fe20005800000 */
[----:B---3--:R-:W-:Y:S01]  /*90b0*/  DADD R14, R14, R46 ;  /* 0x000000000e0e7229 */ /* 0x008fe2000000002e */
[----:B------:R-:W-:-:S04]  /*90c0*/  @P4 FSEL R49, R17, R49, !P3 ;  /* 0x0000003111314208 */ /* 0x000fc80005800000 */
[----:B------:R-:W-:Y:S02]  /*90d0*/  @P4 FSEL R44, R12, R44, !P3 ;  /* 0x0000002c0c2c4208 */ /* 0x000fe40005800000 */
[----:B------:R-:W-:Y:S01]  /*90e0*/  @P4 FSEL R45, R13, R45, !P3 ;  /* 0x0000002d0d2d4208 */ /* 0x000fe20005800000 */
[----:B------:R-:W-:Y:S02]  /*90f0*/  SHFL.UP PT, R16, R48, 0x4, RZ ;  /* 0x0480000030107989 */ /* 0x000fe400000e00ff */
[----:B------:R-:W-:Y:S02]  /*9100*/  @P4 FSEL R46, R14, R46, !P3 ;  /* 0x0000002e0e2e4208 */ /* 0x000fe40005800000 */
[----:B------:R-:W1:Y:S01]  /*9110*/  SHFL.UP PT, R17, R49, 0x4, RZ ;  /* 0x0480000031117989 */ /* 0x000e6200000e00ff */
[----:B------:R-:W-:-:S03]  /*9120*/  @P4 FSEL R47, R15, R47, !P3 ;  /* 0x0000002f0f2f4208 */ /* 0x000fc60005800000 */
[----:B------:R-:W-:Y:S04]  /*9130*/  SHFL.UP PT, R12, R44, 0x4, RZ ;  /* 0x048000002c0c7989 */ /* 0x000fe800000e00ff */
[----:B------:R-:W2:Y:S04]  /*9140*/  SHFL.UP PT, R13, R45, 0x4, RZ ;  /* 0x048000002d0d7989 */ /* 0x000ea800000e00ff */
[----:B------:R-:W-:Y:S04]  /*9150*/  SHFL.UP PT, R14, R46, 0x4, RZ ;  /* 0x048000002e0e7989 */ /* 0x000fe800000e00ff */
[----:B------:R-:W3:Y:S01]  /*9160*/  SHFL.UP PT, R15, R47, 0x4, RZ ;  /* 0x048000002f0f7989 */ /* 0x000ee200000e00ff */
[----:B0-----:R-:W-:-:S05]  /*9170*/  SEL R19, R19, RZ, P4 ;  /* 0x000000ff13137207 */ /* 0x001fca0002000000 */
[----:B------:R-:W-:Y:S01]  /*9180*/  IMAD.IADD R19, R18, 0x1, R19 ;  /* 0x0000000112137824 */ /* 0x000fe200078e0213 */
[----:B------:R-:W-:-:S04]  /*9190*/  ISETP.GE.AND P4, PT, R5, 0x4, PT ;  /* 0x000000040500780c */ /* 0x000fc80003f86270 */
[----:B------:R-:W0:Y:S01]  /*91a0*/  SHFL.UP PT, R18, R19, 0x4, RZ ;  /* 0x0480000013127989 */ /* 0x000e2200000e00ff */
[----:B-1----:R-:W-:Y:S01]  /*91b0*/  DADD R16, R16, R48 ;  /* 0x0000000010107229 */ /* 0x002fe20000000030 */
[----:B------:R-:W-:Y:S01]  /*91c0*/  ISETP.NE.AND P3, PT, R19, RZ, PT ;  /* 0x000000ff1300720c */ /* 0x000fe20003f65270 */
[----:B--2---:R-:W-:Y:S02]  /*91d0*/  DADD R12, R12, R44 ;  /* 0x000000000c0c7229 */ /* 0x004fe4000000002c */
[----:B---3--:R-:W-:-:S06]  /*91e0*/  DADD R14, R14, R46 ;  /* 0x000000000e0e7229 */ /* 0x008fcc000000002e */
[----:B------:R-:W-:Y:S02]  /*91f0*/  @P4 FSEL R48, R16, R48, !P3 ;  /* 0x0000003010304208 */ /* 0x000fe40005800000 */
[----:B------:R-:W-:Y:S02]  /*9200*/  @P4 FSEL R49, R17, R49, !P3 ;  /* 0x0000003111314208 */ /* 0x000fe40005800000 */
[----:B------:R-:W-:Y:S02]  /*9210*/  @P4 FSEL R44, R12, R44, !P3 ;  /* 0x0000002c0c2c4208 */ /* 0x000fe40005800000 */
[----:B------:R-:W-:Y:S01]  /*9220*/  @P4 FSEL R45, R13, R45, !P3 ;  /* 0x0000002d0d2d4208 */ /* 0x000fe20005800000 */
[----:B------:R-:W-:Y:S01]  /*9230*/  SHFL.UP PT, R16, R48, 0x8, RZ ;  /* 0x0500000030107989 */ /* 0x000fe200000e00ff */
[----:B------:R-:W-:Y:S02]  /*9240*/  @P4 FSEL R46, R14, R46, !P3 ;  /* 0x0000002e0e2e4208 */ /* 0x000fe40005800000 */
[----:B------:R-:W-:Y:S01]  /*9250*/  @P4 FSEL R47, R15, R47, !P3 ;  /* 0x0000002f0f2f4208 */ /* 0x000fe20005800000 */
[----:B------:R-:W1:Y:S01]  /*9260*/  SHFL.UP PT, R17, R49, 0x8, RZ ;  /* 0x0500000031117989 */ /* 0x000e6200000e00ff */
[----:B0-----:R-:W-:-:S03]  /*9270*/  SEL R18, R18, RZ, P4 ;  /* 0x000000ff12127207 */ /* 0x001fc60002000000 */
[----:B------:R-:W-:Y:S04]  /*9280*/  SHFL.UP PT, R12, R44, 0x8, RZ ;  /* 0x050000002c0c7989 */ /* 0x000fe800000e00ff */
[----:B------:R-:W0:Y:S04]  /*9290*/  SHFL.UP PT, R13, R45, 0x8, RZ ;  /* 0x050000002d0d7989 */ /* 0x000e2800000e00ff */
[----:B------:R-:W-:Y:S04]  /*92a0*/  SHFL.UP PT, R14, R46, 0x8, RZ ;  /* 0x050000002e0e7989 */ /* 0x000fe800000e00ff */
[----:B------:R-:W2:Y:S01]  /*92b0*/  SHFL.UP PT, R15, R47, 0x8, RZ ;  /* 0x050000002f0f7989 */ /* 0x000ea200000e00ff */
[----:B------:R-:W-:-:S05]  /*92c0*/  IMAD.IADD R18, R19, 0x1, R18 ;  /* 0x0000000113127824 */ /* 0x000fca00078e0212 */
[----:B------:R-:W3:Y:S01]  /*92d0*/  SHFL.UP PT, R19, R18, 0x8, RZ ;  /* 0x0500000012137989 */ /* 0x000ee200000e00ff */
[----:B------:R-:W-:Y:S01]  /*92e0*/  ISETP.GE.AND P4, PT, R5, 0x8, PT ;  /* 0x000000080500780c */ /* 0x000fe20003f86270 */
[----:B-1----:R-:W-:Y:S01]  /*92f0*/  DADD R16, R16, R48 ;  /* 0x0000000010107229 */ /* 0x002fe20000000030 */
[----:B------:R-:W-:Y:S01]  /*9300*/  ISETP.NE.AND P3, PT, R18, RZ, PT ;  /* 0x000000ff1200720c */ /* 0x000fe20003f65270 */
[----:B0-----:R-:W-:Y:S02]  /*9310*/  DADD R12, R12, R44 ;  /* 0x000000000c0c7229 */ /* 0x001fe4000000002c */
[----:B--2---:R-:W-:-:S08]  /*9320*/  DADD R14, R14, R46 ;  /* 0x000000000e0e7229 */ /* 0x004fd0000000002e */
[----:B------:R-:W-:Y:S02]  /*9330*/  @P4 FSEL R48, R16, R48, !P3 ;  /* 0x0000003010304208 */ /* 0x000fe40005800000 */
[----:B------:R-:W-:Y:S02]  /*9340*/  @P4 FSEL R49, R17, R49, !P3 ;  /* 0x0000003111314208 */ /* 0x000fe40005800000 */
[----:B------:R-:W-:Y:S02]  /*9350*/  @P4 FSEL R44, R12, R44, !P3 ;  /* 0x0000002c0c2c4208 */ /* 0x000fe40005800000 */
[----:B------:R-:W-:Y:S01]  /*9360*/  @P4 FSEL R45, R13, R45, !P3 ;  /* 0x0000002d0d2d4208 */ /* 0x000fe20005800000 */
[----:B------:R-:W-:Y:S01]  /*9370*/  SHFL.UP PT, R16, R48, 0x10, RZ ;  /* 0x0600000030107989 */ /* 0x000fe200000e00ff */
[----:B---3--:R-:W-:Y:S02]  /*9380*/  SEL R19, R19, RZ, P4 ;  /* 0x000000ff13137207 */ /* 0x008fe40002000000 */
[----:B------:R-:W-:Y:S01]  /*9390*/  @P4 FSEL R46, R14, R46, !P3 ;  /* 0x0000002e0e2e4208 */ /* 0x000fe20005800000 */
[----:B------:R-:W0:Y:S01]  /*93a0*/  SHFL.UP PT, R17, R49, 0x10, RZ ;  /* 0x0600000031117989 */ /* 0x000e2200000e00ff */
[----:B------:R-:W-:Y:S01]  /*93b0*/  @P4 FSEL R47, R15, R47, !P3 ;  /* 0x0000002f0f2f4208 */ /* 0x000fe20005800000 */
[----:B------:R-:W-:-:S02]  /*93c0*/  IMAD.IADD R19, R18, 0x1, R19 ;  /* 0x0000000112137824 */ /* 0x000fc400078e0213 */
[----:B------:R-:W-:Y:S04]  /*93d0*/  SHFL.UP PT, R12, R44, 0x10, RZ ;  /* 0x060000002c0c7989 */ /* 0x000fe800000e00ff */
[----:B------:R-:W1:Y:S04]  /*93e0*/  SHFL.UP PT, R13, R45, 0x10, RZ ;  /* 0x060000002d0d7989 */ /* 0x000e6800000e00ff */
[----:B------:R-:W-:Y:S04]  /*93f0*/  SHFL.UP PT, R14, R46, 0x10, RZ ;  /* 0x060000002e0e7989 */ /* 0x000fe800000e00ff */
[----:B------:R-:W2:Y:S04]  /*9400*/  SHFL.UP PT, R15, R47, 0x10, RZ ;  /* 0x060000002f0f7989 */ /* 0x000ea800000e00ff */
[----:B------:R-:W3:Y:S01]  /*9410*/  SHFL.UP PT, R18, R19, 0x10, RZ ;  /* 0x0600000013127989 */ /* 0x000ee200000e00ff */
[C---:B------:R-:W-:Y:S01]  /*9420*/  ISETP.NE.AND P5, PT, R5.reuse, 0x1f, PT ;  /* 0x0000001f0500780c */ /* 0x040fe20003fa5270 */
[----:B0-----:R-:W-:Y:S01]  /*9430*/  DADD R16, R16, R48 ;  /* 0x0000000010107229 */ /* 0x001fe20000000030 */
[----:B------:R-:W-:-:S02]  /*9440*/  ISETP.GE.AND P3, PT, R5, 0x10, PT ;  /* 0x000000100500780c */ /* 0x000fc40003f66270 */
[----:B------:R-:W-:Y:S01]  /*9450*/  ISETP.NE.AND P4, PT, R19, RZ, PT ;  /* 0x000000ff1300720c */ /* 0x000fe20003f85270 */
[----:B-1----:R-:W-:-:S06]  /*9460*/  DADD R12, R12, R44 ;  /* 0x000000000c0c7229 */ /* 0x002fcc000000002c */
[----:B------:R-:W-:Y:S01]  /*9470*/  FSEL R57, R16, R48, !P4 ;  /* 0x0000003010397208 */ /* 0x000fe20006000000 */
[----:B--2---:R-:W-:Y:S01]  /*9480*/  DADD R14, R14, R46 ;  /* 0x000000000e0e7229 */ /* 0x004fe2000000002e */
[----:B------:R-:W-:Y:S02]  /*9490*/  FSEL R60, R17, R49, !P4 ;  /* 0x00000031113c7208 */ /* 0x000fe40006000000 */
[----:B---3--:R-:W-:Y:S02]  /*94a0*/  SEL R18, R18, RZ, P3 ;  /* 0x000000ff12127207 */ /* 0x008fe40001800000 */
[----:B------:R-:W-:Y:S02]  /*94b0*/  FSEL R52, R12, R44, !P4 ;  /* 0x0000002c0c347208 */ /* 0x000fe40006000000 */
[----:B------:R-:W-:Y:S01]  /*94c0*/  FSEL R53, R13, R45, !P4 ;  /* 0x0000002d0d357208 */ /* 0x000fe20006000000 */
[----:B------:R-:W-:Y:S02]  /*94d0*/  IMAD.IADD R42, R19, 0x1, R18 ;  /* 0x00000001132a7824 */ /* 0x000fe400078e0212 */
[----:B------:R-:W-:Y:S01]  /*94e0*/  FSEL R12, R14, R46, !P4 ;  /* 0x0000002e0e0c7208 */ /* 0x000fe20006000000 */
[----:B------:R-:W-:Y:S01]  /*94f0*/  @!P5 IMAD.MOV.U32 R14, RZ, RZ, R57 ;  /* 0x000000ffff0ed224 */ /* 0x000fe200078e0039 */
[----:B------:R-:W-:Y:S01]  /*9500*/  FSEL R13, R15, R47, !P4 ;  /* 0x0000002f0f0d7208 */ /* 0x000fe20006000000 */
[----:B------:R-:W-:Y:S01]  /*9510*/  @!P5 IMAD.MOV.U32 R15, RZ, RZ, R60 ;  /* 0x000000ffff0fd224 */ /* 0x000fe200078e003c */
[----:B------:R-:W-:-:S05]  /*9520*/  @!P5 LEA R55, R54, UR4, 0x5 ;  /* 0x000000043637dc11 */ /* 0x000fca000f8e28ff */
[----:B------:R-:W-:Y:S04]  /*9530*/  @!P5 STS [R55], R42 ;  /* 0x0000002a3700d388 */ /* 0x000fe80000000800 */
[----:B------:R-:W-:Y:S04]  /*9540*/  @!P5 STS.128 [R55+0x10], R12 ;  /* 0x0000100c3700d388 */ /* 0x000fe80000000c00 */
[----:B------:R-:W-:Y:S01]  /*9550*/  @!P5 STS.64 [R55+0x8], R52 ;  /* 0x000008343700d388 */ /* 0x000fe20000000a00 */
[----:B------:R-:W-:Y:S06]  /*9560*/  BAR.SYNC.DEFER_BLOCKING 0x0 ;  /* 0x0000000000007b1d */ /* 0x000fec0000010000 */
[----:B------:R-:W-:Y:S04]  /*9570*/  LDS.64 R32, [UR4+0x8] ;  /* 0x00000804ff207984 */ /* 0x000fe80008000a00 */
[----:B------:R-:W0:Y:S04]  /*9580*/  LDS.64 R50, [UR4+0x28] ;  /* 0x00002804ff327984 */ /* 0x000e280008000a00 */
[----:B------:R-:W-:Y:S04]  /*9590*/  LDS.128 R20, [UR4+0x10] ;  /* 0x00001004ff147984 */ /* 0x000fe80008000c00 */
[----:B------:R-:W1:Y:S04]  /*95a0*/  LDS.128 R24, [UR4+0x30] ;  /* 0x00003004ff187984 */ /* 0x000e680008000c00 */
[----:B------:R-:W2:Y:S04]  /*95b0*/  LDS R58, [UR4+0x20] ;  /* 0x00002004ff3a7984 */ /* 0x000ea80008000800 */
[----:B------:R-:W3:Y:S01]  /*95c0*/  LDS.64 R34, [UR4+0x48] ;  /* 0x00004804ff227984 */ /* 0x000ee20008000a00 */
[----:B------:R-:W-:-:S03]  /*95d0*/  FSEL R43, R44, R52, !P3 ;  /* 0x000000342c2b7208 */ /* 0x000fc60005800000 */
[----:B------:R-:W4:Y:S01]  /*95e0*/  LDS.128 R16, [UR4+0x50] ;  /* 0x00005004ff107984 */ /* 0x000f220008000c00 */
[----:B------:R-:W-:Y:S02]  /*95f0*/  FSEL R44, R45, R53, !P3 ;  /* 0x000000352d2c7208 */ /* 0x000fe40005800000 */
[----:B------:R-:W-:Y:S01]  /*9600*/  FSEL R45, R46, R12, !P3 ;  /* 0x0000000c2e2d7208 */ /* 0x000fe20005800000 */
[----:B------:R-:W5:Y:S01]  /*9610*/  LDS R56, [UR4+0x40] ;  /* 0x00004004ff387984 */ /* 0x000f620008000800 */
[----:B------:R-:W-:-:S03]  /*9620*/  FSEL R46, R47, R13, !P3 ;  /* 0x0000000d2f2e7208 */ /* 0x000fc60005800000 */
[----:B------:R-:W5:Y:S01]  /*9630*/  LDS R55, [UR4] ;  /* 0x00000004ff377984 */ /* 0x000f620008000800 */
[----:B0-----:R-:W-:Y:S02]  /*9640*/  DADD R14, R32, R50 ;  /* 0x00000000200e7229 */ /* 0x001fe40000000032 */
[----:B-1----:R-:W-:Y:S01]  /*9650*/  DADD R12, R20, R24 ;  /* 0x00000000140c7229 */ /* 0x002fe20000000018 */
[----:B--2---:R-:W-:-:S07]  /*9660*/  ISETP.NE.AND P4, PT, R58, RZ, PT ;  /* 0x000000ff3a00720c */ /* 0x004fce0003f85270 */
[----:B------:R-:W-:Y:S02]  /*9670*/  FSEL R50, R14, R50, !P4 ;  /* 0x000000320e327208 */ /* 0x000fe40006000000 */
[----:B------:R-:W-:Y:S02]  /*9680*/  FSEL R51, R15, R51, !P4 ;  /* 0x000000330f337208 */ /* 0x000fe40006000000 */
[----:B------:R-:W-:Y:S02]  /*9690*/  FSEL R24, R12, R24, !P4 ;  /* 0x000000180c187208 */ /* 0x000fe40006000000 */
[----:B------:R-:W-:Y:S02]  /*96a0*/  FSEL R25, R13, R25, !P4 ;  /* 0x000000190d197208 */ /* 0x000fe40006000000 */
[----:B------:R-:W0:Y:S01]  /*96b0*/  LDS.128 R12, [UR4+0x70] ;  /* 0x00007004ff0c7984 */ /* 0x000e220008000c00 */
[----:B------:R-:W-:Y:S02]  /*96c0*/  FSEL R47, R48, R57, !P3 ;  /* 0x00000039302f7208 */ /* 0x000fe40005800000 */
[----:B------:R-:W-:-:S02]  /*96d0*/  FSEL R48, R49, R60, !P3 ;  /* 0x0000003c31307208 */ /* 0x000fc40005800000 */
[----:B------:R-:W1:Y:S01]  /*96e0*/  LDS R49, [UR4+0x60] ;  /* 0x00006004ff317984 */ /* 0x000e620008000800 */
[C---:B------:R-:W-:Y:S01]  /*96f0*/  ISETP.NE.AND P5, PT, R54.reuse, 0x1, PT ;  /* 0x000000013600780c */ /* 0x040fe20003fa5270 */
[----:B------:R-:W-:Y:S01]  /*9700*/  DADD R52, R22, R26 ;  /* 0x0000000016347229 */ /* 0x000fe2000000001a */
[----:B------:R-:W-:Y:S02]  /*9710*/  ISETP.NE.AND P3, PT, R54, 0x2, PT ;  /* 0x000000023600780c */ /* 0x000fe40003f65270 */
[----:B------:R-:W-:Y:S02]  /*9720*/  FSEL R65, R32, RZ, !P5 ;  /* 0x000000ff20417208 */ /* 0x000fe40006800000 */
[----:B------:R-:W-:Y:S02]  /*9730*/  FSEL R57, R33, RZ, !P5 ;  /* 0x000000ff21397208 */ /* 0x000fe40006800000 */
[----:B------:R-:W2:Y:S01]  /*9740*/  LDS.64 R32, [UR4+0x68] ;  /* 0x00006804ff207984 */ /* 0x000ea20008000a00 */
[----:B------:R-:W-:-:S02]  /*9750*/  FSEL R65, R50, R65, !P3 ;  /* 0x0000004132417208 */ /* 0x000fc40005800000 */
[----:B------:R-:W-:Y:S01]  /*9760*/  FSEL R57, R51, R57, !P3 ;  /* 0x0000003933397208 */ /* 0x000fe20005800000 */
[----:B---3--:R-:W-:Y:S01]  /*9770*/  DADD R50, R34, R50 ;  /* 0x0000000022327229 */ /* 0x008fe20000000032 */
[----:B------:R-:W-:Y:S02]  /*9780*/  FSEL R59, R20, RZ, !P5 ;  /* 0x000000ff143b7208 */ /* 0x000fe40006800000 */
[----:B------:R-:W-:Y:S01]  /*9790*/  FSEL R67, R21, RZ, !P5 ;  /* 0x000000ff15437208 */ /* 0x000fe20006800000 */
[----:B----4-:R-:W-:Y:S01]  /*97a0*/  DADD R20, R16, R24 ;  /* 0x0000000010147229 */ /* 0x010fe20000000018 */
[----:B------:R-:W-:Y:S02]  /*97b0*/  FSEL R61, R22, RZ, !P5 ;  /* 0x000000ff163d7208 */ /* 0x000fe40006800000 */
[----:B------:R-:W-:Y:S02]  /*97c0*/  FSEL R63, R23, RZ, !P5 ;  /* 0x000000ff173f7208 */ /* 0x000fe40006800000 */
[----:B------:R-:W-:-:S02]  /*97d0*/  FSEL R22, R52, R26, !P4 ;  /* 0x0000001a34167208 */ /* 0x000fc40006000000 */
[----:B------:R-:W-:Y:S01]  /*97e0*/  FSEL R23, R53, R27, !P4 ;  /* 0x0000001b35177208 */ /* 0x000fe20006000000 */
[----:B------:R-:W-:Y:S01]  /*97f0*/  LDS R52, [UR4+0x80] ;  /* 0x00008004ff347984 */ /* 0x000fe20008000800 */
[----:B------:R-:W-:Y:S02]  /*9800*/  FSEL R53, R24, R59, !P3 ;  /* 0x0000003b18357208 */ /* 0x000fe40005800000 */
[----:B-----5:R-:W-:Y:S02]  /*9810*/  ISETP.NE.AND P4, PT, R56, RZ, PT ;  /* 0x000000ff3800720c */ /* 0x020fe40003f85270 */
[----:B------:R-:W-:Y:S01]  /*9820*/  FSEL R59, R25, R67, !P3 ;  /* 0x00000043193b7208 */ /* 0x000fe20005800000 */
[----:B------:R-:W-:Y:S01]  /*9830*/  DADD R24, R18, R22 ;  /* 0x0000000012187229 */ /* 0x000fe20000000016 */
[----:B------:R-:W-:Y:S02]  /*9840*/  FSEL R26, R50, R34, !P4 ;  /* 0x00000022321a7208 */ /* 0x000fe40006000000 */
[----:B------:R-:W-:-:S02]  /*9850*/  FSEL R27, R51, R35, !P4 ;  /* 0x00000023331b7208 */ /* 0x000fc40006000000 */
[----:B------:R-:W-:Y:S01]  /*9860*/  FSEL R61, R22, R61, !P3 ;  /* 0x0000003d163d7208 */ /* 0x000fe20005800000 */
[----:B------:R-:W3:Y:S01]  /*9870*/  LDS.64 R34, [UR4+0x88] ;  /* 0x00008804ff227984 */ /* 0x000ee20008000a00 */
[----:B------:R-:W-:Y:S02]  /*9880*/  FSEL R63, R23, R63, !P3 ;  /* 0x0000003f173f7208 */ /* 0x000fe40005800000 */
[----:B------:R-:W-:Y:S02]  /*9890*/  FSEL R16, R20, R16, !P4 ;  /* 0x0000001014107208 */ /* 0x000fe40006000000 */
[----:B------:R-:W-:Y:S02]  /*98a0*/  FSEL R17, R21, R17, !P4 ;  /* 0x0000001115117208 */ /* 0x000fe40006000000 */
[----:B------:R-:W4:Y:S01]  /*98b0*/  LDS.128 R20, [UR4+0x90] ;  /* 0x00009004ff147984 */ /* 0x000f220008000c00 */
[----:B------:R-:W-:Y:S01]  /*98c0*/  FSEL R18, R24, R18, !P4 ;  /* 0x0000001218127208 */ /* 0x000fe20006000000 */
[----:B------:R-:W-:Y:S01]  /*98d0*/  IMAD.IADD R58, R55, 0x1, R58 ;  /* 0x00000001373a7824 */ /* 0x000fe200078e023a */
[----:B------:R-:W-:Y:S01]  /*98e0*/  FSEL R19, R25, R19, !P4 ;  /* 0x0000001319137208 */ /* 0x000fe20006000000 */
[----:B0-----:R-:W-:Y:S01]  /*98f0*/  DADD R24, R12, R16 ;  /* 0x000000000c187229 */ /* 0x001fe20000000010 */
[----:B------:R-:W-:-:S02]  /*9900*/  ISETP.NE.AND P5, PT, R54, 0x3, PT ;  /* 0x000000033600780c */ /* 0x000fc40003fa5270 */
[C---:B------:R-:W-:Y:S02]  /*9910*/  SEL R55, R58.reuse, R55, !P3 ;  /* 0x000000373a377207 */ /* 0x040fe40005800000 */
[----:B-1----:R-:W-:Y:S01]  /*9920*/  ISETP.NE.AND P3, PT, R49, RZ, PT ;  /* 0x000000ff3100720c */ /* 0x002fe20003f65270 */
[----:B------:R-:W-:Y:S01]  /*9930*/  IMAD.IADD R56, R58, 0x1, R56 ;  /* 0x000000013a387824 */ /* 0x000fe200078e0238 */
[----:B------:R-:W-:Y:S01]  /*9940*/  FSEL R53, R16, R53, !P5 ;  /* 0x0000003510357208 */ /* 0x000fe20006800000 */
[----:B------:R-:W-:Y:S01]  /*9950*/  DADD R50, R14, R18 ;  /* 0x000000000e327229 */ /* 0x000fe20000000012 */
[----:B------:R-:W-:Y:S02]  /*9960*/  FSEL R59, R17, R59, !P5 ;  /* 0x0000003b113b7208 */ /* 0x000fe40006800000 */
[----:B------:R-:W-:Y:S02]  /*9970*/  FSEL R12, R24, R12, !P3 ;  /* 0x0000000c180c7208 */ /* 0x000fe40005800000 */
[----:B------:R-:W-:-:S02]  /*9980*/  FSEL R13, R25, R13, !P3 ;  /* 0x0000000d190d7208 */ /* 0x000fc40005800000 */
[----:B------:R-:W-:Y:S01]  /*9990*/  FSEL R61, R18, R61, !P5 ;  /* 0x0000003d123d7208 */ /* 0x000fe20006800000 */
[----:B------:R-:W0:Y:S01]  /*99a0*/  LDS.64 R24, [UR4+0xa8] ;  /* 0x0000a804ff187984 */ /* 0x000e220008000a00 */
[----:B------:R-:W-:-:S03]  /*99b0*/  FSEL R63, R19, R63, !P5 ;  /* 0x0000003f133f7208 */ /* 0x000fc60006800000 */
[----:B------:R-:W1:Y:S01]  /*99c0*/  LDS.128 R16, [UR4+0xb0] ;  /* 0x0000b004ff107984 */ /* 0x000e620008000c00 */
[----:B------:R-:W-:Y:S02]  /*99d0*/  FSEL R65, R26, R65, !P5 ;  /* 0x000000411a417208 */ /* 0x000fe40006800000 */
[----:B------:R-:W-:Y:S01]  /*99e0*/  FSEL R57, R27, R57, !P5 ;  /* 0x000000391b397208 */ /* 0x000fe20006800000 */
[----:B--2---:R-:W-:Y:S01]  /*99f0*/  DADD R26, R32, R26 ;  /* 0x00000000201a7229 */ /* 0x004fe2000000001a */
[C---:B------:R-:W-:Y:S01]  /*9a00*/  SEL R55, R56.reuse, R55, !P5 ;  /* 0x0000003738377207 */ /* 0x040fe20006800000 */
[----:B------:R-:W-:Y:S02]  /*9a10*/  IMAD.IADD R56, R56, 0x1, R49 ;  /* 0x0000000138387824 */ /* 0x000fe400078e0231 */
[----:B------:R-:W2:Y:S01]  /*9a20*/  LDS R49, [UR4+0xa0] ;  /* 0x0000a004ff317984 */ /* 0x000ea20008000800 */
[----:B------:R-:W-:-:S05]  /*9a30*/  ISETP.NE.AND P4, PT, R54, 0x4, PT ;  /* 0x000000043600780c */ /* 0x000fca0003f85270 */
[----:B------:R-:W-:Y:S02]  /*9a40*/  FSEL R26, R26, R32, !P3 ;  /* 0x000000201a1a7208 */ /* 0x000fe40005800000 */
[----:B------:R-:W-:Y:S02]  /*9a50*/  FSEL R27, R27, R33, !P3 ;  /* 0x000000211b1b7208 */ /* 0x000fe40005800000 */
[----:B------:R-:W-:Y:S02]  /*9a60*/  FSEL R14, R50, R14, !P3 ;  /* 0x0000000e320e7208 */ /* 0x000fe40005800000 */
[----:B------:R-:W-:Y:S02]  /*9a70*/  FSEL R15, R51, R15, !P3 ;  /* 0x0000000f330f7208 */ /* 0x000fe40005800000 */
[----:B------:R-:W-:Y:S01]  /*9a80*/  FSEL R65, R26, R65, !P4 ;  /* 0x000000411a417208 */ /* 0x000fe20006000000 */
[----:B------:R-:W-:Y:S01]  /*9a90*/  LDS R51, [UR4+0xc0] ;  /* 0x0000c004ff337984 */ /* 0x000fe20008000800 */
[----:B------:R-:W-:Y:S01]  /*9aa0*/  FSEL R57, R27, R57, !P4 ;  /* 0x000000391b397208 */ /* 0x000fe20006000000 */
[----:B---3--:R-:W-:Y:S01]  /*9ab0*/  DADD R26, R34, R26 ;  /* 0x00000000221a7229 */ /* 0x008fe2000000001a */
[----:B------:R-:W-:-:S02]  /*9ac0*/  FSEL R53, R12, R53, !P4 ;  /* 0x000000350c357208 */ /* 0x000fc40006000000 */
[----:B------:R-:W-:Y:S01]  /*9ad0*/  FSEL R59, R13, R59, !P4 ;  /* 0x0000003b0d3b7208 */ /* 0x000fe20006000000 */
[----:B----4-:R-:W-:Y:S02]  /*9ae0*/  DADD R12, R20, R12 ;  /* 0x00000000140c7229 */ /* 0x010fe4000000000c */
[----:B------:R-:W-:Y:S01]  /*9af0*/  DADD R32, R22, R14 ;  /* 0x0000000016207229 */ /* 0x000fe2000000000e */
[----:B------:R-:W-:Y:S02]  /*9b00*/  ISETP.NE.AND P6, PT, R52, RZ, PT ;  /* 0x000000ff3400720c */ /* 0x000fe40003fc5270 */
[----:B------:R-:W-:Y:S02]  /*9b10*/  FSEL R61, R14, R61, !P4 ;  /* 0x0000003d0e3d7208 */ /* 0x000fe40006000000 */
[----:B------:R-:W-:Y:S02]  /*9b20*/  FSEL R26, R26, R34, !P6 ;  /* 0x000000221a1a7208 */ /* 0x000fe40007000000 */
[----:B------:R-:W-:-:S02]  /*9b30*/  FSEL R27, R27, R35, !P6 ;  /* 0x000000231b1b7208 */ /* 0x000fc40007000000 */
[----:B------:R-:W-:Y:S02]  /*9b40*/  FSEL R34, R12, R20, !P6 ;  /* 0x000000140c227208 */ /* 0x000fe40007000000 */
[----:B------:R-:W-:Y:S02]  /*9b50*/  FSEL R35, R13, R21, !P6 ;  /* 0x000000150d237208 */ /* 0x000fe40007000000 */
[----:B------:R-:W-:Y:S01]  /*9b60*/  FSEL R63, R15, R63, !P4 ;  /* 0x0000003f0f3f7208 */ /* 0x000fe20006000000 */
[----:B------:R-:W3:Y:S01]  /*9b70*/  LDS.64 R20, [UR4+0xc8] ;  /* 0x0000c804ff147984 */ /* 0x000ee20008000a00 */
[----:B------:R-:W-:Y:S02]  /*9b80*/  ISETP.NE.AND P5, PT, R54, 0x5, PT ;  /* 0x000000053600780c */ /* 0x000fe40003fa5270 */
[----:B------:R-:W-:Y:S01]  /*9b90*/  FSEL R22, R32, R22, !P6 ;  /* 0x0000001620167208 */ /* 0x000fe20007000000 */
[----:B------:R-:W4:Y:S01]  /*9ba0*/  LDS.128 R12, [UR4+0xd0] ;  /* 0x0000d004ff0c7984 */ /* 0x000f220008000c00 */
[----:B------:R-:W-:-:S02]  /*9bb0*/  FSEL R23, R33, R23, !P6 ;  /* 0x0000001721177208 */ /* 0x000fc40007000000 */
[----:B------:R-:W-:Y:S02]  /*9bc0*/  FSEL R65, R26, R65, !P5 ;  /* 0x000000411a417208 */ /* 0x000fe40006800000 */
[----:B------:R-:W-:Y:S01]  /*9bd0*/  FSEL R57, R27, R57, !P5 ;  /* 0x000000391b397208 */ /* 0x000fe20006800000 */
[----:B0-----:R-:W-:Y:S01]  /*9be0*/  DADD R26, R24, R26 ;  /* 0x00000000181a7229 */ /* 0x001fe2000000001a */
[----:B------:R-:W-:Y:S01]  /*9bf0*/  FSEL R53, R34, R53, !P5 ;  /* 0x0000003522357208 */ /* 0x000fe20006800000 */
[----:B-1----:R-:W-:Y:S01]  /*9c00*/  DADD R32, R18, R22 ;  /* 0x0000000012207229 */ /* 0x002fe20000000016 */
[----:B------:R-:W-:Y:S01]  /*9c10*/  FSEL R59, R35, R59, !P5 ;  /* 0x0000003b233b7208 */ /* 0x000fe20006800000 */
[----:B------:R-:W-:Y:S01]  /*9c20*/  DADD R34, R16, R34 ;  /* 0x0000000010227229 */ /* 0x000fe20000000022 */
[C---:B------:R-:W-:Y:S01]  /*9c30*/  IMAD.IADD R52, R56.reuse, 0x1, R52 ;  /* 0x0000000138347824 */ /* 0x040fe200078e0234 */
[----:B--2---:R-:W-:Y:S02]  /*9c40*/  ISETP.NE.AND P6, PT, R49, RZ, PT ;  /* 0x000000ff3100720c */ /* 0x004fe40003fc5270 */
[----:B------:R-:W-:Y:S01]  /*9c50*/  SEL R50, R56, R55, !P4 ;  /* 0x0000003738327207 */ /* 0x000fe20006000000 */
[----:B------:R-:W-:Y:S01]  /*9c60*/  IMAD.IADD R49, R52, 0x1, R49 ;  /* 0x0000000134317824 */ /* 0x000fe200078e0231 */
[----:B------:R-:W-:-:S02]  /*9c70*/  FSEL R24, R26, R24, !P6 ;  /* 0x000000181a187208 */ /* 0x000fc40007000000 */
[----:B------:R-:W-:Y:S02]  /*9c80*/  FSEL R25, R27, R25, !P6 ;  /* 0x000000191b197208 */ /* 0x000fe40007000000 */
[----:B------:R-:W-:Y:S02]  /*9c90*/  SEL R50, R52, R50, !P5 ;  /* 0x0000003234327207 */ /* 0x000fe40006800000 */
[----:B------:R-:W-:Y:S01]  /*9ca0*/  FSEL R26, R34, R16, !P6 ;  /* 0x00000010221a7208 */ /* 0x000fe20007000000 */
[----:B------:R-:W-:Y:S01]  /*9cb0*/  LDS R52, [UR4+0xe0] ;  /* 0x0000e004ff347984 */ /* 0x000fe20008000800 */
[----:B------:R-:W-:Y:S02]  /*9cc0*/  FSEL R27, R35, R17, !P6 ;  /* 0x00000011231b7208 */ /* 0x000fe40007000000 */
[----:B------:R-:W-:Y:S01]  /*9cd0*/  FSEL R32, R32, R18, !P6 ;  /* 0x0000001220207208 */ /* 0x000fe20007000000 */
[----:B------:R-:W-:Y:S01]  /*9ce0*/  LDS.64 R34, [UR4+0xe8] ;  /* 0x0000e804ff227984 */ /* 0x000fe20008000a00 */
[----:B------:R-:W-:-:S03]  /*9cf0*/  FSEL R33, R33, R19, !P6 ;  /* 0x0000001321217208 */ /* 0x000fc60007000000 */
[----:B------:R-:W-:Y:S01]  /*9d00*/  LDS.128 R16, [UR4+0xf0] ;  /* 0x0000f004ff107984 */ /* 0x000fe20008000c00 */
[C---:B------:R-:W-:Y:S02]  /*9d10*/  ISETP.NE.AND P4, PT, R54.reuse, 0x6, PT ;  /* 0x000000063600780c */ /* 0x040fe40003f85270 */
[----:B------:R-:W-:Y:S01]  /*9d20*/  ISETP.NE.AND P3, PT, R54, 0x7, PT ;  /* 0x000000073600780c */ /* 0x000fe20003f65270 */
[----:B------:R-:W-:Y:S04]  /*9d30*/  SHFL.UP PT, R48, R48, 0x1, RZ ;  /* 0x0420000030307989 */ /* 0x000fe800000e00ff */
[----:B------:R-:W0:Y:S04]  /*9d40*/  SHFL.UP PT, R54, R45, 0x1, RZ ;  /* 0x042000002d367989 */ /* 0x000e2800000e00ff */
[----:B------:R-:W1:Y:S04]  /*9d50*/  SHFL.UP PT, R55, R46, 0x1, RZ ;  /* 0x042000002e377989 */ /* 0x000e6800000e00ff */
[----:B------:R-:W2:Y:S01]  /*9d60*/  SHFL.UP PT, R47, R47, 0x1, RZ ;  /* 0x042000002f2f7989 */ /* 0x000ea200000e00ff */
[----:B------:R-:W-:-:S02]  /*9d70*/  FSEL R61, R22, R61, !P5 ;  /* 0x0000003d163d7208 */ /* 0x000fc40006800000 */
[----:B------:R-:W-:Y:S02]  /*9d80*/  FSEL R63, R23, R63, !P5 ;  /* 0x0000003f173f7208 */ /* 0x000fe40006800000 */
[----:B------:R3:W0:Y:S01]  /*9d90*/  SHFL.UP PT, R23, R44, 0x1, RZ ;  /* 0x042000002c177989 */ /* 0x00062200000e00ff */
[----:B------:R-:W-:Y:S02]  /*9da0*/  FSEL R65, R24, R65, !P4 ;  /* 0x0000004118417208 */ /* 0x000fe40006000000 */
[----:B------:R-:W-:Y:S02]  /*9db0*/  FSEL R57, R25, R57, !P4 ;  /* 0x0000003919397208 */ /* 0x000fe40006000000 */
[----:B------:R-:W-:Y:S02]  /*9dc0*/  FSEL R53, R26, R53, !P4 ;  /* 0x000000351a357208 */ /* 0x000fe40006000000 */
[----:B------:R-:W-:Y:S01]  /*9dd0*/  FSEL R59, R27, R59, !P4 ;  /* 0x0000003b1b3b7208 */ /* 0x000fe20006000000 */
[----:B---3--:R-:W-:Y:S01]  /*9de0*/  DADD R44, R20, R24 ;  /* 0x00000000142c7229 */ /* 0x008fe20000000018 */
[----:B------:R-:W-:-:S02]  /*9df0*/  FSEL R61, R32, R61, !P4 ;  /* 0x0000003d203d7208 */ /* 0x000fc40006000000 */
[----:B------:R-:W-:Y:S02]  /*9e00*/  FSEL R63, R33, R63, !P4 ;  /* 0x0000003f213f7208 */ /* 0x000fe40006000000 */
[----:B------:R-:W-:Y:S01]  /*9e10*/  SEL R50, R49, R50, !P4 ;  /* 0x0000003231327207 */ /* 0x000fe20006000000 */
[----:B----4-:R-:W-:Y:S01]  /*9e20*/  DADD R26, R12, R26 ;  /* 0x000000000c1a7229 */ /* 0x010fe2000000001a */
[----:B------:R-:W-:Y:S01]  /*9e30*/  ISETP.GE.U32.AND P4, PT, R0, 0x20, PT ;  /* 0x000000200000780c */ /* 0x000fe20003f86070 */
[----:B------:R-:W-:Y:S01]  /*9e40*/  DADD R24, R14, R32 ;  /* 0x000000000e187229 */ /* 0x000fe20000000020 */
[----:B------:R-:W-:Y:S01]  /*9e50*/  ISETP.NE.AND P5, PT, R51, RZ, PT ;  /* 0x000000ff3300720c */ /* 0x000fe20003fa5270 */
[----:B------:R-:W-:Y:S01]  /*9e60*/  IMAD.IADD R49, R49, 0x1, R51 ;  /* 0x0000000131317824 */ /* 0x000fe200078e0233 */
[----:B------:R3:W4:Y:S01]  /*9e70*/  SHFL.UP PT, R22, R43, 0x1, RZ ;  /* 0x042000002b167989 */ /* 0x00072200000e00ff */
[----:B------:R-:W-:Y:S01]  /*9e80*/  BSSY.RECONVERGENT B0, `(.L_x_499) ;  /* 0x000002d000007945 */ /* 0x000fe20003800200 */
[----:B------:R-:W-:-:S02]  /*9e90*/  FSEL R20, R44, R20, !P5 ;  /* 0x000000142c147208 */ /* 0x000fc40006800000 */
[----:B------:R-:W-:Y:S01]  /*9ea0*/  FSEL R21, R45, R21, !P5 ;  /* 0x000000152d157208 */ /* 0x000fe20006800000 */
[----:B------:R3:W3:Y:S01]  /*9eb0*/  SHFL.UP PT, R33, R42, 0x1, RZ ;  /* 0x042000002a217989 */ /* 0x0006e200000e00ff */
[----:B------:R-:W-:Y:S02]  /*9ec0*/  FSEL R26, R26, R12, !P5 ;  /* 0x0000000c1a1a7208 */ /* 0x000fe40006800000 */
[----:B------:R-:W-:Y:S02]  /*9ed0*/  FSEL R27, R27, R13, !P5 ;  /* 0x0000000d1b1b7208 */ /* 0x000fe40006800000 */
[----:B------:R-:W-:Y:S02]  /*9ee0*/  FSEL R24, R24, R14, !P5 ;  /* 0x0000000e18187208 */ /* 0x000fe40006800000 */
[----:B------:R-:W-:Y:S01]  /*9ef0*/  FSEL R25, R25, R15, !P5 ;  /* 0x0000000f19197208 */ /* 0x000fe20006800000 */
[----:B0-----:R-:W-:Y:S01]  /*9f00*/  IMAD.MOV.U32 R12, RZ, RZ, R54 ;  /* 0x000000ffff0c7224 */ /* 0x001fe200078e0036 */
[----:B------:R-:W-:Y:S01]  /*9f10*/  SEL R50, R49, R50, !P3 ;  /* 0x0000003231327207 */ /* 0x000fe20005800000 */
[----:B------:R-:W-:Y:S01]  /*9f20*/  IMAD.MOV.U32 R15, RZ, RZ, R48 ;  /* 0x000000ffff0f7224 */ /* 0x000fe200078e0030 */
[----:B------:R-:W-:Y:S01]  /*9f30*/  FSEL R65, R20, R65, !P3 ;  /* 0x0000004114417208 */ /* 0x000fe20005800000 */
[----:B-1----:R-:W-:Y:S01]  /*9f40*/  IMAD.MOV.U32 R13, RZ, RZ, R55 ;  /* 0x000000ffff0d7224 */ /* 0x002fe200078e0037 */
[----:B------:R-:W-:Y:S01]  /*9f50*/  FSEL R54, R21, R57, !P3 ;  /* 0x0000003915367208 */ /* 0x000fe20005800000 */
[----:B--2---:R-:W-:Y:S01]  /*9f60*/  IMAD.MOV.U32 R14, RZ, RZ, R47 ;  /* 0x000000ffff0e7224 */ /* 0x004fe200078e002f */
[----:B------:R-:W-:-:S02]  /*9f70*/  FSEL R53, R26, R53, !P3 ;  /* 0x000000351a357208 */ /* 0x000fc40005800000 */
[----:B------:R-:W-:Y:S02]  /*9f80*/  FSEL R48, R27, R59, !P3 ;  /* 0x0000003b1b307208 */ /* 0x000fe40005800000 */
[----:B------:R-:W-:Y:S02]  /*9f90*/  FSEL R32, R24, R61, !P3 ;  /* 0x0000003d18207208 */ /* 0x000fe40005800000 */
[----:B------:R-:W-:Y:S01]  /*9fa0*/  FSEL R51, R25, R63, !P3 ;  /* 0x0000003f19337208 */ /* 0x000fe20005800000 */
[----:B----4-:R-:W-:Y:S06]  /*9fb0*/  @!P4 BRA `(.L_x_500) ;  /* 0x000000000064c947 */ /* 0x010fec0003800000 */
[----:B---3--:R-:W-:Y:S01]  /*9fc0*/  IMAD.MOV.U32 R42, RZ, RZ, R65 ;  /* 0x000000ffff2a7224 */ /* 0x008fe200078e0041 */
[----:B------:R-:W-:Y:S01]  /*9fd0*/  ISETP.NE.AND P4, PT, R5, RZ, PT ;  /* 0x000000ff0500720c */ /* 0x000fe20003f85270 */
[----:B------:R-:W-:Y:S01]  /*9fe0*/  IMAD.MOV.U32 R43, RZ, RZ, R54 ;  /* 0x000000ffff2b7224 */ /* 0x000fe200078e0036 */
[C---:B------:R-:W-:Y:S01]  /*9ff0*/  ISETP.NE.AND P3, PT, R33.reuse, RZ, PT ;  /* 0x000000ff2100720c */ /* 0x040fe20003f65270 */
[----:B------:R-:W-:Y:S01]  /*a000*/  IMAD.MOV.U32 R44, RZ, RZ, R53 ;  /* 0x000000ffff2c7224 */ /* 0x000fe200078e0035 */
[----:B------:R-:W-:Y:S01]  /*a010*/  SEL R33, R33, RZ, P4 ;  /* 0x000000ff21217207 */ /* 0x000fe20002000000 */
[----:B------:R-:W-:Y:S02]  /*a020*/  IMAD.MOV.U32 R45, RZ, RZ, R48 ;  /* 0x000000ffff2d7224 */ /* 0x000fe400078e0030 */
[----:B------:R-:W-:Y:S01]  /*a030*/  IMAD.MOV.U32 R46, RZ, RZ, R32 ;  /* 0x000000ffff2e7224 */ /* 0x000fe200078e0020 */
[----:B------:R-:W-:Y:S01]  /*a040*/  DADD R42, R22, R42 ;  /* 0x00000000162a7229 */ /* 0x000fe2000000002a */
[----:B------:R-:W-:-:S02]  /*a050*/  IMAD.MOV.U32 R47, RZ, RZ, R51 ;  /* 0x000000ffff2f7224 */ /* 0x000fc400078e0033 */
[----:B------:R-:W-:Y:S01]  /*a060*/  DADD R44, R12, R44 ;  /* 0x000000000c2c7229 */ /* 0x000fe2000000002c */
[----:B------:R-:W-:-:S03]  /*a070*/  IMAD.IADD R33, R50, 0x1, R33 ;  /* 0x0000000132217824 */ /* 0x000fc600078e0221 */
[----:B------:R-:W-:-:S03]  /*a080*/  DADD R46, R14, R46 ;  /* 0x000000000e2e7229 */ /* 0x000fc6000000002e */
        /* <DEDUP_REMOVED lines=11> */
[----:B------:R-:W-:-:S07]  /*a140*/  IMAD.MOV.U32 R15, RZ, RZ, R51 ;  /* 0x000000ffff0f7224 */ /* 0x000fce00078e0033 */
.L_x_500:
[----:B------:R-:W-:Y:S05]  /*a150*/  BSYNC.RECONVERGENT B0 ;  /* 0x0000000000007941 */ /* 0x000fea0003800200 */
.L_x_499:
[----:B------:R-:W-:Y:S01]  /*a160*/  BSSY.RECONVERGENT B0, `(.L_x_501) ;  /* 0x0000010000007945 */ /* 0x000fe20003800200 */
[----:B---3--:R-:W-:Y:S02]  /*a170*/  IMAD.MOV.U32 R43, RZ, RZ, RZ ;  /* 0x000000ffff2b7224 */ /* 0x008fe400078e00ff */
[----:B------:R-:W-:Y:S01]  /*a180*/  IMAD.MOV.U32 R42, RZ, RZ, R40 ;  /* 0x000000ffff2a7224 */ /* 0x000fe200078e0028 */
[----:B------:R-:W-:Y:S06]  /*a190*/  @!P2 BRA `(.L_x_502) ;  /* 0x000000000030a947 */ /* 0x000fec0003800000 */
[----:B------:R-:W-:Y:S01]  /*a1a0*/  DADD R42, R2, R22 ;  /* 0x00000000022a7229 */ /* 0x000fe20000000016 */
[----:B------:R-:W-:Y:S01]  /*a1b0*/  ISETP.NE.AND P2, PT, R40, RZ, PT ;  /* 0x000000ff2800720c */ /* 0x000fe20003f45270 */
[----:B------:R-:W-:Y:S02]  /*a1c0*/  DADD R44, R8, R12 ;  /* 0x00000000082c7229 */ /* 0x000fe4000000000c */
[----:B------:R-:W-:-:S06]  /*a1d0*/  DADD R46, R10, R14 ;  /* 0x000000000a2e7229 */ /* 0x000fcc000000000e */
[----:B------:R-:W-:Y:S01]  /*a1e0*/  FSEL R2, R42, R2, !P2 ;  /* 0x000000022a027208 */ /* 0x000fe20005000000 */
[--C-:B------:R-:W-:Y:S01]  /*a1f0*/  IMAD.IADD R42, R40, 0x1, R33.reuse ;  /* 0x00000001282a7824 */ /* 0x100fe200078e0221 */
[----:B------:R-:W-:Y:S01]  /*a200*/  FSEL R3, R43, R3, !P2 ;  /* 0x000000032b037208 */ /* 0x000fe20005000000 */
[----:B------:R-:W-:Y:S01]  /*a210*/  IMAD.MOV.U32 R43, RZ, RZ, R33 ;  /* 0x000000ffff2b7224 */ /* 0x000fe200078e0021 */
[----:B------:R-:W-:Y:S02]  /*a220*/  FSEL R8, R44, R8, !P2 ;  /* 0x000000082c087208 */ /* 0x000fe40005000000 */
[----:B------:R-:W-:Y:S02]  /*a230*/  FSEL R9, R45, R9, !P2 ;  /* 0x000000092d097208 */ /* 0x000fe40005000000 */
[----:B------:R-:W-:Y:S02]  /*a240*/  FSEL R10, R46, R10, !P2 ;  /* 0x0000000a2e0a7208 */ /* 0x000fe40005000000 */
[----:B------:R-:W-:-:S07]  /*a250*/  FSEL R11, R47, R11, !P2 ;  /* 0x0000000b2f0b7208 */ /* 0x000fce0005000000 */
.L_x_502:
[----:B------:R-:W-:Y:S05]  /*a260*/  BSYNC.RECONVERGENT B0 ;  /* 0x0000000000007941 */ /* 0x000fea0003800200 */
.L_x_501:
[----:B------:R-:W-:Y:S01]  /*a270*/  DADD R32, R6, R2 ;  /* 0x0000000006207229 */ /* 0x000fe20000000002 */
[----:B------:R-:W-:Y:S01]  /*a280*/  IMAD.IADD R5, R49, 0x1, R52 ;  /* 0x0000000131057824 */ /* 0x000fe200078e0234 */
[----:B------:R-:W-:Y:S01]  /*a290*/  DADD R44, R28, R8 ;  /* 0x000000001c2c7229 */ /* 0x000fe20000000008 */
[----:B------:R-:W-:Y:S01]  /*a2a0*/  ISETP.NE.AND P2, PT, R52, RZ, PT ;  /* 0x000000ff3400720c */ /* 0x000fe20003f45270 */
[----:B------:R-:W-:Y:S01]  /*a2b0*/  DADD R26, R16, R26 ;  /* 0x00000000101a7229 */ /* 0x000fe2000000001a */
[----:B------:R-:W-:Y:S01]  /*a2c0*/  BSSY.RECONVERGENT B0, `(.L_x_503) ;  /* 0x0000163000007945 */ /* 0x000fe20003800200 */
[----:B------:R-:W-:Y:S01]  /*a2d0*/  ISETP.GE.AND P3, PT, R5, 0x101, PT ;  /* 0x000001010500780c */ /* 0x000fe20003f66270 */
[----:B------:R-:W-:Y:S01]  /*a2e0*/  DADD R24, R18, R24 ;  /* 0x0000000012187229 */ /* 0x000fe20000000018 */
[----:B------:R-:W-:Y:S01]  /*a2f0*/  IMAD.IADD R47, R41, 0x1, R42 ;  /* 0x00000001292f7824 */ /* 0x000fe200078e022a */
[----:B------:R-:W-:Y:S01]  /*a300*/  DADD R20, R34, R20 ;  /* 0x0000000022147229 */ /* 0x000fe20000000014 */
[----:B------:R-:W-:-:S02]  /*a310*/  FSEL R32, R6, R32, P0 ;  /* 0x0000002006207208 */ /* 0x000fc40000000000 */
[----:B------:R-:W-:Y:S01]  /*a320*/  FSEL R33, R7, R33, P0 ;  /* 0x0000002107217208 */ /* 0x000fe20000000000 */
[----:B------:R-:W-:Y:S01]  /*a330*/  DADD R6, R30, R10 ;  /* 0x000000001e067229 */ /* 0x000fe2000000000a */
[----:B------:R-:W-:Y:S02]  /*a340*/  FSEL R28, R28, R44, P0 ;  /* 0x0000002c1c1c7208 */ /* 0x000fe40000000000 */
[----:B------:R-:W-:Y:S02]  /*a350*/  FSEL R29, R29, R45, P0 ;  /* 0x0000002d1d1d7208 */ /* 0x000fe40000000000 */
[----:B------:R-:W-:Y:S02]  /*a360*/  FSEL R16, R26, R16, !P2 ;  /* 0x000000101a107208 */ /* 0x000fe40005000000 */
[----:B------:R-:W-:Y:S02]  /*a370*/  FSEL R17, R27, R17, !P2 ;  /* 0x000000111b117208 */ /* 0x000fe40005000000 */
[----:B------:R-:W-:Y:S01]  /*a380*/  FSEL R18, R24, R18, !P2 ;  /* 0x0000001218127208 */ /* 0x000fe20005000000 */
[----:B------:R-:W-:Y:S01]  /*a390*/  IMAD.MOV.U32 R24, RZ, RZ, R28 ;  /* 0x000000ffff187224 */ /* 0x000fe200078e001c */
[----:B------:R-:W-:-:S02]  /*a3a0*/  FSEL R30, R30, R6, P0 ;  /* 0x000000061e1e7208 */ /* 0x000fc40000000000 */
[----:B------:R-:W-:Y:S02]  /*a3b0*/  FSEL R31, R31, R7, P0 ;  /* 0x000000071f1f7208 */ /* 0x000fe40000000000 */
[----:B------:R-:W-:Y:S01]  /*a3c0*/  FSEL R19, R25, R19, !P2 ;  /* 0x0000001319137208 */ /* 0x000fe20005000000 */
[----:B------:R-:W-:Y:S01]  /*a3d0*/  IMAD.MOV.U32 R25, RZ, RZ, R29 ;  /* 0x000000ffff197224 */ /* 0x000fe200078e001d */
[----:B------:R-:W-:Y:S01]  /*a3e0*/  FSEL R6, R20, R34, !P2 ;  /* 0x0000002214067208 */ /* 0x000fe20005000000 */
[----:B------:R-:W-:Y:S01]  /*a3f0*/  IMAD.MOV.U32 R26, RZ, RZ, R30 ;  /* 0x000000ffff1a7224 */ /* 0x000fe200078e001e */
[----:B------:R-:W-:Y:S01]  /*a400*/  FSEL R7, R21, R35, !P2 ;  /* 0x0000002315077208 */ /* 0x000fe20005000000 */
[----:B------:R-:W-:Y:S01]  /*a410*/  IMAD.MOV.U32 R27, RZ, RZ, R31 ;  /* 0x000000ffff1b7224 */ /* 0x000fe200078e001f */
[----:B------:R-:W-:Y:S06]  /*a420*/  @!P3 BRA `(.L_x_504) ;  /* 0x0000001000ccb947 */ /* 0x000fec0003800000 */
[----:B------:R-:W-:Y:S01]  /*a430*/  BAR.SYNC.DEFER_BLOCKING 0x0 ;  /* 0x0000000000007b1d */ /* 0x000fe20000010000 */
[----:B------:R-:W-:Y:S02]  /*a440*/  ISETP.NE.AND P2, PT, R40, RZ, PT ;  /* 0x000000ff2800720c */ /* 0x000fe40003f45270 */
[----:B------:R-:W-:Y:S02]  /*a450*/  @P0 LEA R21, R42, UR4, 0x5 ;  /* 0x000000042a150c11 */ /* 0x000fe4000f8e28ff */
[----:B------:R-:W-:-:S09]  /*a460*/  @P1 LEA R29, R47, UR4, 0x5 ;  /* 0x000000042f1d1c11 */ /* 0x000fd2000f8e28ff */
[----:B------:R-:W-:-:S05]  /*a470*/  @P2 LEA R43, R43, UR4, 0x5 ;  /* 0x000000042b2b2c11 */ /* 0x000fca000f8e28ff */
[----:B------:R1:W-:Y:S04]  /*a480*/  @P2 STS.128 [R43+0x10], R12 ;  /* 0x0000100c2b002388 */ /* 0x0003e80000000c00 */
[----:B------:R1:W-:Y:S04]  /*a490*/  @P2 STS.64 [R43+0x8], R22 ;  /* 0x000008162b002388 */ /* 0x0003e80000000a00 */
[----:B------:R1:W-:Y:S04]  /*a4a0*/  @P2 STS [R43], R39 ;  /* 0x000000272b002388 */ /* 0x0003e80000000800 */
[----:B------:R1:W-:Y:S04]  /*a4b0*/  @P0 STS.128 [R21+0x10], R8 ;  /* 0x0000100815000388 */ /* 0x0003e80000000c00 */
[----:B------:R1:W-:Y:S04]  /*a4c0*/  @P0 STS.64 [R21+0x8], R2 ;  /* 0x0000080215000388 */ /* 0x0003e80000000a00 */
[----:B------:R1:W-:Y:S01]  /*a4d0*/  @P0 STS [R21], R36 ;  /* 0x0000002415000388 */ /* 0x0003e20000000800 */
[----:B------:R-:W-:-:S03]  /*a4e0*/  ISETP.GE.U32.AND P0, PT, R0, R5, PT ;  /* 0x000000050000720c */ /* 0x000fc60003f06070 */
[----:B------:R1:W-:Y:S04]  /*a4f0*/  @P1 STS.128 [R29+0x10], R24 ;  /* 0x000010181d001388 */ /* 0x0003e80000000c00 */
[----:B------:R1:W-:Y:S04]  /*a500*/  @P1 STS.64 [R29+0x8], R32 ;  /* 0x000008201d001388 */ /* 0x0003e80000000a00 */
[----:B------:R1:W-:Y:S01]  /*a510*/  @P1 STS [R29], R37 ;  /* 0x000000251d001388 */ /* 0x0003e20000000800 */
[----:B------:R-:W-:Y:S06]  /*a520*/  BAR.SYNC.DEFER_BLOCKING 0x0 ;  /* 0x0000000000007b1d */ /* 0x000fec0000010000 */
[----:B------:R-:W-:Y:S05]  /*a530*/  @P0 BRA `(.L_x_505) ;  /* 0x0000001000ec0947 */ /* 0x000fea0003800000 */
[----:B-1----:R-:W-:Y:S01]  /*a540*/  LOP3.LUT R2, RZ, R0, RZ, 0x33, !PT ;  /* 0x00000000ff027212 */ /* 0x002fe200078e33ff */
[----:B------:R-:W-:Y:S01]  /*a550*/  BSSY.RECONVERGENT B1, `(.L_x_506) ;  /* 0x000002a000017945 */ /* 0x000fe20003800200 */
[----:B------:R-:W-:-:S03]  /*a560*/  IMAD.MOV.U32 R36, RZ, RZ, R0 ;  /* 0x000000ffff247224 */ /* 0x000fc600078e0000 */
        /* <DEDUP_REMOVED lines=11> */
[----:B------:R-:W-:-:S04]  /*a620*/  IMAD.MOV R14, RZ, RZ, -R10 ;  /* 0x000000ffff0e7224 */ /* 0x000fc800078e0a0a */
[----:B------:R-:W-:Y:S02]  /*a630*/  IMAD.IADD R36, R11, 0x1, R0 ;  /* 0x000000010b247824 */ /* 0x000fe400078e0200 */
[----:B0-----:R-:W-:-:S03]  /*a640*/  IMAD.WIDE.U32 R2, R0, 0x18, R2 ;  /* 0x0000001800027825 */ /* 0x001fc600078e0002 */
[----:B------:R-:W-:Y:S02]  /*a650*/  IADD3 R22, P0, PT, R2, 0x10, RZ ;  /* 0x0000001002167810 */ /* 0x000fe40007f1e0ff */
[C---:B------:R-:W-:Y:S01]  /*a660*/  LEA R2, R0.reuse, UR4, 0x5 ;  /* 0x0000000400027c11 */ /* 0x040fe2000f8e28ff */
[----:B-1----:R-:W-:-:S04]  /*a670*/  IMAD.WIDE.U32 R8, R0, 0x4, R8 ;  /* 0x0000000400087825 */ /* 0x002fc800078e0008 */
[----:B------:R-:W-:Y:S02]  /*a680*/  IMAD.X R25, RZ, RZ, R3, P0 ;  /* 0x000000ffff197224 */ /* 0x000fe400000e0603 */
[----:B------:R-:W-:Y:S02]  /*a690*/  IMAD.MOV.U32 R20, RZ, RZ, R8 ;  /* 0x000000ffff147224 */ /* 0x000fe400078e0008 */
[----:B------:R-:W-:Y:S02]  /*a6a0*/  IMAD.MOV.U32 R23, RZ, RZ, R9 ;  /* 0x000000ffff177224 */ /* 0x000fe400078e0009 */
[----:B------:R-:W-:-:S07]  /*a6b0*/  VIADD R15, R2, 0x8 ;  /* 0x00000008020f7836 */ /* 0x000fce0000000000 */
.L_x_508:
        /* <DEDUP_REMOVED lines=19> */
.L_x_507:
[----:B------:R-:W-:Y:S05]  /*a7f0*/  BSYNC.RECONVERGENT B1 ;  /* 0x0000000000017941 */ /* 0x000fea0003800200 */
.L_x_506:
[----:B------:R-:W-:Y:S05]  /*a800*/  @!P1 BRA `(.L_x_505) ;  /* 0x0000001000389947 */ /* 0x000fea0003800000 */
[----:B0-----:R-:W0:Y:S01]  /*a810*/  LDC.64 R2, c[0x0][0x390] ;  /* 0x0000e400ff027b82 */ /* 0x001e220000000a00 */
[----:B------:R-:W-:Y:S01]  /*a820*/  IMAD.IADD R10, R5, 0x1, -R36 ;  /* 0x00000001050a7824 */ /* 0x000fe200078e0a24 */
[----:B------:R-:W-:Y:S01]  /*a830*/  LEA R14, R36, UR4, 0x5 ;  /* 0x00000004240e7c11 */ /* 0x000fe2000f8e28ff */
[----:B------:R-:W-:Y:S03]  /*a840*/  BSSY.RECONVERGENT B1, `(.L_x_509) ;  /* 0x000008a000017945 */ /* 0x000fe60003800200 */
[----:B------:R-:W-:Y:S01]  /*a850*/  ISETP.GT.AND P1, PT, R10, 0xc00, PT ;  /* 0x00000c000a00780c */ /* 0x000fe20003f24270 */
[----:B------:R-:W-:Y:S01]  /*a860*/  VIADD R14, R14, 0x6010 ;  /* 0x000060100e0e7836 */ /* 0x000fe20000000000 */
[----:B------:R-:W1:Y:S01]  /*a870*/  LDC.64 R8, c[0x0][0x398] ;  /* 0x0000e600ff087b82 */ /* 0x000e620000000a00 */
        /* <DEDUP_REMOVED lines=10> */
.L_x_511:
[----:B------:R-:W0:Y:S01]  /*a920*/  LDS R33, [R14+-0x6010] ;  /* 0xff9ff0000e217984 */ /* 0x000e220000000800 */
[----:B------:R-:W-:-:S03]  /*a930*/  VIADD R36, R36, 0x1000 ;  /* 0x0000100024247836 */ /* 0x000fc60000000000 */
[----:B------:R-:W1:Y:S02]  /*a940*/  LDS.64 R40, [R14+-0x6008] ;  /* 0xff9ff8000e287984 */ /* 0x000e640000000a00 */
[----:B------:R-:W-:Y:S02]  /*a950*/  ISETP.GE.AND P1, PT, R36, R15, PT ;  /* 0x0000000f2400720c */ /* 0x000fe40003f26270 */
[----:B------:R-:W2:Y:S04]  /*a960*/  LDS.128 R8, [R14+-0x6000] ;  /* 0xffa000000e087984 */ /* 0x000ea80000000c00 */
        /* <DEDUP_REMOVED lines=12> */
[----:B0-----:R-:W-:Y:S04]  /*aa30*/  STG.E desc[UR8][R2.64+-0x800], R33 ;  /* 0xfff8002102007986 */ /* 0x001fe8000c101908 */
[----:B------:R-:W0:Y:S04]  /*aa40*/  LDS R71, [R14+0x3ff0] ;  /* 0x003ff0000e477984 */ /* 0x000e280000000800 */
[----:B------:R-:W0:Y:S04]  /*aa50*/  LDS.128 R32, [R14+0x4000] ;  /* 0x004000000e207984 */ /* 0x000e280000000c00 */
[----:B------:R-:W0:Y:S04]  /*aa60*/  LDS.64 R60, [R14+0x3ff8] ;  /* 0x003ff8000e3c7984 */ /* 0x000e280000000a00 */
[----:B-1----:R-:W-:Y:S04]  /*aa70*/  STG.E.64 desc[UR8][R12.64+-0x3000], R40 ;  /* 0xffd000280c007986 */ /* 0x002fe8000c101b08 */
[----:B------:R-:W1:Y:S04]  /*aa80*/  LDS R73, [R14+0x5ff0] ;  /* 0x005ff0000e497984 */ /* 0x000e680000000800 */
[----:B------:R-:W1:Y:S04]  /*aa90*/  LDS.128 R40, [R14+0x6000] ;  /* 0x006000000e287984 */ /* 0x000e680000000c00 */
[----:B------:R-:W1:Y:S04]  /*aaa0*/  LDS.64 R62, [R14+0x5ff8] ;  /* 0x005ff8000e3e7984 */ /* 0x000e680000000a00 */
[----:B------:R-:W1:Y:S04]  /*aab0*/  LDS R75, [R14+0x7ff0] ;  /* 0x007ff0000e4b7984 */ /* 0x000e680000000800 */
[----:B------:R-:W1:Y:S04]  /*aac0*/  LDS.64 R64, [R14+0x7ff8] ;  /* 0x007ff8000e407984 */ /* 0x000e680000000a00 */
[----:B------:R-:W1:Y:S04]  /*aad0*/  LDS.128 R44, [R14+0x8000] ;  /* 0x008000000e2c7984 */ /* 0x000e680000000c00 */
[----:B--2---:R-:W-:Y:S04]  /*aae0*/  STG.E.64 desc[UR8][R12.64+-0x2ff8], R8 ;  /* 0xffd008080c007986 */ /* 0x004fe8000c101b08 */
[----:B------:R-:W-:Y:S04]  /*aaf0*/  STG.E.64 desc[UR8][R12.64+-0x2ff0], R10 ;  /* 0xffd0100a0c007986 */ /* 0x000fe8000c101b08 */
[----:B------:R-:W2:Y:S04]  /*ab00*/  LDS R77, [R14+0x9ff0] ;  /* 0x009ff0000e4d7984 */ /* 0x000ea80000000800 */
[----:B------:R-:W2:Y:S04]  /*ab10*/  LDS.128 R8, [R14+0xa000] ;  /* 0x00a000000e087984 */ /* 0x000ea80000000c00 */
        /* <DEDUP_REMOVED lines=13> */
[----:B------:R-:W3:Y:S04]  /*abf0*/  LDS.64 R48, [R14+0x9ff8] ;  /* 0x009ff8000e307984 */ /* 0x000ee80000000a00 */
[----:B------:R-:W-:Y:S04]  /*ac00*/  STG.E.64 desc[UR8][R12.64+0x3008], R28 ;  /* 0x0030081c0c007986 */ /* 0x000fe8000c101b08 */
[----:B------:R-:W-:Y:S04]  /*ac10*/  STG.E.64 desc[UR8][R12.64+0x3010], R30 ;  /* 0x0030101e0c007986 */ /* 0x000fe8000c101b08 */
[----:B------:R-:W-:Y:S04]  /*ac20*/  STG.E.64 desc[UR8][R12.64+0x3000], R58 ;  /* 0x0030003a0c007986 */ /* 0x000fe8000c101b08 */
[----:B------:R-:W4:Y:S04]  /*ac30*/  LDS R37, [R14+0xbff0] ;  /* 0x00bff0000e257984 */ /* 0x000f280000000800 */
[----:B0-----:R-:W-:Y:S04]  /*ac40*/  STG.E desc[UR8][R2.64+0xc00], R71 ;  /* 0x000c004702007986 */ /* 0x001fe8000c101908 */
[----:B------:R-:W-:Y:S04]  /*ac50*/  STG.E.64 desc[UR8][R12.64+0x4808], R32 ;  /* 0x004808200c007986 */ /* 0x000fe8000c101b08 */
[----:B------:R-:W-:Y:S04]  /*ac60*/  STG.E.64 desc[UR8][R12.64+0x4810], R34 ;  /* 0x004810220c007986 */ /* 0x000fe8000c101b08 */
[----:B------:R-:W-:Y:S04]  /*ac70*/  STG.E.64 desc[UR8][R12.64+0x4800], R60 ;  /* 0x0048003c0c007986 */ /* 0x000fe8000c101b08 */
[----:B------:R-:W0:Y:S04]  /*ac80*/  LDS.128 R20, [R14+0xc000] ;  /* 0x00c000000e147984 */ /* 0x000e280000000c00 */
[----:B------:R-:W5:Y:S04]  /*ac90*/  LDS.64 R50, [R14+0xbff8] ;  /* 0x00bff8000e327984 */ /* 0x000f680000000a00 */
[----:B-1----:R-:W-:Y:S04]  /*aca0*/  STG.E desc[UR8][R2.64+0x1000], R73 ;  /* 0x0010004902007986 */ /* 0x002fe8000c101908 */
[----:B------:R-:W1:Y:S04]  /*acb0*/  LDS R39, [R14+0xdff0] ;  /* 0x00dff0000e277984 */ /* 0x000e680000000800 */
[----:B------:R-:W-:Y:S04]  /*acc0*/  STG.E.64 desc[UR8][R12.64+0x6008], R40 ;  /* 0x006008280c007986 */ /* 0x000fe8000c101b08 */
[----:B------:R-:W-:Y:S04]  /*acd0*/  STG.E.64 desc[UR8][R12.64+0x6010], R42 ;  /* 0x0060102a0c007986 */ /* 0x000fe8000c101b08 */
[----:B------:R-:W-:Y:S04]  /*ace0*/  STG.E.64 desc[UR8][R12.64+0x6000], R62 ;  /* 0x0060003e0c007986 */ /* 0x000fe8000c101b08 */
[----:B------:R-:W1:Y:S04]  /*acf0*/  LDS.128 R24, [R14+0xe000] ;  /* 0x00e000000e187984 */ /* 0x000e680000000c00 */
[----:B------:R-:W1:Y:S04]  /*ad00*/  LDS.64 R52, [R14+0xdff8] ;  /* 0x00dff8000e347984 */ /* 0x000e680000000a00 */
[----:B------:R-:W-:Y:S04]  /*ad10*/  STG.E desc[UR8][R2.64+0x1400], R75 ;  /* 0x0014004b02007986 */ /* 0x000fe8000c101908 */
[----:B------:R-:W1:Y:S04]  /*ad20*/  LDS R67, [R14+0xfff0] ;  /* 0x00fff0000e437984 */ /* 0x000e680000000800 */
[----:B------:R-:W-:Y:S04]  /*ad30*/  STG.E.64 desc[UR8][R12.64+0x7800], R64 ;  /* 0x007800400c007986 */ /* 0x000fe8000c101b08 */
[----:B------:R-:W1:Y:S04]  /*ad40*/  LDS.128 R28, [R14+0x10000] ;  /* 0x010000000e1c7984 */ /* 0x000e680000000c00 */
[----:B------:R-:W1:Y:S04]  /*ad50*/  LDS.64 R54, [R14+0xfff8] ;  /* 0x00fff8000e367984 */ /* 0x000e680000000a00 */
[----:B------:R-:W1:Y:S04]  /*ad60*/  LDS R65, [R14+0x11ff0] ;  /* 0x011ff0000e417984 */ /* 0x000e680000000800 */
[----:B------:R-:W1:Y:S04]  /*ad70*/  LDS.128 R32, [R14+0x12000] ;  /* 0x012000000e207984 */ /* 0x000e680000000c00 */
[----:B------:R-:W1:Y:S04]  /*ad80*/  LDS.64 R56, [R14+0x11ff8] ;  /* 0x011ff8000e387984 */ /* 0x000e680000000a00 */
[----:B------:R-:W-:Y:S04]  /*ad90*/  STG.E.64 desc[UR8][R12.64+0x7808], R44 ;  /* 0x0078082c0c007986 */ /* 0x000fe8000c101b08 */
[----:B------:R-:W-:Y:S04]  /*ada0*/  STG.E.64 desc[UR8][R12.64+0x7810], R46 ;  /* 0x0078102e0c007986 */ /* 0x000fe8000c101b08 */
[----:B------:R-:W1:Y:S04]  /*adb0*/  LDS R69, [R14+0x13ff0] ;  /* 0x013ff0000e457984 */ /* 0x000e680000000800 */
[----:B--2---:R-:W-:Y:S04]  /*adc0*/  STG.E desc[UR8][R2.64+0x1800], R77 ;  /* 0x0018004d02007986 */ /* 0x004fe8000c101908 */
[----:B------:R-:W2:Y:S04]  /*add0*/  LDS.128 R40, [R14+0x14000] ;  /* 0x014000000e287984 */ /* 0x000ea80000000c00 */
[----:B------:R-:W2:Y:S04]  /*ade0*/  LDS.64 R58, [R14+0x13ff8] ;  /* 0x013ff8000e3a7984 */ /* 0x000ea80000000a00 */
[----:B------:R-:W-:Y:S04]  /*adf0*/  STG.E.64 desc[UR8][R12.64+0x9008], R8 ;  /* 0x009008080c007986 */ /* 0x000fe8000c101b08 */
[----:B------:R-:W-:Y:S04]  /*ae00*/  STG.E.64 desc[UR8][R12.64+0x9010], R10 ;  /* 0x0090100a0c007986 */ /* 0x000fe8000c101b08 */
[----:B------:R-:W2:Y:S04]  /*ae10*/  LDS R71, [R14+0x15ff0] ;  /* 0x015ff0000e477984 */ /* 0x000ea80000000800 */
[----:B------:R-:W2:Y:S04]  /*ae20*/  LDS.128 R8, [R14+0x16000] ;  /* 0x016000000e087984 */ /* 0x000ea80000000c00 */
[----:B------:R-:W2:Y:S04]  /*ae30*/  LDS.64 R60, [R14+0x15ff8] ;  /* 0x015ff8000e3c7984 */ /* 0x000ea80000000a00 */
[----:B------:R-:W2:Y:S04]  /*ae40*/  LDS R73, [R14+0x17ff0] ;  /* 0x017ff0000e497984 */ /* 0x000ea80000000800 */
[----:B------:R-:W-:Y:S04]  /*ae50*/  LDS.64 R62, [R14+0x17ff8] ;  /* 0x017ff8000e3e7984 */ /* 0x000fe80000000a00 */
[----:B------:R0:W2:Y:S04]  /*ae60*/  LDS.128 R44, [R14+0x18000] ;  /* 0x018000000e2c7984 */ /* 0x0000a80000000c00 */
[----:B---3--:R-:W-:Y:S04]  /*ae70*/  STG.E.64 desc[UR8][R12.64+0x9000], R48 ;  /* 0x009000300c007986 */ /* 0x008fe8000c101b08 */
[----:B----4-:R-:W-:Y:S01]  /*ae80*/  STG.E desc[UR8][R2.64+0x1c00], R37 ;  /* 0x001c002502007986 */ /* 0x010fe2000c101908 */
[----:B0-----:R-:W-:-:S03]  /*ae90*/  VIADD R14, R14, 0x20000 ;  /* 0x000200000e0e7836 */ /* 0x001fc60000000000 */
[----:B------:R0:W-:Y:S04]  /*aea0*/  STG.E.64 desc[UR8][R12.64+0xa808], R20 ;  /* 0x00a808140c007986 */ /* 0x0001e8000c101b08 */
[----:B------:R3:W-:Y:S04]  /*aeb0*/  STG.E.64 desc[UR8][R12.64+0xa810], R22 ;  /* 0x00a810160c007986 */ /* 0x0007e8000c101b08 */
[----:B-----5:R-:W-:Y:S04]  /*aec0*/  STG.E.64 desc[UR8][R12.64+0xa800], R50 ;  /* 0x00a800320c007986 */ /* 0x020fe8000c101b08 */
[----:B-1----:R-:W-:Y:S01]  /*aed0*/  STG.E desc[UR8][R2.64+0x2000], R39 ;  /* 0x0020002702007986 */ /* 0x002fe2000c101908 */
[----:B0-----:R-:W-:-:S03]  /*aee0*/  IADD3 R20, P3, PT, R12, 0x18000, RZ ;  /* 0x000180000c147810 */ /* 0x001fc60007f7e0ff */
[----:B------:R-:W-:Y:S01]  /*aef0*/  STG.E.64 desc[UR8][R12.64+0xc008], R24 ;  /* 0x00c008180c007986 */ /* 0x000fe2000c101b08 */
[----:B---3--:R-:W-:Y:S01]  /*af00*/  IADD3 R22, P2, PT, R2, 0x4000, RZ ;  /* 0x0000400002167810 */ /* 0x008fe20007f5e0ff */
[----:B------:R-:W-:Y:S02]  /*af10*/  IMAD.X R21, RZ, RZ, R13, P3 ;  /* 0x000000ffff157224 */ /* 0x000fe400018e060d */
[----:B------:R-:W-:Y:S02]  /*af20*/  STG.E.64 desc[UR8][R12.64+0xc010], R26 ;  /* 0x00c0101a0c007986 */ /* 0x000fe4000c101b08 */
[----:B------:R-:W-:Y:S02]  /*af30*/  IMAD.X R23, RZ, RZ, R3, P2 ;  /* 0x000000ffff177224 */ /* 0x000fe400010e0603 */
        /* <DEDUP_REMOVED lines=10> */
[----:B--2---:R-:W-:Y:S04]  /*afe0*/  STG.E.64 desc[UR8][R12.64+0x10808], R40 ;  /* 0x010808280c007986 */ /* 0x004fe8000c101b08 */
        /* <DEDUP_REMOVED lines=15> */
.L_x_510:
[----:B------:R-:W-:Y:S05]  /*b0e0*/  BSYNC.RECONVERGENT B1 ;  /* 0x0000000000017941 */ /* 0x000fea0003800200 */
.L_x_509:
        /* <DEDUP_REMOVED lines=22> */
[----:B0-----:R-:W-:Y:S04]  /*b250*/  STG.E desc[UR8][R2.64+-0x800], R15 ;  /* 0xfff8000f02007986 */ /* 0x001fe8000c101908 */
[----:B------:R-:W0:Y:S04]  /*b260*/  LDS.128 R32, [R14+0x4000] ;  /* 0x004000000e207984 */ /* 0x000e280000000c00 */
[----:B------:R-:W0:Y:S04]  /*b270*/  LDS.64 R56, [R14+0x3ff8] ;  /* 0x003ff8000e387984 */ /* 0x000e280000000a00 */
[----:B------:R-:W0:Y:S04]  /*b280*/  LDS R15, [R14+0x5ff0] ;  /* 0x005ff0000e0f7984 */ /* 0x000e280000000800 */
[----:B------:R-:W0:Y:S04]  /*b290*/  LDS.128 R40, [R14+0x6000] ;  /* 0x006000000e287984 */ /* 0x000e280000000c00 */
[----:B------:R-:W0:Y:S04]  /*b2a0*/  LDS.64 R58, [R14+0x5ff8] ;  /* 0x005ff8000e3a7984 */ /* 0x000e280000000a00 */
[----:B-1----:R-:W-:Y:S04]  /*b2b0*/  STG.E.64 desc[UR8][R12.64+-0x2ff8], R44 ;  /* 0xffd0082c0c007986 */ /* 0x002fe8000c101b08 */
[----:B------:R-:W-:Y:S04]  /*b2c0*/  STG.E.64 desc[UR8][R12.64+-0x2ff0], R46 ;  /* 0xffd0102e0c007986 */ /* 0x000fe8000c101b08 */
[----:B------:R-:W1:Y:S04]  /*b2d0*/  LDS R71, [R14+0x7ff0] ;  /* 0x007ff0000e477984 */ /* 0x000e680000000800 */
[----:B------:R-:W-:Y:S04]  /*b2e0*/  LDS.64 R60, [R14+0x7ff8] ;  /* 0x007ff8000e3c7984 */ /* 0x000fe80000000a00 */
[----:B------:R4:W1:Y:S04]  /*b2f0*/  LDS.128 R44, [R14+0x8000] ;  /* 0x008000000e2c7984 */ /* 0x0008680000000c00 */
[----:B--2---:R-:W-:Y:S04]  /*b300*/  STG.E.64 desc[UR8][R12.64+-0x3000], R62 ;  /* 0xffd0003e0c007986 */ /* 0x004fe8000c101b08 */
[----:B---3--:R-:W-:Y:S01]  /*b310*/  STG.E desc[UR8][R2.64+-0x400], R37 ;  /* 0xfffc002502007986 */ /* 0x008fe2000c101908 */
[----:B----4-:R-:W-:-:S03]  /*b320*/  VIADD R14, R14, 0x10000 ;  /* 0x000100000e0e7836 */ /* 0x010fc60000000000 */
[----:B------:R-:W-:Y:S04]  /*b330*/  STG.E.64 desc[UR8][R12.64+-0x17f8], R20 ;  /* 0xffe808140c007986 */ /* 0x000fe8000c101b08 */
        /* <DEDUP_REMOVED lines=11> */
[----:B------:R2:W-:Y:S04]  /*b3f0*/  STG.E.64 desc[UR8][R12.64+0x3008], R8 ;  /* 0x003008080c007986 */ /* 0x0005e8000c101b08 */
[----:B------:R3:W-:Y:S04]  /*b400*/  STG.E.64 desc[UR8][R12.64+0x3010], R10 ;  /* 0x0030100a0c007986 */ /* 0x0007e8000c101b08 */
[----:B------:R-:W-:Y:S04]  /*b410*/  STG.E.64 desc[UR8][R12.64+0x3000], R54 ;  /* 0x003000360c007986 */ /* 0x000fe8000c101b08 */
[----:B------:R-:W-:Y:S01]  /*b420*/  STG.E desc[UR8][R2.64+0xc00], R69 ;  /* 0x000c004502007986 */ /* 0x000fe2000c101908 */
[----:B--2---:R-:W-:-:S03]  /*b430*/  IADD3 R8, P2, PT, R12, 0xc000, RZ ;  /* 0x0000c0000c087810 */ /* 0x004fc60007f5e0ff */
[----:B0-----:R-:W-:Y:S01]  /*b440*/  STG.E.64 desc[UR8][R12.64+0x4808], R32 ;  /* 0x004808200c007986 */ /* 0x001fe2000c101b08 */
        /* <DEDUP_REMOVED lines=9> */
[----:B-1----:R0:W-:Y:S04]  /*b4e0*/  STG.E desc[UR8][R2.64+0x1400], R71 ;  /* 0x0014004702007986 */ /* 0x0021e8000c101908 */
[----:B------:R-:W-:Y:S04]  /*b4f0*/  STG.E.64 desc[UR8][R12.64+0x7808], R44 ;  /* 0x0078082c0c007986 */ /* 0x000fe8000c101b08 */
[----:B------:R-:W-:Y:S04]  /*b500*/  STG.E.64 desc[UR8][R12.64+0x7810], R46 ;  /* 0x0078102e0c007986 */ /* 0x000fe8000c101b08 */
[----:B------:R1:W-:Y:S01]  /*b510*/  STG.E.64 desc[UR8][R12.64+0x7800], R60 ;  /* 0x0078003c0c007986 */ /* 0x0003e2000c101b08 */
[----:B0-----:R-:W-:-:S02]  /*b520*/  IMAD.MOV.U32 R2, RZ, RZ, R10 ;  /* 0x000000ffff027224 */ /* 0x001fc400078e000a */
[----:B------:R-:W-:Y:S02]  /*b530*/  IMAD.MOV.U32 R3, RZ, RZ, R11 ;  /* 0x000000ffff037224 */ /* 0x000fe400078e000b */
[----:B-1----:R-:W-:Y:S02]  /*b540*/  IMAD.MOV.U32 R12, RZ, RZ, R8 ;  /* 0x000000ffff0c7224 */ /* 0x002fe400078e0008 */
[----:B------:R-:W-:-:S07]  /*b550*/  IMAD.MOV.U32 R13, RZ, RZ, R9 ;  /* 0x000000ffff0d7224 */ /* 0x000fce00078e0009 */
.L_x_513:
[----:B------:R-:W-:Y:S05]  /*b560*/  BSYNC.RECONVERGENT B1 ;  /* 0x0000000000017941 */ /* 0x000fea0003800200 */
.L_x_512:
[----:B------:R-:W-:-:S13]  /*b570*/  ISETP.LT.OR P0, PT, R36, R5, P0 ;  /* 0x000000052400720c */ /* 0x000fda0000701670 */
[----:B------:R-:W-:Y:S05]  /*b580*/  @!P0 BRA `(.L_x_505) ;  /* 0x0000000000d88947 */ /* 0x000fea0003800000 */
        /* <DEDUP_REMOVED lines=12> */
[----:B0-----:R0:W-:Y:S04]  /*b650*/  STG.E desc[UR8][R2.64+-0x800], R15 ;  /* 0xfff8000f02007986 */ /* 0x0011e8000c101908 */
[----:B-1----:R0:W-:Y:S04]  /*b660*/  STG.E.64 desc[UR8][R12.64+-0x2ff8], R8 ;  /* 0xffd008080c007986 */ /* 0x0021e8000c101b08 */
[----:B------:R0:W-:Y:S04]  /*b670*/  STG.E.64 desc[UR8][R12.64+-0x2ff0], R10 ;  /* 0xffd0100a0c007986 */ /* 0x0001e8000c101b08 */
[----:B--2---:R0:W-:Y:S04]  /*b680*/  STG.E.64 desc[UR8][R12.64+-0x3000], R32 ;  /* 0xffd000200c007986 */ /* 0x0041e8000c101b08 */
        /* <DEDUP_REMOVED lines=12> */
[----:B------:R-:W-:Y:S05]  /*b750*/  BRA `(.L_x_505) ;  /* 0x0000000000647947 */ /* 0x000fea0003800000 */
.L_x_504:
[----:B------:R-:W0:Y:S01]  /*b760*/  LDC.64 R20, c[0x0][0x390] ;  /* 0x0000e400ff147b82 */ /* 0x000e220000000a00 */
[----:B------:R-:W-:-:S07]  /*b770*/  ISETP.NE.AND P2, PT, R40, RZ, PT ;  /* 0x000000ff2800720c */ /* 0x000fce0003f45270 */
[----:B------:R-:W1:Y:S08]  /*b780*/  LDC.64 R28, c[0x0][0x398] ;  /* 0x0000e600ff1c7b82 */ /* 0x000e700000000a00 */
[----:B------:R-:W2:Y:S08]  /*b790*/  LDC.64 R30, c[0x0][0x390] ;  /* 0x0000e400ff1e7b82 */ /* 0x000eb00000000a00 */
[----:B------:R-:W3:Y:S01]  /*b7a0*/  LDC.64 R34, c[0x0][0x398] ;  /* 0x0000e600ff227b82 */ /* 0x000ee20000000a00 */
[----:B0-----:R-:W-:-:S05]  /*b7b0*/  @P2 IMAD.WIDE R20, R43, 0x4, R20 ;  /* 0x000000042b142825 */ /* 0x001fca00078e0214 */
[----:B------:R0:W-:Y:S02]  /*b7c0*/  @P2 STG.E desc[UR8][R20.64], R39 ;  /* 0x0000002714002986 */ /* 0x0001e4000c101908 */
[----:B------:R-:W4:Y:S01]  /*b7d0*/  LDC.64 R40, c[0x0][0x390] ;  /* 0x0000e400ff287b82 */ /* 0x000f220000000a00 */
[----:B-1----:R-:W-:-:S05]  /*b7e0*/  @P2 IMAD.WIDE R28, R43, 0x18, R28 ;  /* 0x000000182b1c2825 */ /* 0x002fca00078e021c */
[----:B------:R0:W-:Y:S02]  /*b7f0*/  @P2 STG.E.64 desc[UR8][R28.64], R22 ;  /* 0x000000161c002986 */ /* 0x0001e4000c101b08 */
[----:B------:R-:W1:Y:S01]  /*b800*/  LDC.64 R44, c[0x0][0x398] ;  /* 0x0000e600ff2c7b82 */ /* 0x000e620000000a00 */
[C---:B--2---:R-:W-:Y:S01]  /*b810*/  @P0 IMAD.WIDE R30, R42.reuse, 0x4, R30 ;  /* 0x000000042a1e0825 */ /* 0x044fe200078e021e */
[----:B------:R0:W-:Y:S04]  /*b820*/  @P2 STG.E.64 desc[UR8][R28.64+0x8], R12 ;  /* 0x0000080c1c002986 */ /* 0x0001e8000c101b08 */
[----:B------:R0:W-:Y:S01]  /*b830*/  @P2 STG.E.64 desc[UR8][R28.64+0x10], R14 ;  /* 0x0000100e1c002986 */ /* 0x0001e2000c101b08 */
[----:B---3--:R-:W-:-:S03]  /*b840*/  @P0 IMAD.WIDE R42, R42, 0x18, R34 ;  /* 0x000000182a2a0825 */ /* 0x008fc600078e0222 */
[----:B------:R0:W-:Y:S04]  /*b850*/  @P0 STG.E desc[UR8][R30.64], R36 ;  /* 0x000000241e000986 */ /* 0x0001e8000c101908 */
[----:B------:R0:W-:Y:S01]  /*b860*/  @P0 STG.E.64 desc[UR8][R42.64], R2 ;  /* 0x000000022a000986 */ /* 0x0001e2000c101b08 */
[----:B----4-:R-:W-:-:S03]  /*b870*/  @P1 IMAD.WIDE R34, R47, 0x4, R40 ;  /* 0x000000042f221825 */ /* 0x010fc600078e0228 */
[----:B------:R0:W-:Y:S04]  /*b880*/  @P0 STG.E.64 desc[UR8][R42.64+0x8], R8 ;  /* 0x000008082a000986 */ /* 0x0001e8000c101b08 */
[----:B------:R0:W-:Y:S01]  /*b890*/  @P0 STG.E.64 desc[UR8][R42.64+0x10], R10 ;  /* 0x0000100a2a000986 */ /* 0x0001e2000c101b08 */
[----:B-1----:R-:W-:-:S03]  /*b8a0*/  @P1 IMAD.WIDE R40, R47, 0x18, R44 ;  /* 0x000000182f281825 */ /* 0x002fc600078e022c */
[----:B------:R0:W-:Y:S04]  /*b8b0*/  @P1 STG.E desc[UR8][R34.64], R37 ;  /* 0x0000002522001986 */ /* 0x0001e8000c101908 */
[----:B------:R0:W-:Y:S04]  /*b8c0*/  @P1 STG.E.64 desc[UR8][R40.64], R32 ;  /* 0x0000002028001986 */ /* 0x0001e8000c101b08 */
[----:B------:R0:W-:Y:S04]  /*b8d0*/  @P1 STG.E.64 desc[UR8][R40.64+0x8], R24 ;  /* 0x0000081828001986 */ /* 0x0001e8000c101b08 */
[----:B------:R0:W-:Y:S02]  /*b8e0*/  @P1 STG.E.64 desc[UR8][R40.64+0x10], R26 ;  /* 0x0000101a28001986 */ /* 0x0001e4000c101b08 */
.L_x_505:
[----:B------:R-:W-:Y:S05]  /*b8f0*/  BSYNC.RECONVERGENT B0 ;  /* 0x0000000000007941 */ /* 0x000fea0003800200 */
.L_x_503:
[----:B------:R-:W-:-:S13]  /*b900*/  ISETP.NE.AND P0, PT, R0, 0xff, PT ;  /* 0x000000ff0000780c */ /* 0x000fda0003f05270 */
[----:B------:R-:W-:Y:S05]  /*b910*/  @P0 EXIT ;  /* 0x000000000000094d */ /* 0x000fea0003800000 */
[----:B01----:R-:W0:Y:S01]  /*b920*/  LDC.64 R10, c[0x0][0x3a0] ;  /* 0x0000e800ff0a7b82 */ /* 0x003e220000000a00 */
[----:B------:R-:W-:-:S13]  /*b930*/  ISETP.NE.AND P0, PT, R4, 0x300, PT ;  /* 0x000003000400780c */ /* 0x000fda0003f05270 */
[----:B------:R-:W-:Y:S05]  /*b940*/  @P0 BRA `(.L_x_514) ;  /* 0x0000000000240947 */ /* 0x000fea0003800000 */
[----:B------:R-:W1:Y:S08]  /*b950*/  LDC.64 R2, c[0x0][0x390] ;  /* 0x0000e400ff027b82 */ /* 0x000e700000000a00 */
[----:B------:R-:W2:Y:S01]  /*b960*/  LDC.64 R8, c[0x0][0x398] ;  /* 0x0000e600ff087b82 */ /* 0x000ea20000000a00 */
[----:B-1----:R-:W-:-:S05]  /*b970*/  IMAD.WIDE R2, R5, 0x4, R2 ;  /* 0x0000000405027825 */ /* 0x002fca00078e0202 */
[----:B------:R1:W-:Y:S01]  /*b980*/  STG.E desc[UR8][R2.64], R38 ;  /* 0x0000002602007986 */ /* 0x0003e2000c101908 */
[----:B--2---:R-:W-:-:S04]  /*b990*/  IMAD.WIDE R8, R5, 0x18, R8 ;  /* 0x0000001805087825 */ /* 0x004fc800078e0208 */
[----:B------:R-:W-:Y:S01]  /*b9a0*/  VIADD R5, R5, 0x1 ;  /* 0x0000000105057836 */ /* 0x000fe20000000000 */
[----:B------:R1:W-:Y:S04]  /*b9b0*/  STG.E.64 desc[UR8][R8.64], R6 ;  /* 0x0000000608007986 */ /* 0x0003e8000c101b08 */
[----:B------:R1:W-:Y:S04]  /*b9c0*/  STG.E.64 desc[UR8][R8.64+0x8], R16 ;  /* 0x0000081008007986 */ /* 0x0003e8000c101b08 */
[----:B------:R1:W-:Y:S02]  /*b9d0*/  STG.E.64 desc[UR8][R8.64+0x10], R18 ;  /* 0x0000101208007986 */ /* 0x0003e4000c101b08 */
.L_x_514:
[----:B0-----:R-:W-:Y:S01]  /*b9e0*/  STG.E desc[UR8][R10.64], R5 ;  /* 0x000000050a007986 */ /* 0x001fe2000c101908 */
[----:B------:R-:W-:Y:S05]  /*b9f0*/  EXIT ;  /* 0x000000000000794d */ /* 0x000fea0003800000 */
.L_x_498:
        /* <DEDUP_REMOVED lines=19> */
[----:B------:R-:W-:-:S04]  /*bb30*/  @!P0 IMAD.IADD R3, R2, 0x1, R17 ;  /* 0x0000000102038824 */ /* 0x000fc800078e0211 */
[----:B------:R-:W-:-:S04]  /*bb40*/  @!P0 IMAD.WIDE.U32 R8, R3, 0x4, R8 ;  /* 0x0000000403088825 */ /* 0x000fc800078e0008 */
[----:B------:R-:W-:-:S05]  /*bb50*/  IMAD R17, R17, 0x18, RZ ;  /* 0x0000001811117824 */ /* 0x000fca00078e02ff */
[----:B------:R-:W-:Y:S01]  /*bb60*/  IADD3 R30, P2, PT, R17, R24, RZ ;  /* 0x00000018111e7210 */ /* 0x000fe20007f5e0ff */
[----:B------:R-:W-:-:S04]  /*bb70*/  @!P0 IMAD.WIDE.U32 R22, R3, 0x18, R22 ;  /* 0x0000001803168825 */ /* 0x000fc800078e0016 */
[----:B------:R-:W-:Y:S02]  /*bb80*/  IMAD.X R31, RZ, RZ, R25, P2 ;  /* 0x000000ffff1f7224 */ /* 0x000fe400010e0619 */
        /* <DEDUP_REMOVED lines=14> */
[----:B------:R1:W5:Y:S01]  /*bc70*/  @!P0 LDG.E.64.CONSTANT R12, desc[UR8][R22.64+0x10] ;  /* 0x00001008160c8981 */ /* 0x000362000c1e9b00 */
        /* <DEDUP_REMOVED lines=10> */
[----:B------:R-:W4:Y:S01]  /*bd20*/  @!P3 LDG.E.64.CONSTANT R20, desc[UR8][R30.64+0x610] ;  /* 0x000610081e14b981 */ /* 0x000f22000c1e9b00 */
[----:B------:R-:W-:Y:S01]  /*bd30*/  ISETP.NE.AND P3, PT, R5, RZ, PT ;  /* 0x000000ff0500720c */ /* 0x000fe20003f65270 */
[----:B0-----:R-:W-:-:S12]  /*bd40*/  IMAD.MOV.U32 R10, RZ, RZ, RZ ;  /* 0x000000ffff0a7224 */ /* 0x001fd800078e00ff */
[----:B------:R0:W4:Y:S01]  /*bd50*/  @!P3 LDG.E.CONSTANT R10, desc[UR8][R28.64+-0x4] ;  /* 0xfffffc081c0ab981 */ /* 0x000122000c1e9900 */
[----:B------:R-:W1:Y:S01]  /*bd60*/  S2R R2, SR_LANEID ;  /* 0x0000000000027919 */ /* 0x000e620000000000 */
[----:B------:R-:W0:Y:S01]  /*bd70*/  S2UR UR5, SR_CgaCtaId ;  /* 0x00000000000579c3 */ /* 0x000e220000008800 */
[----:B------:R-:W-:Y:S01]  /*bd80*/  SHF.R.U32.HI R43, RZ, 0x5, R5 ;  /* 0x00000005ff2b7819 */ /* 0x000fe20000011605 */
[----:B------:R-:W-:Y:S02]  /*bd90*/  UMOV UR4, 0x400 ;  /* 0x0000040000047882 */ /* 0x000fe40000000000 */
[----:B0-----:R-:W-:Y:S02]  /*bda0*/  ULEA UR4, UR5, UR4, 0x18 ;  /* 0x0000000405047291 */ /* 0x001fe4000f8ec0ff */
[----:B-1----:R-:W-:-:S05]  /*bdb0*/  IMAD R3, R43, 0x60, R2 ;  /* 0x000000602b037824 */ /* 0x002fca00078e0202 */
        /* <DEDUP_REMOVED lines=15> */
[----:B-----5:R-:W-:Y:S04]  /*beb0*/  STS.64 [R23+0x10], R12 ;  /* 0x0000100c17007388 */ /* 0x020fe80000000a00 */
[----:B---3--:R-:W-:Y:S04]  /*bec0*/  STS.64 [R23], R6 ;  /* 0x0000000617007388 */ /* 0x008fe80000000a00 */
[----:B----4-:R-:W-:Y:S04]  /*bed0*/  STS.64 [R23+0x8], R14 ;  /* 0x0000080e17007388 */ /* 0x010fe80000000a00 */
[----:B------:R-:W-:Y:S04]  /*bee0*/  STS.64 [R23+0x300], R24 ;  /* 0x0003001817007388 */ /* 0x000fe80000000a00 */
[----:B------:R-:W-:Y:S04]  /*bef0*/  STS.64 [R23+0x308], R26 ;  /* 0x0003081a17007388 */ /* 0x000fe80000000a00 */
[----:B------:R-:W-:Y:S04]  /*bf00*/  STS.64 [R23+0x310], R40 ;  /* 0x0003102817007388 */ /* 0x000fe80000000a00 */
[----:B------:R-:W-:Y:S04]  /*bf10*/  STS.64 [R23+0x600], R16 ;  /* 0x0006001017007388 */ /* 0x000fe80000000a00 */
[----:B------:R-:W-:Y:S04]  /*bf20*/  STS.64 [R23+0x608], R18 ;  /* 0x0006081217007388 */ /* 0x000fe80000000a00 */
[----:B------:R2:W-:Y:S01]  /*bf30*/  STS.64 [R23+0x610], R20 ;  /* 0x0006101417007388 */ /* 0x0005e20000000a00 */
[----:B------:R-:W-:-:S03]  /*bf40*/  NOP ;  /* 0x0000000000007918 */ /* 0x000fc60000000000 */
[----:B------:R-:W-:Y:S04]  /*bf50*/  LDS.64 R38, [R42] ;  /* 0x000000002a267984 */ /* 0x000fe80000000a00 */
[----:B------:R-:W3:Y:S04]  /*bf60*/  LDS.64 R36, [R42+0x18] ;  /* 0x000018002a247984 */ /* 0x000ee80000000a00 */
[----:B------:R-:W-:Y:S04]  /*bf70*/  LDS.64 R34, [R42+0x8] ;  /* 0x000008002a227984 */ /* 0x000fe80000000a00 */
[----:B------:R-:W4:Y:S04]  /*bf80*/  LDS.64 R32, [R42+0x20] ;  /* 0x000020002a207984 */ /* 0x000f280000000a00 */
[----:B------:R-:W-:Y:S04]  /*bf90*/  LDS.64 R30, [R42+0x10] ;  /* 0x000010002a1e7984 */ /* 0x000fe80000000a00 */
[----:B------:R-:W5:Y:S04]  /*bfa0*/  LDS.64 R28, [R42+0x28] ;  /* 0x000028002a1c7984 */ /* 0x000f680000000a00 */
[----:B------:R-:W5:Y:S04]  /*bfb0*/  LDS.64 R6, [R42+0x30] ;  /* 0x000030002a067984 */ /* 0x000f680000000a00 */
[----:B------:R-:W5:Y:S04]  /*bfc0*/  LDS.64 R12, [R42+0x38] ;  /* 0x000038002a0c7984 */ /* 0x000f680000000a00 */
[----:B------:R-:W5:Y:S01]  /*bfd0*/  LDS.64 R14, [R42+0x40] ;  /* 0x000040002a0e7984 */ /* 0x000f620000000a00 */
[C---:B0-----:R-:W-:Y:S01]  /*bfe0*/  LEA R22, R5.reuse, UR4, 0x2 ;  /* 0x0000000405167c11 */ /* 0x041fe2000f8e10ff */
[----:B------:R-:W-:Y:S06]  /*bff0*/  BAR.SYNC.DEFER_BLOCKING 0x0 ;  /* 0x0000000000007b1d */ /* 0x000fec0000010000 */
[----:B-1----:R-:W-:Y:S02]  /*c000*/  STS [R22+0x5a8], R3 ;  /* 0x0005a80316007388 */ /* 0x002fe40000000800 */
[----:B------:R-:W-:Y:S01]  /*c010*/  BAR.SYNC.DEFER_BLOCKING 0x0 ;  /* 0x0000000000007b1d */ /* 0x000fe20000010000 */
[----:B--2---:R-:W-:-:S04]  /*c020*/  IMAD R23, R5, 0x3, RZ ;  /* 0x0000000305177824 */ /* 0x004fc800078e02ff */
[----:B------:R-:W-:Y:S01]  /*c030*/  VIADD R11, R23, 0x1 ;  /* 0x00000001170b7836 */ /* 0x000fe20000000000 */
[----:B---3--:R-:W-:Y:S02]  /*c040*/  DADD R16, R38, R36 ;  /* 0x0000000026107229 */ /* 0x008fe40000000024 */
[----:B----4-:R-:W-:Y:S02]  /*c050*/  DADD R18, R34, R32 ;  /* 0x0000000022127229 */ /* 0x010fe40000000020 */
[----:B-----5:R-:W-:Y:S01]  /*c060*/  DADD R20, R30, R28 ;  /* 0x000000001e147229 */ /* 0x020fe2000000001c */
[----:B------:R-:W0:Y:S01]  /*c070*/  @P0 LDS R10, [R22+0x5a4] ;  /* 0x0005a400160a0984 */ /* 0x000e220000000800 */
[----:B------:R-:W-:-:S04]  /*c080*/  ISETP.NE.AND P0, PT, R9, R8, PT ;  /* 0x000000080900720c */ /* 0x000fc80003f05270 */
[----:B------:R-:W-:-:S04]  /*c090*/  ISETP.EQ.OR P0, PT, R11, R4, P0 ;  /* 0x000000040b00720c */ /* 0x000fc80000702670 */
[----:B------:R-:W-:Y:S02]  /*c0a0*/  FSEL R16, R36, R16, P0 ;  /* 0x0000001024107208 */ /* 0x000fe40000000000 */
[----:B------:R-:W-:Y:S02]  /*c0b0*/  FSEL R17, R37, R17, P0 ;  /* 0x0000001125117208 */ /* 0x000fe40000000000 */
[----:B------:R-:W-:Y:S02]  /*c0c0*/  FSEL R18, R32, R18, P0 ;  /* 0x0000001220127208 */ /* 0x000fe40000000000 */
[----:B------:R-:W-:Y:S02]  /*c0d0*/  FSEL R19, R33, R19, P0 ;  /* 0x0000001321137208 */ /* 0x000fe40000000000 */
[----:B------:R-:W-:Y:S01]  /*c0e0*/  FSEL R20, R28, R20, P0 ;  /* 0x000000141c147208 */ /* 0x000fe20000000000 */
[----:B------:R-:W-:Y:S01]  /*c0f0*/  DADD R16, R6, R16 ;  /* 0x0000000006107229 */ /* 0x000fe20000000010 */
[----:B------:R-:W-:Y:S01]  /*c100*/  FSEL R21, R29, R21, P0 ;  /* 0x000000151d157208 */ /* 0x000fe20000000000 */
[----:B------:R-:W-:Y:S01]  /*c110*/  VIADD R11, R23, 0x2 ;  /* 0x00000002170b7836 */ /* 0x000fe20000000000 */
[----:B------:R-:W-:Y:S01]  /*c120*/  ISETP.NE.AND P1, PT, R8, R3, PT ;  /* 0x000000030800720c */ /* 0x000fe20003f25270 */
[----:B------:R-:W-:-:S03]  /*c130*/  DADD R18, R12, R18 ;  /* 0x000000000c127229 */ /* 0x000fc60000000012 */
        /* <DEDUP_REMOVED lines=9> */
[----:B------:R-:W1:Y:S01]  /*c1d0*/  SHFL.UP PT, R13, R11, 0x1, RZ ;  /* 0x042000000b0d7989 */ /* 0x000e6200000e00ff */
[----:B0-----:R-:W-:-:S03]  /*c1e0*/  ISETP.NE.AND P2, PT, R10, R9, PT ;  /* 0x000000090a00720c */ /* 0x001fc60003f45270 */
[----:B------:R-:W-:Y:S01]  /*c1f0*/  SHFL.UP PT, R16, R40, 0x1, RZ ;  /* 0x0420000028107989 */ /* 0x000fe200000e00ff */
[----:B------:R-:W-:-:S03]  /*c200*/  ISETP.EQ.OR P2, PT, R23, R4, P2 ;  /* 0x000000041700720c */ /* 0x000fc60001742670 */
[----:B------:R-:W0:Y:S01]  /*c210*/  SHFL.UP PT, R17, R59, 0x1, RZ ;  /* 0x042000003b117989 */ /* 0x000e2200000e00ff */
[----:B------:R-:W-:-:S03]  /*c220*/  SEL R6, RZ, 0x1, !P2 ;  /* 0x00000001ff067807 */ /* 0x000fc60005000000 */
[----:B------:R-:W-:Y:S04]  /*c230*/  SHFL.UP PT, R14, R44, 0x1, RZ ;  /* 0x042000002c0e7989 */ /* 0x000fe800000e00ff */
[----:B------:R-:W2:Y:S01]  /*c240*/  SHFL.UP PT, R15, R45, 0x1, RZ ;  /* 0x042000002d0f7989 */ /* 0x000ea200000e00ff */
[----:B------:R-:W-:Y:S02]  /*c250*/  VIADD R7, R6, 0x1 ;  /* 0x0000000106077836 */ /* 0x000fe40000000000 */
[----:B------:R-:W-:Y:S02]  /*c260*/  @!P0 IMAD.MOV R7, RZ, RZ, R6 ;  /* 0x000000ffff078224 */ /* 0x000fe400078e0206 */
[----:B------:R-:W-:Y:S02]  /*c270*/  IMAD.MOV.U32 R18, RZ, RZ, R42 ;  /* 0x000000ffff127224 */ /* 0x000fe400078e002a */
[----:B------:R-:W-:-:S02]  /*c280*/  IMAD.MOV.U32 R19, RZ, RZ, R11 ;  /* 0x000000ffff137224 */ /* 0x000fc400078e000b */
[----:B------:R-:W-:Y:S02]  /*c290*/  VIADD R6, R7, 0x1 ;  /* 0x0000000107067836 */ /* 0x000fe40000000000 */
[----:B------:R-:W-:Y:S02]  /*c2a0*/  @!P1 IMAD.MOV R6, RZ, RZ, R7 ;  /* 0x000000ffff069224 */ /* 0x000fe400078e0207 */
[----:B------:R-:W-:Y:S01]  /*c2b0*/  IMAD.MOV.U32 R41, RZ, RZ, R59 ;  /* 0x000000ffff297224 */ /* 0x000fe200078e003b */
[----:B-1----:R-:W-:Y:S02]  /*c2c0*/  DADD R12, R12, R18 ;  /* 0x000000000c0c7229 */ /* 0x002fe40000000012 */
[----:B------:R-:W1:Y:S01]  /*c2d0*/  SHFL.UP PT, R18, R6, 0x1, RZ ;  /* 0x0420000006127989 */ /* 0x000e6200000e00ff */
[----:B------:R-:W-:Y:S02]  /*c2e0*/  ISETP.NE.AND P4, PT, R6, RZ, PT ;  /* 0x000000ff0600720c */ /* 0x000fe40003f85270 */
[----:B0-----:R-:W-:-:S02]  /*c2f0*/  DADD R16, R16, R40 ;  /* 0x0000000010107229 */ /* 0x001fc40000000028 */
[----:B--2---:R-:W-:-:S03]  /*c300*/  DADD R14, R14, R44 ;  /* 0x000000000e0e7229 */ /* 0x004fc6000000002c */
[----:B------:R-:W-:Y:S02]  /*c310*/  @P5 FSEL R42, R12, R42, !P4 ;  /* 0x0000002a0c2a5208 */ /* 0x000fe40006000000 */
[----:B------:R-:W-:-:S03]  /*c320*/  @P5 FSEL R11, R13, R11, !P4 ;  /* 0x0000000b0d0b5208 */ /* 0x000fc60006000000 */
[----:B------:R-:W-:Y:S01]  /*c330*/  @P5 FSEL R40, R16, R40, !P4 ;  /* 0x0000002810285208 */ /* 0x000fe20006000000 */
[----:B------:R-:W-:Y:S01]  /*c340*/  SHFL.UP PT, R12, R42, 0x2, RZ ;  /* 0x044000002a0c7989 */ /* 0x000fe200000e00ff */
[----:B------:R-:W-:-:S03]  /*c350*/  @P5 FSEL R59, R17, R59, !P4 ;  /* 0x0000003b113b5208 */ /* 0x000fc60006000000 */
[----:B------:R-:W0:Y:S01]  /*c360*/  SHFL.UP PT, R13, R11, 0x2, RZ ;  /* 0x044000000b0d7989 */ /* 0x000e2200000e00ff */
[----:B------:R-:W-:Y:S02]  /*c370*/  @P5 FSEL R44, R14, R44, !P4 ;  /* 0x0000002c0e2c5208 */ /* 0x000fe40006000000 */
[----:B------:R-:W-:Y:S01]  /*c380*/  @P5 FSEL R45, R15, R45, !P4 ;  /* 0x0000002d0f2d5208 */ /* 0x000fe20006000000 */
[----:B------:R-:W-:Y:S04]  /*c390*/  SHFL.UP PT, R16, R40, 0x2, RZ ;  /* 0x0440000028107989 */ /* 0x000fe800000e00ff */
[----:B------:R-:W2:Y:S01]  /*c3a0*/  SHFL.UP PT, R17, R59, 0x2, RZ ;  /* 0x044000003b117989 */ /* 0x000ea200000e00ff */
[----:B-1----:R-:W-:-:S03]  /*c3b0*/  SEL R19, R18, RZ, P5 ;  /* 0x000000ff12137207 */ /* 0x002fc60002800000 */
[----:B------:R-:W-:Y:S04]  /*c3c0*/  SHFL.UP PT, R14, R44, 0x2, RZ ;  /* 0x044000002c0e7989 */ /* 0x000fe800000e00ff */
[----:B------:R-:W1:Y:S01]  /*c3d0*/  SHFL.UP PT, R15, R45, 0x2, RZ ;  /* 0x044000002d0f7989 */ /* 0x000e6200000e00ff */
[----:B------:R-:W-:Y:S02]  /*c3e0*/  IMAD.IADD R6, R19, 0x1, R6 ;  /* 0x0000000113067824 */ /* 0x000fe400078e0206 */
[----:B------:R-:W-:Y:S02]  /*c3f0*/  IMAD.MOV.U32 R18, RZ, RZ, R42 ;  /* 0x000000ffff127224 */ /* 0x000fe400078e002a */
[----:B------:R-:W-:Y:S01]  /*c400*/  IMAD.MOV.U32 R19, RZ, RZ, R11 ;  /* 0x000000ffff137224 */ /* 0x000fe200078e000b */
[----:B------:R-:W-:Y:S01]  /*c410*/  ISETP.GE.AND P5, PT, R2, 0x2, PT ;  /* 0x000000020200780c */ /* 0x000fe20003fa6270 */
[----:B------:R-:W-:-:S04]  /*c420*/  IMAD.MOV.U32 R41, RZ, RZ, R59 ;  /* 0x000000ffff297224 */ /* 0x000fc800078e003b */
[----:B0-----:R-:W-:Y:S01]  /*c430*/  DADD R12, R12, R18 ;  /* 0x000000000c0c7229 */ /* 0x001fe20000000012 */
[----:B------:R-:W0:Y:S01]  /*c440*/  SHFL.UP PT, R18, R6, 0x2, RZ ;  /* 0x0440000006127989 */ /* 0x000e2200000e00ff */
[----:B------:R-:W-:Y:S01]  /*c450*/  ISETP.NE.AND P4, PT, R6, RZ, PT ;  /* 0x000000ff0600720c */ /* 0x000fe20003f85270 */
[----:B--2---:R-:W-:-:S07]  /*c460*/  DADD R16, R16, R40 ;  /* 0x0000000010107229 */ /* 0x004fce0000000028 */
[----:B------:R-:W-:Y:S02]  /*c470*/  @P5 FSEL R42, R12, R42, !P4 ;  /* 0x0000002a0c2a5208 */ /* 0x000fe40006000000 */
[----:B------:R-:W-:Y:S01]  /*c480*/  @P5 FSEL R11, R13, R11, !P4 ;  /* 0x0000000b0d0b5208 */ /* 0x000fe20006000000 */
[----:B-1----:R-:W-:Y:S02]  /*c490*/  DADD R14, R14, R44 ;  /* 0x000000000e0e7229 */ /* 0x002fe4000000002c */
[----:B------:R-:W-:Y:S01]  /*c4a0*/  SHFL.UP PT, R12, R42, 0x4, RZ ;  /* 0x048000002a0c7989 */ /* 0x000fe200000e00ff */
[----:B------:R-:W-:Y:S02]  /*c4b0*/  @P5 FSEL R40, R16, R40, !P4 ;  /* 0x0000002810285208 */ /* 0x000fe40006000000 */
[----:B------:R-:W-:Y:S01]  /*c4c0*/  @P5 FSEL R59, R17, R59, !P4 ;  /* 0x0000003b113b5208 */ /* 0x000fe20006000000 */
[----:B------:R-:W1:Y:S04]  /*c4d0*/  SHFL.UP PT, R13, R11, 0x4, RZ ;  /* 0x048000000b0d7989 */ /* 0x000e6800000e00ff */
[----:B------:R-:W-:Y:S01]  /*c4e0*/  @P5 FSEL R44, R14, R44, !P4 ;  /* 0x0000002c0e2c5208 */ /* 0x000fe20006000000 */
[----:B------:R-:W-:Y:S01]  /*c4f0*/  SHFL.UP PT, R16, R40, 0x4, RZ ;  /* 0x0480000028107989 */ /* 0x000fe200000e00ff */
[----:B------:R-:W-:-:S03]  /*c500*/  @P5 FSEL R45, R15, R45, !P4 ;  /* 0x0000002d0f2d5208 */ /* 0x000fc60006000000 */
[----:B------:R-:W2:Y:S01]  /*c510*/  SHFL.UP PT, R17, R59, 0x4, RZ ;  /* 0x048000003b117989 */ /* 0x000ea200000e00ff */
[----:B0-----:R-:W-:-:S03]  /*c520*/  SEL R19, R18, RZ, P5 ;  /* 0x000000ff12137207 */ /* 0x001fc60002800000 */
[----:B------:R-:W-:Y:S04]  /*c530*/  SHFL.UP PT, R14, R44, 0x4, RZ ;  /* 0x048000002c0e7989 */ /* 0x000fe800000e00ff */
[----:B------:R-:W0:Y:S01]  /*c540*/  SHFL.UP PT, R15, R45, 0x4, RZ ;  /* 0x048000002d0f7989 */ /* 0x000e2200000e00ff */
[----:B------:R-:W-:Y:S02]  /*c550*/  IMAD.IADD R6, R6, 0x1, R19 ;  /* 0x0000000106067824 */ /* 0x000fe400078e0213 */
[----:B------:R-:W-:Y:S02]  /*c560*/  IMAD.MOV.U32 R18, RZ, RZ, R42 ;  /* 0x000000ffff127224 */ /* 0x000fe400078e002a */
[----:B------:R-:W-:Y:S02]  /*c570*/  IMAD.MOV.U32 R19, RZ, RZ, R11 ;  /* 0x000000ffff137224 */ /* 0x000fe400078e000b */
[----:B------:R-:W-:Y:S01]  /*c580*/  IMAD.MOV.U32 R41, RZ, RZ, R59 ;  /* 0x000000ffff297224 */ /* 0x000fe200078e003b */
[----:B------:R-:W-:-:S03]  /*c590*/  ISETP.GE.AND P5, PT, R2, 0x4, PT ;  /* 0x000000040200780c */ /* 0x000fc60003fa6270 */
[----:B-1----:R-:W-:Y:S01]  /*c5a0*/  DADD R12, R12, R18 ;  /* 0x000000000c0c7229 */ /* 0x002fe20000000012 */
[----:B------:R-:W1:Y:S01]  /*c5b0*/  SHFL.UP PT, R18, R6, 0x4, RZ ;  /* 0x0480000006127989 */ /* 0x000e6200000e00ff */
[----:B--2---:R-:W-:Y:S01]  /*c5c0*/  DADD R16, R16, R40 ;  /* 0x0000000010107229 */ /* 0x004fe20000000028 */
[----:B------:R-:W-:Y:S01]  /*c5d0*/  ISETP.NE.AND P4, PT, R6, RZ, PT ;  /* 0x000000ff0600720c */ /* 0x000fe20003f85270 */
[----:B0-----:R-:W-:-:S08]  /*c5e0*/  DADD R14, R14, R44 ;  /* 0x000000000e0e7229 */ /* 0x001fd0000000002c */
[----:B------:R-:W-:Y:S02]  /*c5f0*/  @P5 FSEL R40, R16, R40, !P4 ;  /* 0x0000002810285208 */ /* 0x000fe40006000000 */
[----:B------:R-:W-:Y:S02]  /*c600*/  @P5 FSEL R59, R17, R59, !P4 ;  /* 0x0000003b113b5208 */ /* 0x000fe40006000000 */
[----:B------:R-:W-:Y:S01]  /*c610*/  @P5 FSEL R42, R12, R42, !P4 ;  /* 0x0000002a0c2a5208 */ /* 0x000fe20006000000 */
[----:B------:R-:W-:Y:S01]  /*c620*/  SHFL.UP PT, R16, R40, 0x8, RZ ;  /* 0x0500000028107989 */ /* 0x000fe200000e00ff */
[----:B------:R-:W-:Y:S02]  /*c630*/  @P5 FSEL R11, R13, R11, !P4 ;  /* 0x0000000b0d0b5208 */ /* 0x000fe40006000000 */
[----:B------:R-:W-:Y:S01]  /*c640*/  @P5 FSEL R44, R14, R44, !P4 ;  /* 0x0000002c0e2c5208 */ /* 0x000fe20006000000 */
[----:B------:R-:W0:Y:S01]  /*c650*/  SHFL.UP PT, R17, R59, 0x8, RZ ;  /* 0x050000003b117989 */ /* 0x000e2200000e00ff */
[----:B------:R-:W-:-:S02]  /*c660*/  @P5 FSEL R45, R15, R45, !P4 ;  /* 0x0000002d0f2d5208 */ /* 0x000fc40006000000 */
[----:B-1----:R-:W-:Y:S01]  /*c670*/  SEL R19, R18, RZ, P5 ;  /* 0x000000ff12137207 */ /* 0x002fe20002800000 */
[----:B------:R-:W-:Y:S04]  /*c680*/  SHFL.UP PT, R12, R42, 0x8, RZ ;  /* 0x050000002a0c7989 */ /* 0x000fe800000e00ff */
[----:B------:R-:W1:Y:S04]  /*c690*/  SHFL.UP PT, R13, R11, 0x8, RZ ;  /* 0x050000000b0d7989 */ /* 0x000e6800000e00ff */
[----:B------:R-:W-:Y:S04]  /*c6a0*/  SHFL.UP PT, R14, R44, 0x8, RZ ;  /* 0x050000002c0e7989 */ /* 0x000fe800000e00ff */
[----:B------:R-:W2:Y:S01]  /*c6b0*/  SHFL.UP PT, R15, R45, 0x8, RZ ;  /* 0x050000002d0f7989 */ /* 0x000ea200000e00ff */
[----:B------:R-:W-:-:S02]  /*c6c0*/  IMAD.IADD R6, R6, 0x1, R19 ;  /* 0x0000000106067824 */ /* 0x000fc400078e0213 */
[----:B------:R-:W-:-:S03]  /*c6d0*/  IMAD.MOV.U32 R41, RZ, RZ, R59 ;  /* 0x000000ffff297224 */ /* 0x000fc600078e003b */
[----:B------:R-:W3:Y:S01]  /*c6e0*/  SHFL.UP PT, R20, R6, 0x8, RZ ;  /* 0x0500000006147989 */ /* 0x000ee200000e00ff */
[----:B------:R-:W-:Y:S01]  /*c6f0*/  ISETP.GE.AND P5, PT, R2, 0x8, PT ;  /* 0x000000080200780c */ /* 0x000fe20003fa6270 */
[----:B------:R-:W-:Y:S01]  /*c700*/  IMAD.MOV.U32 R18, RZ, RZ, R42 ;  /* 0x000000ffff127224 */ /* 0x000fe200078e002a */
[----:B0-----:R-:W-:Y:S01]  /*c710*/  DADD R16, R16, R40 ;  /* 0x0000000010107229 */ /* 0x001fe20000000028 */
[----:B------:R-:W-:Y:S01]  /*c720*/  IMAD.MOV.U32 R19, RZ, RZ, R11 ;  /* 0x000000ffff137224 */ /* 0x000fe200078e000b */
[----:B------:R-:W-:-:S05]  /*c730*/  ISETP.NE.AND P4, PT, R6, RZ, PT ;  /* 0x000000ff0600720c */ /* 0x000fca0003f85270 */
[----:B-1----:R-:W-:Y:S02]  /*c740*/  DADD R12, R12, R18 ;  /* 0x000000000c0c7229 */ /* 0x002fe40000000012 */
[----:B--2---:R-:W-:Y:S02]  /*c750*/  DADD R14, R14, R44 ;  /* 0x000000000e0e7229 */ /* 0x004fe4000000002c */
[----:B------:R-:W-:Y:S02]  /*c760*/  @P5 FSEL R40, R16, R40, !P4 ;  /* 0x0000002810285208 */ /* 0x000fe40006000000 */
[----:B------:R-:W-:-:S04]  /*c770*/  @P5 FSEL R59, R17, R59, !P4 ;  /* 0x0000003b113b5208 */ /* 0x000fc80006000000 */
[----:B------:R-:W-:Y:S01]  /*c780*/  @P5 FSEL R42, R12, R42, !P4 ;  /* 0x0000002a0c2a5208 */ /* 0x000fe20006000000 */
[----:B------:R-:W-:Y:S01]  /*c790*/  SHFL.UP PT, R16, R40, 0x10, RZ ;  /* 0x0600000028107989 */ /* 0x000fe200000e00ff */
[----:B------:R-:W-:Y:S02]  /*c7a0*/  @P5 FSEL R11, R13, R11, !P4 ;  /* 0x0000000b0d0b5208 */ /* 0x000fe40006000000 */
[----:B---3--:R-:W-:Y:S01]  /*c7b0*/  SEL R19, R20, RZ, P5 ;  /* 0x000000ff14137207 */ /* 0x008fe20002800000 */
[----:B------:R-:W0:Y:S01]  /*c7c0*/  SHFL.UP PT, R17, R59, 0x10, RZ ;  /* 0x060000003b117989 */ /* 0x000e2200000e00ff */
[----:B------:R-:W-:Y:S02]  /*c7d0*/  @P5 FSEL R44, R14, R44, !P4 ;  /* 0x0000002c0e2c5208 */ /* 0x000fe40006000000 */
[----:B------:R-:W-:Y:S01]  /*c7e0*/  @P5 FSEL R45, R15, R45, !P4 ;  /* 0x0000002d0f2d5208 */ /* 0x000fe20006000000 */
[----:B------:R-:W-:Y:S01]  /*c7f0*/  SHFL.UP PT, R12, R42, 0x10, RZ ;  /* 0x060000002a0c7989 */ /* 0x000fe200000e00ff */
[----:B------:R-:W-:-:S03]  /*c800*/  IMAD.IADD R6, R6, 0x1, R19 ;  /* 0x0000000106067824 */ /* 0x000fc600078e0213 */
[----:B------:R-:W1:Y:S04]  /*c810*/  SHFL.UP PT, R13, R11, 0x10, RZ ;  /* 0x060000000b0d7989 */ /* 0x000e6800000e00ff */
[----:B------:R-:W-:Y:S04]  /*c820*/  SHFL.UP PT, R14, R44, 0x10, RZ ;  /* 0x060000002c0e7989 */ /* 0x000fe800000e00ff */
[----:B------:R-:W2:Y:S04]  /*c830*/  SHFL.UP PT, R15, R45, 0x10, RZ ;  /* 0x060000002d0f7989 */ /* 0x000ea800000e00ff */
[----:B------:R-:W3:Y:S01]  /*c840*/  SHFL.UP PT, R20, R6, 0x10, RZ ;  /* 0x0600000006147989 */ /* 0x000ee200000e00ff */
[----:B------:R-:W-:-:S02]  /*c850*/  IMAD.MOV.U32 R41, RZ, RZ, R59 ;  /* 0x000000ffff297224 */ /* 0x000fc400078e003b */
[----:B------:R-:W-:Y:S02]  /*c860*/  IMAD.MOV.U32 R18, RZ, RZ, R42 ;  /* 0x000000ffff127224 */ /* 0x000fe400078e002a */
[----:B------:R-:W-:Y:S02]  /*c870*/  IMAD.MOV.U32 R19, RZ, RZ, R11 ;  /* 0x000000ffff137224 */ /* 0x000fe400078e000b */
[----:B0-----:R-:W-:Y:S01]  /*c880*/  DADD R16, R16, R40 ;  /* 0x0000000010107229 */ /* 0x001fe20000000028 */
[C---:B------:R-:W-:Y:S02]  /*c890*/  ISETP.NE.AND P6, PT, R2.reuse, 0x1f, PT ;  /* 0x0000001f0200780c */ /* 0x040fe40003fc5270 */
[----:B------:R-:W-:Y:S01]  /*c8a0*/  ISETP.GE.AND P4, PT, R2, 0x10, PT ;  /* 0x000000100200780c */ /* 0x000fe20003f86270 */
[----:B-1----:R-:W-:Y:S01]  /*c8b0*/  DADD R12, R12, R18 ;  /* 0x000000000c0c7229 */ /* 0x002fe20000000012 */
[----:B------:R-:W-:Y:S01]  /*c8c0*/  ISETP.NE.AND P5, PT, R6, RZ, PT ;  /* 0x000000ff0600720c */ /* 0x000fe20003fa5270 */
[----:B--2---:R-:W-:-:S04]  /*c8d0*/  DADD R14, R14, R44 ;  /* 0x000000000e0e7229 */ /* 0x004fc8000000002c */
[----:B------:R-:W-:Y:S02]  /*c8e0*/  FSEL R52, R17, R59, !P5 ;  /* 0x0000003b11347208 */ /* 0x000fe40006800000 */
[----:B---3--:R-:W-:Y:S02]  /*c8f0*/  SEL R19, R20, RZ, P4 ;  /* 0x000000ff14137207 */ /* 0x008fe40002000000 */
[----:B------:R-:W-:Y:S01]  /*c900*/  FSEL R46, R12, R42, !P5 ;  /* 0x0000002a0c2e7208 */ /* 0x000fe20006800000 */
[----:B------:R-:W-:Y:S01]  /*c910*/  @!P6 IMAD.MOV.U32 R27, RZ, RZ, R52 ;  /* 0x000000ffff1be224 */ /* 0x000fe200078e0034 */
[----:B------:R-:W-:Y:S01]  /*c920*/  FSEL R47, R13, R11, !P5 ;  /* 0x0000000b0d2f7208 */ /* 0x000fe20006800000 */
[----:B------:R-:W-:Y:S01]  /*c930*/  IMAD.IADD R6, R6, 0x1, R19 ;  /* 0x0000000106067824 */ /* 0x000fe200078e0213 */
[----:B------:R-:W-:Y:S02]  /*c940*/  @!P6 LEA R41, R43, UR4, 0x5 ;  /* 0x000000042b29ec11 */ /* 0x000fe4000f8e28ff */
[----:B------:R-:W-:-:S02]  /*c950*/  FSEL R24, R14, R44, !P5 ;  /* 0x0000002c0e187208 */ /* 0x000fc40006800000 */
[----:B------:R-:W-:Y:S02]  /*c960*/  FSEL R25, R15, R45, !P5 ;  /* 0x0000002d0f197208 */ /* 0x000fe40006800000 */
[----:B------:R-:W-:Y:S01]  /*c970*/  FSEL R26, R16, R40, !P5 ;  /* 0x00000028101a7208 */ /* 0x000fe20006800000 */
[----:B------:R-:W-:Y:S04]  /*c980*/  @!P6 STS [R41], R6 ;  /* 0x000000062900e388 */ /* 0x000fe80000000800 */
[----:B------:R-:W-:Y:S04]  /*c990*/  @!P6 STS.128 [R41+0x10], R24 ;  /* 0x000010182900e388 */ /* 0x000fe80000000c00 */
[----:B------:R0:W-:Y:S01]  /*c9a0*/  @!P6 STS.64 [R41+0x8], R46 ;  /* 0x0000082e2900e388 */ /* 0x0001e20000000a00 */
[----:B------:R-:W-:Y:S06]  /*c9b0*/  BAR.SYNC.DEFER_BLOCKING 0x0 ;  /* 0x0000000000007b1d */ /* 0x000fec0000010000 */
[----:B------:R-:W-:Y:S04]  /*c9c0*/  LDS.128 R16, [UR4+0x10] ;  /* 0x00001004ff107984 */ /* 0x000fe80008000c00 */
[----:B------:R-:W1:Y:S04]  /*c9d0*/  LDS.128 R12, [UR4+0x30] ;  /* 0x00003004ff0c7984 */ /* 0x000e680008000c00 */
[----:B------:R-:W2:Y:S04]  /*c9e0*/  LDS R56, [UR4+0x20] ;  /* 0x00002004ff387984 */ /* 0x000ea80008000800 */
[----:B------:R-:W3:Y:S04]  /*c9f0*/  LDS.64 R50, [UR4+0x8] ;  /* 0x00000804ff327984 */ /* 0x000ee80008000a00 */
[----:B------:R-:W4:Y:S04]  /*ca00*/  LDS.64 R54, [UR4+0x28] ;  /* 0x00002804ff367984 */ /* 0x000f280008000a00 */
[----:B------:R-:W5:Y:S04]  /*ca10*/  LDS.64 R48, [UR4+0x48] ;  /* 0x00004804ff307984 */ /* 0x000f680008000a00 */
[----:B------:R-:W5:Y:S04]  /*ca20*/  LDS.128 R20, [UR4+0x50] ;  /* 0x00005004ff147984 */ /* 0x000f680008000c00 */
[----:B------:R-:W5:Y:S01]  /*ca30*/  LDS R57, [UR4+0x40] ;  /* 0x00004004ff397984 */ /* 0x000f620008000800 */
[----:B0-----:R-:W-:-:S02]  /*ca40*/  FSEL R41, R44, R24, !P4 ;  /* 0x000000182c297208 */ /* 0x001fc40006000000 */
[----:B------:R-:W-:Y:S01]  /*ca50*/  FSEL R27, R45, R25, !P4 ;  /* 0x000000192d1b7208 */ /* 0x000fe20006000000 */
[----:B------:R-:W0:Y:S01]  /*ca60*/  LDS R53, [UR4] ;  /* 0x00000004ff357984 */ /* 0x000e220008000800 */
[----:B------:R-:W-:Y:S02]  /*ca70*/  ISETP.NE.AND P5, PT, R43, 0x1, PT ;  /* 0x000000012b00780c */ /* 0x000fe40003fa5270 */
[----:B------:R-:W-:Y:S02]  /*ca80*/  FSEL R42, R42, R46, !P4 ;  /* 0x0000002e2a2a7208 */ /* 0x000fe40006000000 */
[----:B------:R-:W-:Y:S01]  /*ca90*/  FSEL R11, R11, R47, !P4 ;  /* 0x0000002f0b0b7208 */ /* 0x000fe20006000000 */
[----:B-1----:R-:W-:Y:S01]  /*caa0*/  DADD R44, R16, R12 ;  /* 0x00000000102c7229 */ /* 0x002fe2000000000c */
[----:B------:R-:W-:Y:S01]  /*cab0*/  FSEL R40, R40, R26, !P4 ;  /* 0x0000001a28287208 */ /* 0x000fe20006000000 */
[----:B------:R-:W-:Y:S01]  /*cac0*/  DADD R46, R18, R14 ;  /* 0x00000000122e7229 */ /* 0x000fe2000000000e */
[----:B--2---:R-:W-:-:S02]  /*cad0*/  ISETP.NE.AND P6, PT, R56, RZ, PT ;  /* 0x000000ff3800720c */ /* 0x004fc40003fc5270 */
[----:B------:R-:W-:Y:S02]  /*cae0*/  FSEL R26, R59, R52, !P4 ;  /* 0x000000343b1a7208 */ /* 0x000fe40006000000 */
[----:B---3--:R-:W-:Y:S01]  /*caf0*/  FSEL R59, R50, RZ, !P5 ;  /* 0x000000ff323b7208 */ /* 0x008fe20006800000 */
[----:B------:R-:W-:Y:S01]  /*cb00*/  LDS R52, [UR4+0x60] ;  /* 0x00006004ff347984 */ /* 0x000fe20008000800 */
[----:B------:R-:W-:Y:S01]  /*cb10*/  FSEL R61, R51, RZ, !P5 ;  /* 0x000000ff333d7208 */ /* 0x000fe20006800000 */
[----:B----4-:R-:W-:Y:S01]  /*cb20*/  DADD R24, R50, R54 ;  /* 0x0000000032187229 */ /* 0x010fe20000000036 */
[----:B------:R-:W-:Y:S02]  /*cb30*/  FSEL R50, R44, R12, !P6 ;  /* 0x0000000c2c327208 */ /* 0x000fe40007000000 */
[----:B------:R-:W-:Y:S02]  /*cb40*/  FSEL R51, R45, R13, !P6 ;  /* 0x0000000d2d337208 */ /* 0x000fe40007000000 */
[----:B------:R-:W1:Y:S01]  /*cb50*/  LDS.64 R44, [UR4+0x68] ;  /* 0x00006804ff2c7984 */ /* 0x000e620008000a00 */
[----:B------:R-:W-:-:S02]  /*cb60*/  FSEL R46, R46, R14, !P6 ;  /* 0x0000000e2e2e7208 */ /* 0x000fc40007000000 */
[----:B------:R-:W-:Y:S02]  /*cb70*/  FSEL R47, R47, R15, !P6 ;  /* 0x0000000f2f2f7208 */ /* 0x000fe40007000000 */
[----:B------:R-:W2:Y:S01]  /*cb80*/  LDS.128 R12, [UR4+0x70] ;  /* 0x00007004ff0c7984 */ /* 0x000ea20008000c00 */
[----:B------:R-:W-:Y:S02]  /*cb90*/  FSEL R24, R24, R54, !P6 ;  /* 0x0000003618187208 */ /* 0x000fe40007000000 */
[----:B------:R-:W-:Y:S02]  /*cba0*/  FSEL R25, R25, R55, !P6 ;  /* 0x0000003719197208 */ /* 0x000fe40007000000 */
[----:B------:R-:W-:Y:S02]  /*cbb0*/  FSEL R63, R16, RZ, !P5 ;  /* 0x000000ff103f7208 */ /* 0x000fe40006800000 */
[----:B------:R-:W-:Y:S02]  /*cbc0*/  FSEL R69, R17, RZ, !P5 ;  /* 0x000000ff11457208 */ /* 0x000fe40006800000 */
[----:B-----5:R-:W-:-:S02]  /*cbd0*/  DADD R54, R48, R24 ;  /* 0x0000000030367229 */ /* 0x020fc40000000018 */
[----:B------:R-:W-:Y:S01]  /*cbe0*/  DADD R16, R20, R50 ;  /* 0x0000000014107229 */ /* 0x000fe20000000032 */
[----:B------:R-:W-:Y:S02]  /*cbf0*/  ISETP.NE.AND P4, PT, R57, RZ, PT ;  /* 0x000000ff3900720c */ /* 0x000fe40003f85270 */
[----:B------:R-:W-:Y:S02]  /*cc00*/  ISETP.NE.AND P6, PT, R43, 0x2, PT ;  /* 0x000000022b00780c */ /* 0x000fe40003fc5270 */
[----:B------:R-:W-:-:S03]  /*cc10*/  FSEL R65, R18, RZ, !P5 ;  /* 0x000000ff12417208 */ /* 0x000fc60006800000 */
[----:B------:R-:W-:Y:S02]  /*cc20*/  FSEL R48, R54, R48, !P4 ;  /* 0x0000003036307208 */ /* 0x000fe40006000000 */
[----:B------:R-:W-:Y:S01]  /*cc30*/  FSEL R49, R55, R49, !P4 ;  /* 0x0000003137317208 */ /* 0x000fe20006000000 */
[----:B------:R-:W-:Y:S01]  /*cc40*/  DADD R54, R22, R46 ;  /* 0x0000000016367229 */ /* 0x000fe2000000002e */
[----:B------:R-:W-:Y:S02]  /*cc50*/  FSEL R67, R19, RZ, !P5 ;  /* 0x000000ff13437208 */ /* 0x000fe40006800000 */
[----:B------:R-:W-:Y:S02]  /*cc60*/  FSEL R20, R16, R20, !P4 ;  /* 0x0000001410147208 */ /* 0x000fe40006000000 */
[----:B------:R-:W-:Y:S02]  /*cc70*/  FSEL R21, R17, R21, !P4 ;  /* 0x0000001511157208 */ /* 0x000fe40006000000 */
[----:B------:R-:W-:Y:S01]  /*cc80*/  FSEL R65, R46, R65, !P6 ;  /* 0x000000412e417208 */ /* 0x000fe20007000000 */
[----:B------:R-:W3:Y:S01]  /*cc90*/  LDS.128 R16, [UR4+0x90] ;  /* 0x00009004ff107984 */ /* 0x000ee20008000c00 */
[----:B------:R-:W-:Y:S01]  /*cca0*/  FSEL R59, R24, R59, !P6 ;  /* 0x0000003b183b7208 */ /* 0x000fe20007000000 */
[----:B0-----:R-:W-:Y:S01]  /*ccb0*/  IMAD.IADD R46, R53, 0x1, R56 ;  /* 0x00000001352e7824 */ /* 0x001fe200078e0238 */
[----:B------:R-:W-:-:S02]  /*ccc0*/  FSEL R61, R25, R61, !P6 ;  /* 0x0000003d193d7208 */ /* 0x000fc40007000000 */
[----:B------:R-:W0:Y:S01]  /*ccd0*/  LDS.64 R24, [UR4+0x88] ;  /* 0x00008804ff187984 */ /* 0x000e220008000a00 */
[----:B------:R-:W-:Y:S01]  /*cce0*/  FSEL R63, R50, R63, !P6 ;  /* 0x0000003f323f7208 */ /* 0x000fe20007000000 */
[C---:B------:R-:W-:Y:S01]  /*ccf0*/  IMAD.IADD R57, R46.reuse, 0x1, R57 ;  /* 0x000000012e397824 */ /* 0x040fe200078e0239 */
[----:B------:R-:W-:Y:S01]  /*cd00*/  FSEL R67, R47, R67, !P6 ;  /* 0x000000432f437208 */ /* 0x000fe20007000000 */
[----:B------:R-:W4:Y:S01]  /*cd10*/  LDS R50, [UR4+0x80] ;  /* 0x00008004ff327984 */ /* 0x000f220008000800 */
[----:B------:R-:W-:Y:S02]  /*cd20*/  SEL R56, R46, R53, !P6 ;  /* 0x000000352e387207 */ /* 0x000fe40007000000 */
[----:B------:R-:W-:Y:S02]  /*cd30*/  FSEL R46, R54, R22, !P4 ;  /* 0x00000016362e7208 */ /* 0x000fe40006000000 */
[----:B------:R-:W-:Y:S01]  /*cd40*/  FSEL R47, R55, R23, !P4 ;  /* 0x00000017372f7208 */ /* 0x000fe20006000000 */
[----:B-1----:R-:W-:Y:S01]  /*cd50*/  DADD R22, R44, R48 ;  /* 0x000000002c167229 */ /* 0x002fe20000000030 */
[----:B------:R-:W-:-:S02]  /*cd60*/  FSEL R51, R51, R69, !P6 ;  /* 0x0000004533337208 */ /* 0x000fc40007000000 */
[----:B------:R-:W-:Y:S02]  /*cd70*/  ISETP.NE.AND P5, PT, R43, 0x3, PT ;  /* 0x000000032b00780c */ /* 0x000fe40003fa5270 */
[----:B------:R-:W-:Y:S02]  /*cd80*/  ISETP.NE.AND P4, PT, R52, RZ, PT ;  /* 0x000000ff3400720c */ /* 0x000fe40003f85270 */
[----:B------:R-:W-:Y:S02]  /*cd90*/  FSEL R55, R20, R63, !P5 ;  /* 0x0000003f14377208 */ /* 0x000fe40006800000 */
[----:B------:R-:W-:Y:S01]  /*cda0*/  FSEL R53, R21, R51, !P5 ;  /* 0x0000003315357208 */ /* 0x000fe20006800000 */
[----:B--2---:R-:W-:Y:S01]  /*cdb0*/  DADD R20, R12, R20 ;  /* 0x000000000c147229 */ /* 0x004fe20000000014 */
[----:B------:R-:W-:Y:S01]  /*cdc0*/  FSEL R59, R48, R59, !P5 ;  /* 0x0000003b303b7208 */ /* 0x000fe20006800000 */
[----:B------:R-:W-:Y:S01]  /*cdd0*/  LDS R51, [UR4+0xa0] ;  /* 0x0000a004ff337984 */ /* 0x000fe20008000800 */
[----:B------:R-:W-:-:S02]  /*cde0*/  FSEL R61, R49, R61, !P5 ;  /* 0x0000003d313d7208 */ /* 0x000fc40006800000 */
[----:B------:R-:W-:Y:S02]  /*cdf0*/  FSEL R48, R22, R44, !P4 ;  /* 0x0000002c16307208 */ /* 0x000fe40006000000 */
[----:B------:R-:W-:Y:S02]  /*ce00*/  FSEL R49, R23, R45, !P4 ;  /* 0x0000002d17317208 */ /* 0x000fe40006000000 */
[----:B------:R-:W1:Y:S01]  /*ce10*/  LDS.64 R44, [UR4+0xa8] ;  /* 0x0000a804ff2c7984 */ /* 0x000e620008000a00 */
[----:B------:R-:W-:Y:S02]  /*ce20*/  FSEL R12, R20, R12, !P4 ;  /* 0x0000000c140c7208 */ /* 0x000fe40006000000 */
[----:B------:R-:W-:Y:S02]  /*ce30*/  FSEL R13, R21, R13, !P4 ;  /* 0x0000000d150d7208 */ /* 0x000fe40006000000 */
[----:B------:R-:W2:Y:S01]  /*ce40*/  LDS.128 R20, [UR4+0xb0] ;  /* 0x0000b004ff147984 */ /* 0x000ea20008000c00 */
[----:B------:R-:W-:-:S02]  /*ce50*/  FSEL R65, R46, R65, !P5 ;  /* 0x000000412e417208 */ /* 0x000fc40006800000 */
[----:B------:R-:W-:Y:S01]  /*ce60*/  FSEL R63, R47, R67, !P5 ;  /* 0x000000432f3f7208 */ /* 0x000fe20006800000 */
[----:B------:R-:W-:Y:S01]  /*ce70*/  DADD R46, R14, R46 ;  /* 0x000000000e2e7229 */ /* 0x000fe2000000002e */
[----:B------:R-:W-:Y:S02]  /*ce80*/  SEL R54, R57, R56, !P5 ;  /* 0x0000003839367207 */ /* 0x000fe40006800000 */
[----:B------:R-:W-:-:S04]  /*ce90*/  ISETP.NE.AND P5, PT, R43, 0x4, PT ;  /* 0x000000042b00780c */ /* 0x000fc80003fa5270 */
[----:B------:R-:W-:-:S03]  /*cea0*/  FSEL R59, R48, R59, !P5 ;  /* 0x0000003b303b7208 */ /* 0x000fc60006800000 */
[----:B------:R-:W-:Y:S02]  /*ceb0*/  FSEL R46, R46, R14, !P4 ;  /* 0x0000000e2e2e7208 */ /* 0x000fe40006000000 */
[----:B------:R-:W-:Y:S01]  /*cec0*/  FSEL R47, R47, R15, !P4 ;  /* 0x0000000f2f2f7208 */ /* 0x000fe20006000000 */
[----:B---3--:R-:W-:Y:S01]  /*ced0*/  DADD R14, R16, R12 ;  /* 0x00000000100e7229 */ /* 0x008fe2000000000c */
[----:B------:R-:W-:Y:S01]  /*cee0*/  FSEL R61, R49, R61, !P5 ;  /* 0x0000003d313d7208 */ /* 0x000fe20006800000 */
[----:B0-----:R-:W-:Y:S01]  /*cef0*/  DADD R48, R24, R48 ;  /* 0x0000000018307229 */ /* 0x001fe20000000030 */
[----:B----4-:R-:W-:Y:S01]  /*cf00*/  ISETP.NE.AND P4, PT, R50, RZ, PT ;  /* 0x000000ff3200720c */ /* 0x010fe20003f85270 */
[----:B------:R-:W-:Y:S01]  /*cf10*/  IMAD.IADD R57, R57, 0x1, R52 ;  /* 0x0000000139397824 */ /* 0x000fe200078e0234 */
[----:B------:R-:W-:Y:S02]  /*cf20*/  FSEL R55, R12, R55, !P5 ;  /* 0x000000370c377208 */ /* 0x000fe40006800000 */
[----:B------:R-:W-:-:S02]  /*cf30*/  FSEL R53, R13, R53, !P5 ;  /* 0x000000350d357208 */ /* 0x000fc40006800000 */
[----:B------:R-:W-:Y:S02]  /*cf40*/  FSEL R65, R46, R65, !P5 ;  /* 0x000000412e417208 */ /* 0x000fe40006800000 */
[----:B------:R-:W-:Y:S01]  /*cf50*/  FSEL R63, R47, R63, !P5 ;  /* 0x0000003f2f3f7208 */ /* 0x000fe20006800000 */
[----:B------:R-:W-:Y:S01]  /*cf60*/  DADD R46, R18, R46 ;  /* 0x00000000122e7229 */ /* 0x000fe2000000002e */
[----:B------:R-:W-:Y:S02]  /*cf70*/  FSEL R16, R14, R16, !P4 ;  /* 0x000000100e107208 */ /* 0x000fe40006000000 */
[----:B------:R-:W-:Y:S02]  /*cf80*/  FSEL R17, R15, R17, !P4 ;  /* 0x000000110f117208 */ /* 0x000fe40006000000 */
[----:B------:R-:W0:Y:S01]  /*cf90*/  LDS.128 R12, [UR4+0xd0] ;  /* 0x0000d004ff0c7984 */ /* 0x000e220008000c00 */
[----:B------:R-:W-:Y:S02]  /*cfa0*/  FSEL R48, R48, R24, !P4 ;  /* 0x0000001830307208 */ /* 0x000fe40006000000 */
[----:B------:R-:W-:-:S02]  /*cfb0*/  FSEL R49, R49, R25, !P4 ;  /* 0x0000001931317208 */ /* 0x000fc40006000000 */
[----:B------:R-:W3:Y:S01]  /*cfc0*/  LDS.64 R24, [UR4+0xc8] ;  /* 0x0000c804ff187984 */ /* 0x000ee20008000a00 */
[----:B------:R-:W-:Y:S02]  /*cfd0*/  SEL R54, R57, R54, !P5 ;  /* 0x0000003639367207 */ /* 0x000fe40006800000 */
[----:B------:R-:W-:Y:S01]  /*cfe0*/  ISETP.NE.AND P5, PT, R43, 0x5, PT ;  /* 0x000000052b00780c */ /* 0x000fe20003fa5270 */
[----:B------:R-:W-:Y:S02]  /*cff0*/  IMAD.IADD R56, R57, 0x1, R50 ;  /* 0x0000000139387824 */ /* 0x000fe400078e0232 */
[----:B------:R-:W4:Y:S01]  /*d000*/  LDS R50, [UR4+0xc0] ;  /* 0x0000c004ff327984 */ /* 0x000f220008000800 */
[----:B------:R-:W-:Y:S01]  /*d010*/  FSEL R57, R17, R53, !P5 ;  /* 0x0000003511397208 */ /* 0x000fe20006800000 */
[----:B-1----:R-:W-:Y:S01]  /*d020*/  DADD R52, R44, R48 ;  /* 0x000000002c347229 */ /* 0x002fe20000000030 */
[----:B------:R-:W-:Y:S02]  /*d030*/  FSEL R18, R46, R18, !P4 ;  /* 0x000000122e127208 */ /* 0x000fe40006000000 */
[----:B------:R-:W-:-:S02]  /*d040*/  FSEL R19, R47, R19, !P4 ;  /* 0x000000132f137208 */ /* 0x000fc40006000000 */
[----:B------:R-:W-:Y:S01]  /*d050*/  ISETP.NE.AND P6, PT, R51, RZ, PT ;  /* 0x000000ff3300720c */ /* 0x000fe20003fc5270 */
[----:B--2---:R-:W-:Y:S01]  /*d060*/  DADD R46, R20, R16 ;  /* 0x00000000142e7229 */ /* 0x004fe20000000010 */
[----:B------:R-:W-:Y:S02]  /*d070*/  FSEL R59, R48, R59, !P5 ;  /* 0x0000003b303b7208 */ /* 0x000fe40006800000 */
[----:B------:R-:W-:Y:S01]  /*d080*/  FSEL R61, R49, R61, !P5 ;  /* 0x0000003d313d7208 */ /* 0x000fe20006800000 */
[----:B------:R-:W-:Y:S01]  /*d090*/  DADD R48, R22, R18 ;  /* 0x0000000016307229 */ /* 0x000fe20000000012 */
[----:B------:R-:W-:Y:S02]  /*d0a0*/  FSEL R55, R16, R55, !P5 ;  /* 0x0000003710377208 */ /* 0x000fe40006800000 */
[----:B------:R-:W-:Y:S02]  /*d0b0*/  FSEL R65, R18, R65, !P5 ;  /* 0x0000004112417208 */ /* 0x000fe40006800000 */
[----:B------:R-:W-:-:S02]  /*d0c0*/  FSEL R63, R19, R63, !P5 ;  /* 0x0000003f133f7208 */ /* 0x000fc40006800000 */
[----:B------:R-:W1:Y:S01]  /*d0d0*/  LDS.128 R16, [UR4+0xf0] ;  /* 0x0000f004ff107984 */ /* 0x000e620008000c00 */
[----:B------:R-:W-:Y:S02]  /*d0e0*/  FSEL R52, R52, R44, !P6 ;  /* 0x0000002c34347208 */ /* 0x000fe40007000000 */
[----:B------:R-:W-:Y:S02]  /*d0f0*/  FSEL R53, R53, R45, !P6 ;  /* 0x0000002d35357208 */ /* 0x000fe40007000000 */
[----:B------:R-:W2:Y:S01]  /*d100*/  LDS.64 R44, [UR4+0xe8] ;  /* 0x0000e804ff2c7984 */ /* 0x000ea20008000a00 */
[----:B------:R-:W-:Y:S02]  /*d110*/  SEL R54, R56, R54, !P5 ;  /* 0x0000003638367207 */ /* 0x000fe40006800000 */
[C---:B------:R-:W-:Y:S02]  /*d120*/  ISETP.NE.AND P5, PT, R43.reuse, 0x6, PT ;  /* 0x000000062b00780c */ /* 0x040fe40003fa5270 */
[----:B------:R-:W-:-:S02]  /*d130*/  ISETP.NE.AND P4, PT, R43, 0x7, PT ;  /* 0x000000072b00780c */ /* 0x000fc40003f85270 */
[----:B------:R-:W5:Y:S01]  /*d140*/  LDS R43, [UR4+0xe0] ;  /* 0x0000e004ff2b7984 */ /* 0x000f620008000800 */
[----:B------:R-:W-:Y:S02]  /*d150*/  FSEL R20, R46, R20, !P6 ;  /* 0x000000142e147208 */ /* 0x000fe40007000000 */
[----:B------:R-:W-:Y:S02]  /*d160*/  FSEL R21, R47, R21, !P6 ;  /* 0x000000152f157208 */ /* 0x000fe40007000000 */
[----:B------:R-:W-:Y:S02]  /*d170*/  FSEL R22, R48, R22, !P6 ;  /* 0x0000001630167208 */ /* 0x000fe40007000000 */
[----:B------:R-:W-:Y:S02]  /*d180*/  FSEL R23, R49, R23, !P6 ;  /* 0x0000001731177208 */ /* 0x000fe40007000000 */
[----:B------:R-:W-:Y:S01]  /*d190*/  FSEL R55, R20, R55, !P5 ;  /* 0x0000003714377208 */ /* 0x000fe20006800000 */
[----:B0-----:R-:W-:Y:S01]  /*d1a0*/  DADD R46, R12, R20 ;  /* 0x000000000c2e7229 */ /* 0x001fe20000000014 */
[----:B------:R-:W-:-:S02]  /*d1b0*/  FSEL R57, R21, R57, !P5 ;  /* 0x0000003915397208 */ /* 0x000fc40006800000 */
[----:B------:R-:W-:Y:S01]  /*d1c0*/  FSEL R59, R52, R59, !P5 ;  /* 0x0000003b343b7208 */ /* 0x000fe20006800000 */
[----:B------:R-:W-:Y:S01]  /*d1d0*/  DADD R20, R14, R22 ;  /* 0x000000000e147229 */ /* 0x000fe20000000016 */
[----:B------:R-:W-:Y:S01]  /*d1e0*/  FSEL R61, R53, R61, !P5 ;  /* 0x0000003d353d7208 */ /* 0x000fe20006800000 */
[----:B---3--:R-:W-:Y:S01]  /*d1f0*/  DADD R52, R24, R52 ;  /* 0x0000000018347229 */ /* 0x008fe20000000034 */
[----:B------:R-:W-:Y:S01]  /*d200*/  IMAD.IADD R51, R56, 0x1, R51 ;  /* 0x0000000138337824 */ /* 0x000fe200078e0233 */
[----:B----4-:R-:W-:Y:S01]  /*d210*/  ISETP.NE.AND P6, PT, R50, RZ, PT ;  /* 0x000000ff3200720c */ /* 0x010fe20003fc5270 */
[----:B------:R-:W-:Y:S01]  /*d220*/  SHFL.UP PT, R41, R41, 0x1, RZ ;  /* 0x0420000029297989 */ /* 0x000fe200000e00ff */
[----:B------:R-:W-:Y:S02]  /*d230*/  FSEL R49, R22, R65, !P5 ;  /* 0x0000004116317208 */ /* 0x000fe40006800000 */
[----:B------:R-:W-:Y:S01]  /*d240*/  FSEL R63, R23, R63, !P5 ;  /* 0x0000003f173f7208 */ /* 0x000fe20006800000 */
[----:B------:R-:W0:Y:S01]  /*d250*/  SHFL.UP PT, R56, R27, 0x1, RZ ;  /* 0x042000001b387989 */ /* 0x000e2200000e00ff */
[----:B------:R-:W-:-:S02]  /*d260*/  FSEL R14, R20, R14, !P6 ;  /* 0x0000000e140e7208 */ /* 0x000fc40007000000 */
[----:B------:R-:W-:Y:S01]  /*d270*/  FSEL R15, R21, R15, !P6 ;  /* 0x0000000f150f7208 */ /* 0x000fe20007000000 */
[----:B------:R3:W4:Y:S01]  /*d280*/  SHFL.UP PT, R58, R40, 0x1, RZ ;  /* 0x04200000283a7989 */ /* 0x00072200000e00ff */
[----:B------:R-:W-:-:S03]  /*d290*/  SEL R54, R51, R54, !P5 ;  /* 0x0000003633367207 */ /* 0x000fc60006800000 */
[----:B------:R-:W4:Y:S01]  /*d2a0*/  SHFL.UP PT, R65, R26, 0x1, RZ ;  /* 0x042000001a417989 */ /* 0x000f2200000e00ff */
[----:B------:R-:W-:Y:S01]  /*d2b0*/  FSEL R22, R52, R24, !P6 ;  /* 0x0000001834167208 */ /* 0x000fe20007000000 */
[----:B------:R-:W-:Y:S01]  /*d2c0*/  IMAD.IADD R51, R51, 0x1, R50 ;  /* 0x0000000133337824 */ /* 0x000fe200078e0232 */
[----:B------:R-:W-:Y:S02]  /*d2d0*/  FSEL R23, R53, R25, !P6 ;  /* 0x0000001935177208 */ /* 0x000fe40007000000 */
[----:B------:R-:W-:Y:S02]  /*d2e0*/  FSEL R24, R46, R12, !P6 ;  /* 0x0000000c2e187208 */ /* 0x000fe40007000000 */
[----:B------:R-:W-:Y:S01]  /*d2f0*/  FSEL R25, R47, R13, !P6 ;  /* 0x0000000d2f197208 */ /* 0x000fe20007000000 */
[----:B-1----:R-:W-:Y:S01]  /*d300*/  DADD R20, R18, R14 ;  /* 0x0000000012147229 */ /* 0x002fe2000000000e */
[----:B------:R-:W-:Y:S02]  /*d310*/  FSEL R46, R22, R59, !P4 ;  /* 0x0000003b162e7208 */ /* 0x000fe40006000000 */
[----:B------:R-:W-:Y:S01]  /*d320*/  FSEL R47, R23, R61, !P4 ;  /* 0x0000003d172f7208 */ /* 0x000fe20006000000 */
[----:B--2---:R-:W-:Y:S01]  /*d330*/  DADD R22, R44, R22 ;  /* 0x000000002c167229 */ /* 0x004fe20000000016 */
[----:B------:R-:W-:-:S02]  /*d340*/  FSEL R52, R24, R55, !P4 ;  /* 0x0000003718347208 */ /* 0x000fc40006000000 */
[----:B------:R-:W-:Y:S02]  /*d350*/  FSEL R50, R14, R49, !P4 ;  /* 0x000000310e327208 */ /* 0x000fe40006000000 */
[----:B------:R-:W-:Y:S01]  /*d360*/  FSEL R53, R25, R57, !P4 ;  /* 0x0000003919357208 */ /* 0x000fe20006000000 */
[----:B------:R-:W-:Y:S01]  /*d370*/  DADD R24, R16, R24 ;  /* 0x0000000010187229 */ /* 0x000fe20000000018 */
[----:B------:R-:W-:Y:S02]  /*d380*/  FSEL R15, R15, R63, !P4 ;  /* 0x0000003f0f0f7208 */ /* 0x000fe40006000000 */
[----:B------:R-:W-:Y:S02]  /*d390*/  SEL R54, R51, R54, !P4 ;  /* 0x0000003633367207 */ /* 0x000fe40006000000 */
[----:B------:R-:W-:Y:S02]  /*d3a0*/  ISETP.GE.U32.AND P4, PT, R5, 0x20, PT ;  /* 0x000000200500780c */ /* 0x000fe40003f86070 */
[----:B-----5:R-:W-:Y:S01]  /*d3b0*/  ISETP.NE.AND P5, PT, R43, RZ, PT ;  /* 0x000000ff2b00720c */ /* 0x020fe20003fa5270 */
[----:B------:R-:W1:Y:S03]  /*d3c0*/  SHFL.UP PT, R6, R6, 0x1, RZ ;  /* 0x0420000006067989 */ /* 0x000e6600000e00ff */
[----:B------:R-:W-:-:S02]  /*d3d0*/  FSEL R44, R22, R44, !P5 ;  /* 0x0000002c162c7208 */ /* 0x000fc40006800000 */
[----:B------:R-:W-:Y:S02]  /*d3e0*/  FSEL R45, R23, R45, !P5 ;  /* 0x0000002d172d7208 */ /* 0x000fe40006800000 */
[----:B------:R-:W-:Y:S02]  /*d3f0*/  FSEL R48, R24, R16, !P5 ;  /* 0x0000001018307208 */ /* 0x000fe40006800000 */
[----:B------:R-:W-:Y:S01]  /*d400*/  FSEL R49, R25, R17, !P5 ;  /* 0x0000001119317208 */ /* 0x000fe20006800000 */
[----:B------:R2:W1:Y:S01]  /*d410*/  SHFL.UP PT, R12, R42, 0x1, RZ ;  /* 0x042000002a0c7989 */ /* 0x00046200000e00ff */
[----:B---3--:R-:W-:Y:S01]  /*d420*/  IMAD.IADD R40, R51, 0x1, R43 ;  /* 0x0000000133287824 */ /* 0x008fe200078e022b */
[----:B------:R-:W-:Y:S02]  /*d430*/  FSEL R43, R21, R19, !P5 ;  /* 0x00000013152b7208 */ /* 0x000fe40006800000 */
[----:B------:R3:W1:Y:S01]  /*d440*/  SHFL.UP PT, R13, R11, 0x1, RZ ;  /* 0x042000000b0d7989 */ /* 0x00066200000e00ff */
[----:B0-----:R-:W-:-:S02]  /*d450*/  IMAD.MOV.U32 R21, RZ, RZ, R56 ;  /* 0x000000ffff157224 */ /* 0x001fc400078e0038 */
[----:B----4-:R-:W-:Y:S01]  /*d460*/  IMAD.MOV.U32 R22, RZ, RZ, R58 ;  /* 0x000000ffff167224 */ /* 0x010fe200078e003a */
[----:B--2---:R-:W-:Y:S01]  /*d470*/  FSEL R42, R20, R18, !P5 ;  /* 0x00000012142a7208 */ /* 0x004fe20006800000 */
[----:B------:R-:W-:Y:S02]  /*d480*/  IMAD.MOV.U32 R20, RZ, RZ, R41 ;  /* 0x000000ffff147224 */ /* 0x000fe400078e0029 */
[----:B------:R-:W-:Y:S02]  /*d490*/  IMAD.MOV.U32 R23, RZ, RZ, R65 ;  /* 0x000000ffff177224 */ /* 0x000fe400078e0041 */
[----:B------:R-:W-:Y:S02]  /*d4a0*/  IMAD.MOV.U32 R16, RZ, RZ, R44 ;  /* 0x000000ffff107224 */ /* 0x000fe400078e002c */
[----:B------:R-:W-:Y:S02]  /*d4b0*/  IMAD.MOV.U32 R17, RZ, RZ, R45 ;  /* 0x000000ffff117224 */ /* 0x000fe400078e002d */
[----:B------:R-:W-:-:S02]  /*d4c0*/  IMAD.MOV.U32 R18, RZ, RZ, R48 ;  /* 0x000000ffff127224 */ /* 0x000fc400078e0030 */
[----:B------:R-:W-:Y:S01]  /*d4d0*/  IMAD.MOV.U32 R19, RZ, RZ, R49 ;  /* 0x000000ffff137224 */ /* 0x000fe200078e0031 */
[----:B---3--:R-:W-:Y:S06]  /*d4e0*/  @!P4 BRA `(.L_x_515) ;  /* 0x000000000054c947 */ /* 0x008fec0003800000 */
[----:B------:R-:W-:Y:S01]  /*d4f0*/  IMAD.MOV.U32 R14, RZ, RZ, R50 ;  /* 0x000000ffff0e7224 */ /* 0x000fe200078e0032 */
[----:B------:R-:W-:Y:S01]  /*d500*/  ISETP.NE.AND P4, PT, R2, RZ, PT ;  /* 0x000000ff0200720c */ /* 0x000fe20003f85270 */
[----:B-1----:R-:W-:Y:S01]  /*d510*/  DADD R16, R12, R46 ;  /* 0x000000000c107229 */ /* 0x002fe2000000002e */
        /* <DEDUP_REMOVED lines=18> */
.L_x_515:
[----:B------:R-:W-:Y:S04]  /*d640*/  BSSY.RECONVERGENT B0, `(.L_x_517) ;  /* 0x0000012000007945 */ /* 0x000fe80003800200 */
[----:B------:R-:W-:Y:S05]  /*d650*/  @P3 BRA `(.L_x_518) ;  /* 0x0000000000403947 */ /* 0x000fea0003800000 */
[----:B------:R-:W0:Y:S01]  /*d660*/  LDC.64 R14, c[0x0][0x3b0] ;  /* 0x0000ec00ff0e7b82 */ /* 0x000e220000000a00 */
[----:B------:R-:W-:Y:S01]  /*d670*/  IMAD.MOV.U32 R11, RZ, RZ, 0x64 ;  /* 0x00000064ff0b7424 */ /* 0x000fe200078e00ff */
[----:B------:R2:W-:Y:S04]  /*d680*/  STS [UR4+0x188], R40 ;  /* 0x00018828ff007988 */ /* 0x0005e80008000804 */
[----:B------:R2:W-:Y:S02]  /*d690*/  STS.128 [UR4+0x190], R16 ;  /* 0x00019010ff007988 */ /* 0x0005e40008000c04 */
[----:B------:R-:W3:Y:S02]  /*d6a0*/  LDC.64 R24, c[0x0][0x3a8] ;  /* 0x0000ea00ff187b82 */ /* 0x000ee40000000a00 */
[----:B------:R2:W-:Y:S01]  /*d6b0*/  STS.64 [UR4+0x1a0], R42 ;  /* 0x0001a02aff007988 */ /* 0x0005e20008000a04 */
[----:B0-----:R-:W-:-:S05]  /*d6c0*/  IMAD.WIDE.U32 R14, R0, 0x20, R14 ;  /* 0x00000020000e7825 */ /* 0x001fca00078e000e */
[----:B------:R2:W-:Y:S01]  /*d6d0*/  ST.E.64.STRONG.GPU desc[UR8][R14.64+0x400], R40 ;  /* 0x000400280e007985 */ /* 0x0005e2000c10fb08 */
[----:B---3--:R-:W-:-:S03]  /*d6e0*/  IMAD.WIDE.U32 R24, R0, 0x4, R24 ;  /* 0x0000000400187825 */ /* 0x008fc600078e0018 */
[----:B------:R2:W-:Y:S04]  /*d6f0*/  ST.E.64.STRONG.GPU desc[UR8][R14.64+0x408], R16 ;  /* 0x000408100e007985 */ /* 0x0005e8000c10fb08 */
[----:B------:R2:W-:Y:S04]  /*d700*/  ST.E.64.STRONG.GPU desc[UR8][R14.64+0x410], R18 ;  /* 0x000410120e007985 */ /* 0x0005e8000c10fb08 */
[----:B------:R2:W-:Y:S01]  /*d710*/  ST.E.64.STRONG.GPU desc[UR8][R14.64+0x418], R42 ;  /* 0x0004182a0e007985 */ /* 0x0005e2000c10fb08 */
[----:B------:R-:W-:Y:S06]  /*d720*/  MEMBAR.ALL.GPU ;  /* 0x0000000000007992 */ /* 0x000fec000000a000 */
[----:B------:R-:W-:-:S00]  /*d730*/  ERRBAR ;  /* 0x00000000000079ab */ /* 0x000fc00000000000 */
[----:B------:R-:W-:Y:S06]  /*d740*/  CGAERRBAR ;  /* 0x00000000000075ab */ /* 0x000fec0000000000 */
[----:B------:R2:W-:Y:S02]  /*d750*/  ST.E.STRONG.GPU desc[UR8][R24.64+0x80], R11 ;  /* 0x0000800b18007985 */ /* 0x0005e4000c10f908 */
.L_x_518:
[----:B------:R-:W-:Y:S05]  /*d760*/  BSYNC.RECONVERGENT B0 ;  /* 0x0000000000007941 */ /* 0x000fea0003800200 */
.L_x_517:
[----:B------:R-:W0:Y:S01]  /*d770*/  LDCU UR5, c[0x0][0x370] ;  /* 0x00006e00ff0577ac */ /* 0x000e220008000800 */
[----:B--2---:R-:W-:-:S05]  /*d780*/  LOP3.LUT R11, RZ, R5, RZ, 0x33, !PT ;  /* 0x00000005ff0b7212 */ /* 0x004fca00078e33ff */
[----:B------:R-:W-:Y:S01]  /*d790*/  IMAD.IADD R14, R11, 0x1, R0 ;  /* 0x000000010b0e7824 */ /* 0x000fe200078e0200 */
[----:B0-----:R-:W-:-:S09]  /*d7a0*/  UISETP.GT.U32.AND UP0, UPT, UR5, 0x1f3, UPT ;  /* 0x000001f30500788c */ /* 0x001fd2000bf04070 */
[----:B------:R-:W-:Y:S05]  /*d7b0*/  BRA.U UP0, `(.L_x_519) ;  /* 0x0000000100087547 */ /* 0x000fea000b800000 */
[----:B------:R0:W-:Y:S06]  /*d7c0*/  MEMBAR.SC.CTA ;  /* 0x0000000000007992 */ /* 0x0001ec0000000000 */
[----:B0-----:R-:W-:Y:S05]  /*d7d0*/  BRA `(.L_x_520) ;  /* 0x0000000000087947 */ /* 0x001fea0003800000 */
.L_x_519:
[----:B------:R-:W-:Y:S05]  /*d7e0*/  NANOSLEEP 0x1c2 ;  /* 0x000001c20000795d */ /* 0x000fea0003800000 */
[----:B------:R-:W-:Y:S01]  /*d7f0*/  NOP ;  /* 0x0000000000007918 */ /* 0x000fe20000000000 */
.L_x_520:
[----:B------:R-:W0:Y:S02]  /*d800*/  LDC.64 R16, c[0x0][0x3a8] ;  /* 0x0000ea00ff107b82 */ /* 0x000e240000000a00 */
[----:B0-----:R-:W-:-:S07]  /*d810*/  IMAD.WIDE R16, R14, 0x4, R16 ;  /* 0x000000040e107825 */ /* 0x001fce00078e0210 */
.L_x_522:
        /* <DEDUP_REMOVED lines=10> */
.L_x_757:
        /* <DEDUP_REMOVED lines=16> */
.L_x_524:
[----:B------:R-:W0:Y:S02]  /*d9c0*/  LDC.64 R16, c[0x0][0x3b8] ;  /* 0x0000ee00ff107b82 */ /* 0x000e240000000a00 */
[----:B0-----:R-:W-:-:S05]  /*d9d0*/  IMAD.WIDE R16, R14, 0x20, R16 ;  /* 0x000000200e107825 */ /* 0x001fca00078e0210 */
[----:B------:R0:W5:Y:S04]  /*d9e0*/  LD.E.STRONG.GPU R11, desc[UR8][R16.64+0x400] ;  /* 0x00040008100b7980 */ /* 0x000168000c10f900 */
[----:B------:R0:W5:Y:S04]  /*d9f0*/  LD.E.64.STRONG.GPU R46, desc[UR8][R16.64+0x418] ;  /* 0x00041808102e7980 */ /* 0x000168000c10fb00 */
[----:B------:R0:W5:Y:S04]  /*da00*/  LD.E.64.STRONG.GPU R24, desc[UR8][R16.64+0x408] ;  /* 0x0004080810187980 */ /* 0x000168000c10fb00 */
[----:B------:R0:W5:Y:S02]  /*da10*/  LD.E.64.STRONG.GPU R26, desc[UR8][R16.64+0x410] ;  /* 0x00041008101a7980 */ /* 0x000164000c10fb00 */
.L_x_525:
[----:B------:R-:W-:Y:S05]  /*da20*/  BSYNC.RECONVERGENT B0 ;  /* 0x0000000000007941 */ /* 0x000fea0003800200 */
.L_x_523:
[----:B------:R-:W-:-:S03]  /*da30*/  UMOV UR5, 0xffffffff ;  /* 0xffffffff00057882 */ /* 0x000fc60000000000 */
[----:B------:R-:W-:Y:S05]  /*da40*/  BRA.DIV UR5, `(.L_x_526) ;  /* 0x0000005a05f47947 */ /* 0x000fea000b800000 */
[----:B------:R-:W3:Y:S01]  /*da50*/  S2R R15, SR_GEMASK ;  /* 0x00000000000f7919 */ /* 0x000ee20000003c00 */
[----:B------:R-:W-:-:S04]  /*da60*/  VOTE.ANY R50, PT, !P3 ;  /* 0x0000000000327806 */ /* 0x000fc800058e0100 */
[----:B---3--:R-:W-:-:S05]  /*da70*/  LOP3.LUT R50, R50, 0x80000000, R15, 0xec, !PT ;  /* 0x8000000032327812 */ /* 0x008fca00078eec0f */
[----:B0-2---:R-:W-:-:S05]  /*da80*/  VIADD R17, R50, 0xffffffff ;  /* 0xffffffff32117836 */ /* 0x005fca0000000000 */
[----:B------:R-:W-:-:S04]  /*da90*/  LOP3.LUT R17, R50, R17, RZ, 0xc, !PT ;  /* 0x0000001132117212 */ /* 0x000fc800078e0cff */
[----:B------:R-:W0:Y:S02]  /*daa0*/  POPC R65, R17 ;  /* 0x0000001100417309 */ /* 0x000e240000000000 */
[----:B0----5:R0:W2:Y:S02]  /*dab0*/  SHFL.DOWN PT, R56, R11, 0x1, R65 ;  /* 0x082000000b387989 */ /* 0x0210a400000e0041 */
.L_x_761:
[----:B------:R-:W-:-:S03]  /*dac0*/  UMOV UR5, 0xffffffff ;  /* 0xffffffff00057882 */ /* 0x000fc60000000000 */
[----:B------:R-:W-:Y:S05]  /*dad0*/  BRA.DIV UR5, `(.L_x_527) ;  /* 0x0000005e05207947 */ /* 0x000fea000b800000 */
.L_x_764:
[----:B------:R-:W-:-:S03]  /*dae0*/  UMOV UR5, 0xffffffff ;  /* 0xffffffff00057882 */ /* 0x000fc60000000000 */
[----:B------:R-:W-:Y:S05]  /*daf0*/  BRA.DIV UR5, `(.L_x_528) ;  /* 0x0000005e05387947 */ /* 0x000fea000b800000 */
[----:B------:R3:W4:Y:S04]  /*db00*/  SHFL.DOWN PT, R16, R24, 0x1, R65 ;  /* 0x0820000018107989 */ /* 0x00072800000e0041 */
[----:B------:R3:W0:Y:S04]  /*db10*/  SHFL.DOWN PT, R17, R25, 0x1, R65 ;  /* 0x0820000019117989 */ /* 0x00062800000e0041 */
[----:B------:R3:W0:Y:S04]  /*db20*/  SHFL.DOWN PT, R18, R26, 0x1, R65 ;  /* 0x082000001a127989 */ /* 0x00062800000e0041 */
[----:B------:R3:W0:Y:S04]  /*db30*/  SHFL.DOWN PT, R19, R27, 0x1, R65 ;  /* 0x082000001b137989 */ /* 0x00062800000e0041 */
[----:B------:R3:W0:Y:S04]  /*db40*/  SHFL.DOWN PT, R55, R46, 0x1, R65 ;  /* 0x082000002e377989 */ /* 0x00062800000e0041 */
[----:B------:R3:W0:Y:S02]  /*db50*/  SHFL.DOWN PT, R53, R47, 0x1, R65 ;  /* 0x082000002f357989 */ /* 0x00062400000e0041 */
.L_x_772:
[----:B------:R-:W-:Y:S01]  /*db60*/  ISETP.GE.AND P3, PT, R2, R65, PT ;  /* 0x000000410200720c */ /* 0x000fe20003f66270 */
[----:B------:R-:W-:-:S12]  /*db70*/  BSSY.RECONVERGENT B0, `(.L_x_529) ;  /* 0x000000f000007945 */ /* 0x000fd80003800200 */
[----:B------:R-:W-:Y:S05]  /*db80*/  @P3 BRA `(.L_x_530) ;  /* 0x0000000000343947 */ /* 0x000fea0003800000 */
[----:B0-----:R-:W-:Y:S01]  /*db90*/  IMAD.MOV.U32 R50, RZ, RZ, R55 ;  /* 0x000000ffff327224 */ /* 0x001fe200078e0037 */
[----:B----4-:R-:W-:Y:S01]  /*dba0*/  DADD R16, R24, R16 ;  /* 0x0000000018107229 */ /* 0x010fe20000000010 */
[----:B------:R-:W-:Y:S01]  /*dbb0*/  IMAD.MOV.U32 R51, RZ, RZ, R53 ;  /* 0x000000ffff337224 */ /* 0x000fe200078e0035 */
[----:B------:R-:W-:Y:S01]  /*dbc0*/  DADD R18, R26, R18 ;  /* 0x000000001a127229 */ /* 0x000fe20000000012 */
[C---:B------:R-:W-:Y:S01]  /*dbd0*/  ISETP.NE.AND P3, PT, R11.reuse, RZ, PT ;  /* 0x000000ff0b00720c */ /* 0x040fe20003f65270 */
[----:B--2---:R-:W-:-:S03]  /*dbe0*/  IMAD.IADD R11, R11, 0x1, R56 ;  /* 0x000000010b0b7824 */ /* 0x004fc600078e0238 */
[----:B------:R-:W-:-:S03]  /*dbf0*/  DADD R50, R46, R50 ;  /* 0x000000002e327229 */ /* 0x000fc60000000032 */
[----:B---3--:R-:W-:Y:S02]  /*dc00*/  FSEL R24, R16, R24, !P3 ;  /* 0x0000001810187208 */ /* 0x008fe40005800000 */
[----:B------:R-:W-:Y:S02]  /*dc10*/  FSEL R25, R17, R25, !P3 ;  /* 0x0000001911197208 */ /* 0x000fe40005800000 */
[----:B------:R-:W-:Y:S02]  /*dc20*/  FSEL R26, R18, R26, !P3 ;  /* 0x0000001a121a7208 */ /* 0x000fe40005800000 */
[----:B------:R-:W-:Y:S02]  /*dc30*/  FSEL R27, R19, R27, !P3 ;  /* 0x0000001b131b7208 */ /* 0x000fe40005800000 */
[----:B------:R-:W-:Y:S02]  /*dc40*/  FSEL R46, R50, R46, !P3 ;  /* 0x0000002e322e7208 */ /* 0x000fe40005800000 */
[----:B------:R-:W-:-:S07]  /*dc50*/  FSEL R47, R51, R47, !P3 ;  /* 0x0000002f332f7208 */ /* 0x000fce0005800000 */
.L_x_530:
[----:B------:R-:W-:Y:S05]  /*dc60*/  BSYNC.RECONVERGENT B0 ;  /* 0x0000000000007941 */ /* 0x000fea0003800200 */
.L_x_529:
[----:B------:R-:W-:-:S03]  /*dc70*/  UMOV UR5, 0xffffffff ;  /* 0xffffffff00057882 */ /* 0x000fc60000000000 */
[----:B------:R-:W-:Y:S05]  /*dc80*/  BRA.DIV UR5, `(.L_x_531) ;  /* 0x0000005e05647947 */ /* 0x000fea000b800000 */
[----:B--2---:R2:W0:Y:S02]  /*dc90*/  SHFL.DOWN PT, R56, R11, 0x2, R65 ;  /* 0x084000000b387989 */ /* 0x00442400000e0041 */
.L_x_775:
[----:B------:R-:W-:-:S03]  /*dca0*/  UMOV UR5, 0xffffffff ;  /* 0xffffffff00057882 */ /* 0x000fc60000000000 */
[----:B------:R-:W-:Y:S05]  /*dcb0*/  BRA.DIV UR5, `(.L_x_532) ;  /* 0x0000005e05807947 */ /* 0x000fea000b800000 */
.L_x_778:
        /* <DEDUP_REMOVED lines=8> */
.L_x_786:
[----:B----4-:R-:W-:Y:S01]  /*dd40*/  VIADD R16, R2, 0x2 ;  /* 0x0000000202107836 */ /* 0x010fe20000000000 */
[----:B------:R-:W-:Y:S04]  /*dd50*/  BSSY.RECONVERGENT B0, `(.L_x_534) ;  /* 0x0000011000007945 */ /* 0x000fe80003800200 */
[----:B------:R-:W-:-:S13]  /*dd60*/  ISETP.GT.AND P3, PT, R16, R65, PT ;  /* 0x000000411000720c */ /* 0x000fda0003f64270 */
[----:B------:R-:W-:Y:S05]  /*dd70*/  @P3 BRA `(.L_x_535) ;  /* 0x0000000000383947 */ /* 0x000fea0003800000 */
[----:B0-----:R-:W-:Y:S01]  /*dd80*/  IMAD.MOV.U32 R50, RZ, RZ, R17 ;  /* 0x000000ffff327224 */ /* 0x001fe200078e0011 */
[----:B------:R-:W-:Y:S01]  /*dd90*/  DADD R18, R24, R18 ;  /* 0x0000000018127229 */ /* 0x000fe20000000012 */
[----:B------:R-:W-:Y:S01]  /*dda0*/  IMAD.MOV.U32 R51, RZ, RZ, R58 ;  /* 0x000000ffff337224 */ /* 0x000fe200078e003a */
[C---:B------:R-:W-:Y:S01]  /*ddb0*/  ISETP.NE.AND P3, PT, R11.reuse, RZ, PT ;  /* 0x000000ff0b00720c */ /* 0x040fe20003f65270 */
[----:B------:R-:W-:Y:S02]  /*ddc0*/  IMAD.MOV.U32 R52, RZ, RZ, R55 ;  /* 0x000000ffff347224 */ /* 0x000fe400078e0037 */
[----:B--2---:R-:W-:Y:S02]  /*ddd0*/  IMAD.IADD R11, R11, 0x1, R56 ;  /* 0x000000010b0b7824 */ /* 0x004fe400078e0238 */
[----:B------:R-:W-:Y:S02]  /*dde0*/  DADD R50, R26, R50 ;  /* 0x000000001a327229 */ /* 0x000fe40000000032 */
[----:B------:R-:W-:Y:S01]  /*ddf0*/  DADD R52, R46, R52 ;  /* 0x000000002e347229 */ /* 0x000fe20000000034 */
[----:B---3--:R-:W-:-:S02]  /*de00*/  FSEL R24, R18, R24, !P3 ;  /* 0x0000001812187208 */ /* 0x008fc40005800000 */
[----:B------:R-:W-:-:S05]  /*de10*/  FSEL R25, R19, R25, !P3 ;  /* 0x0000001913197208 */ /* 0x000fca0005800000 */
[----:B------:R-:W-:Y:S02]  /*de20*/  FSEL R26, R50, R26, !P3 ;  /* 0x0000001a321a7208 */ /* 0x000fe40005800000 */
[----:B------:R-:W-:Y:S02]  /*de30*/  FSEL R27, R51, R27, !P3 ;  /* 0x0000001b331b7208 */ /* 0x000fe40005800000 */
[----:B------:R-:W-:Y:S02]  /*de40*/  FSEL R46, R52, R46, !P3 ;  /* 0x0000002e342e7208 */ /* 0x000fe40005800000 */
[----:B------:R-:W-:-:S07]  /*de50*/  FSEL R47, R53, R47, !P3 ;  /* 0x0000002f352f7208 */ /* 0x000fce0005800000 */
.L_x_535:
[----:B------:R-:W-:Y:S05]  /*de60*/  BSYNC.RECONVERGENT B0 ;  /* 0x0000000000007941 */ /* 0x000fea0003800200 */
.L_x_534:
[----:B------:R-:W-:-:S03]  /*de70*/  UMOV UR5, 0xffffffff ;  /* 0xffffffff00057882 */ /* 0x000fc60000000000 */
[----:B------:R-:W-:Y:S05]  /*de80*/  BRA.DIV UR5, `(.L_x_536) ;  /* 0x0000005e05bc7947 */ /* 0x000fea000b800000 */
[----:B------:R4:W0:Y:S02]  /*de90*/  SHFL.DOWN PT, R56, R11, 0x4, R65 ;  /* 0x088000000b387989 */ /* 0x00082400000e0041 */
.L_x_789:
[----:B------:R-:W-:-:S03]  /*dea0*/  UMOV UR5, 0xffffffff ;  /* 0xffffffff00057882 */ /* 0x000fc60000000000 */
[----:B------:R-:W-:Y:S05]  /*deb0*/  BRA.DIV UR5, `(.L_x_537) ;  /* 0x0000005e05d87947 */ /* 0x000fea000b800000 */
.L_x_792:
        /* <DEDUP_REMOVED lines=8> */
.L_x_800:
[----:B------:R-:W-:Y:S01]  /*df40*/  VIADD R17, R2, 0x4 ;  /* 0x0000000402117836 */ /* 0x000fe20000000000 */
        /* <DEDUP_REMOVED lines=8> */
[----:B--2-4-:R-:W-:Y:S02]  /*dfd0*/  IMAD.IADD R11, R11, 0x1, R56 ;  /* 0x000000010b0b7824 */ /* 0x014fe400078e0238 */
        /* <DEDUP_REMOVED lines=8> */
.L_x_540:
[----:B------:R-:W-:Y:S05]  /*e060*/  BSYNC.RECONVERGENT B0 ;  /* 0x0000000000007941 */ /* 0x000fea0003800200 */
.L_x_539:
[----:B------:R-:W-:-:S03]  /*e070*/  UMOV UR5, 0xffffffff ;  /* 0xffffffff00057882 */ /* 0x000fc60000000000 */
[----:B------:R-:W-:Y:S05]  /*e080*/  BRA.DIV UR5, `(.L_x_541) ;  /* 0x0000006205147947 */ /* 0x000fea000b800000 */
[----:B0-----:R0:W0:Y:S02]  /*e090*/  SHFL.DOWN PT, R58, R11, 0x8, R65 ;  /* 0x090000000b3a7989 */ /* 0x00102400000e0041 */
.L_x_803:
[----:B------:R-:W-:-:S03]  /*e0a0*/  UMOV UR5, 0xffffffff ;  /* 0xffffffff00057882 */ /* 0x000fc60000000000 */
[----:B------:R-:W-:Y:S05]  /*e0b0*/  BRA.DIV UR5, `(.L_x_542) ;  /* 0x0000006205307947 */ /* 0x000fea000b800000 */
.L_x_806:
        /* <DEDUP_REMOVED lines=8> */
.L_x_814:
[----:B------:R-:W-:Y:S01]  /*e140*/  VIADD R18, R2, 0x8 ;  /* 0x0000000802127836 */ /* 0x000fe20000000000 */
[----:B------:R-:W-:Y:S04]  /*e150*/  BSSY.RECONVERGENT B0, `(.L_x_544) ;  /* 0x0000013000007945 */ /* 0x000fe80003800200 */
[----:B------:R-:W-:-:S13]  /*e160*/  ISETP.GT.AND P3, PT, R18, R65, PT ;  /* 0x000000411200720c */ /* 0x000fda0003f64270 */
[----:B------:R-:W-:Y:S05]  /*e170*/  @P3 BRA `(.L_x_545) ;  /* 0x0000000000403947 */ /* 0x000fea0003800000 */
[----:B0-----:R-:W-:Y:S01]  /*e180*/  IMAD.MOV.U32 R51, RZ, RZ, R56 ;  /* 0x000000ffff337224 */ /* 0x001fe200078e0038 */
[C---:B------:R-:W-:Y:S01]  /*e190*/  ISETP.NE.AND P3, PT, R11.reuse, RZ, PT ;  /* 0x000000ff0b00720c */ /* 0x040fe20003f65270 */
[----:B------:R-:W-:Y:S02]  /*e1a0*/  IMAD.MOV.U32 R50, RZ, RZ, R19 ;  /* 0x000000ffff327224 */ /* 0x000fe400078e0013 */
[----:B------:R-:W-:Y:S02]  /*e1b0*/  IMAD.MOV.U32 R52, RZ, RZ, R55 ;  /* 0x000000ffff347224 */ /* 0x000fe400078e0037 */
[----:B------:R-:W-:Y:S02]  /*e1c0*/  IMAD.MOV.U32 R53, RZ, RZ, R60 ;  /* 0x000000ffff357224 */ /* 0x000fe400078e003c */
[----:B------:R-:W-:Y:S01]  /*e1d0*/  IMAD.MOV.U32 R56, RZ, RZ, R59 ;  /* 0x000000ffff387224 */ /* 0x000fe200078e003b */
[----:B------:R-:W-:Y:S01]  /*e1e0*/  DADD R50, R24, R50 ;  /* 0x0000000018327229 */ /* 0x000fe20000000032 */
[----:B--2-4-:R-:W-:-:S02]  /*e1f0*/  IMAD.IADD R11, R11, 0x1, R58 ;  /* 0x000000010b0b7824 */ /* 0x014fc400078e023a */
[----:B------:R-:W-:Y:S02]  /*e200*/  DADD R52, R26, R52 ;  /* 0x000000001a347229 */ /* 0x000fe40000000034 */
[----:B------:R-:W-:-:S05]  /*e210*/  DADD R56, R46, R56 ;  /* 0x000000002e387229 */ /* 0x000fca0000000038 */
[----:B---3--:R-:W-:Y:S02]  /*e220*/  FSEL R24, R50, R24, !P3 ;  /* 0x0000001832187208 */ /* 0x008fe40005800000 */
[----:B------:R-:W-:Y:S02]  /*e230*/  FSEL R25, R51, R25, !P3 ;  /* 0x0000001933197208 */ /* 0x000fe40005800000 */
[----:B------:R-:W-:Y:S02]  /*e240*/  FSEL R26, R52, R26, !P3 ;  /* 0x0000001a341a7208 */ /* 0x000fe40005800000 */
[----:B------:R-:W-:Y:S02]  /*e250*/  FSEL R27, R53, R27, !P3 ;  /* 0x0000001b351b7208 */ /* 0x000fe40005800000 */
[----:B------:R-:W-:Y:S02]  /*e260*/  FSEL R46, R56, R46, !P3 ;  /* 0x0000002e382e7208 */ /* 0x000fe40005800000 */
[----:B------:R-:W-:-:S07]  /*e270*/  FSEL R47, R57, R47, !P3 ;  /* 0x0000002f392f7208 */ /* 0x000fce0005800000 */
.L_x_545:
[----:B------:R-:W-:Y:S05]  /*e280*/  BSYNC.RECONVERGENT B0 ;  /* 0x0000000000007941 */ /* 0x000fea0003800200 */
.L_x_544:
[----:B------:R-:W-:-:S03]  /*e290*/  UMOV UR5, 0xffffffff ;  /* 0xffffffff00057882 */ /* 0x000fc60000000000 */
[----:B------:R-:W-:Y:S05]  /*e2a0*/  BRA.DIV UR5, `(.L_x_546) ;  /* 0x0000006205687947 */ /* 0x000fea000b800000 */
[----:B0-----:R0:W0:Y:S02]  /*e2b0*/  SHFL.DOWN PT, R56, R11, 0x10, R65 ;  /* 0x0a0000000b387989 */ /* 0x00102400000e0041 */
.L_x_817:
[----:B------:R-:W-:-:S03]  /*e2c0*/  UMOV UR5, 0xffffffff ;  /* 0xffffffff00057882 */ /* 0x000fc60000000000 */
[----:B------:R-:W-:Y:S05]  /*e2d0*/  BRA.DIV UR5, `(.L_x_547) ;  /* 0x0000006205847947 */ /* 0x000fea000b800000 */
.L_x_820:
        /* <DEDUP_REMOVED lines=8> */
.L_x_828:
[----:B------:R-:W-:Y:S01]  /*e360*/  VIADD R19, R2, 0x10 ;  /* 0x0000001002137836 */ /* 0x000fe20000000000 */
[----:B------:R-:W-:Y:S01]  /*e370*/  BSSY.RECONVERGENT B0, `(.L_x_549) ;  /* 0x0000015000007945 */ /* 0x000fe20003800200 */
[----:B------:R-:W-:-:S03]  /*e380*/  ISETP.NE.AND P3, PT, R54, 0x65, PT ;  /* 0x000000653600780c */ /* 0x000fc60003f65270 */
[----:B------:R-:W-:-:S13]  /*e390*/  ISETP.GT.AND P4, PT, R19, R65, PT ;  /* 0x000000411300720c */ /* 0x000fda0003f84270 */
[----:B------:R-:W-:Y:S05]  /*e3a0*/  @P4 BRA `(.L_x_550) ;  /* 0x0000000000444947 */ /* 0x000fea0003800000 */
[----:B0-----:R-:W-:Y:S01]  /*e3b0*/  IMAD.MOV.U32 R50, RZ, RZ, R55 ;  /* 0x000000ffff327224 */ /* 0x001fe200078e0037 */
[----:B------:R-:W-:Y:S01]  /*e3c0*/  ISETP.NE.AND P4, PT, R11, RZ, PT ;  /* 0x000000ff0b00720c */ /* 0x000fe20003f85270 */
[----:B------:R-:W-:Y:S02]  /*e3d0*/  IMAD.MOV.U32 R51, RZ, RZ, R58 ;  /* 0x000000ffff337224 */ /* 0x000fe400078e003a */
[----:B------:R-:W-:Y:S02]  /*e3e0*/  IMAD.MOV.U32 R52, RZ, RZ, R57 ;  /* 0x000000ffff347224 */ /* 0x000fe400078e0039 */
[----:B------:R-:W-:Y:S02]  /*e3f0*/  IMAD.MOV.U32 R53, RZ, RZ, R60 ;  /* 0x000000ffff357224 */ /* 0x000fe400078e003c */
[----:B------:R-:W-:Y:S01]  /*e400*/  IMAD.MOV.U32 R54, RZ, RZ, R59 ;  /* 0x000000ffff367224 */ /* 0x000fe200078e003b */
[----:B------:R-:W-:Y:S01]  /*e410*/  DADD R50, R24, R50 ;  /* 0x0000000018327229 */ /* 0x000fe20000000032 */
[----:B------:R-:W-:-:S02]  /*e420*/  IMAD.MOV.U32 R55, RZ, RZ, R62 ;  /* 0x000000ffff377224 */ /* 0x000fc400078e003e */
[----:B------:R-:W-:Y:S01]  /*e430*/  DADD R52, R26, R52 ;  /* 0x000000001a347229 */ /* 0x000fe20000000034 */
[----:B--2-4-:R-:W-:-:S03]  /*e440*/  IMAD.IADD R11, R11, 0x1, R56 ;  /* 0x000000010b0b7824 */ /* 0x014fc600078e0238 */
[----:B------:R-:W-:-:S03]  /*e450*/  DADD R54, R46, R54 ;  /* 0x000000002e367229 */ /* 0x000fc60000000036 */
[----:B---3--:R-:W-:Y:S02]  /*e460*/  FSEL R24, R50, R24, !P4 ;  /* 0x0000001832187208 */ /* 0x008fe40006000000 */
[----:B------:R-:W-:Y:S02]  /*e470*/  FSEL R25, R51, R25, !P4 ;  /* 0x0000001933197208 */ /* 0x000fe40006000000 */
[----:B------:R-:W-:Y:S02]  /*e480*/  FSEL R26, R52, R26, !P4 ;  /* 0x0000001a341a7208 */ /* 0x000fe40006000000 */
[----:B------:R-:W-:Y:S02]  /*e490*/  FSEL R27, R53, R27, !P4 ;  /* 0x0000001b351b7208 */ /* 0x000fe40006000000 */
[----:B------:R-:W-:Y:S02]  /*e4a0*/  FSEL R46, R54, R46, !P4 ;  /* 0x0000002e362e7208 */ /* 0x000fe40006000000 */
[----:B------:R-:W-:-:S07]  /*e4b0*/  FSEL R47, R55, R47, !P4 ;  /* 0x0000002f372f7208 */ /* 0x000fce0006000000 */
.L_x_550:
[----:B------:R-:W-:Y:S05]  /*e4c0*/  BSYNC.RECONVERGENT B0 ;  /* 0x0000000000007941 */ /* 0x000fea0003800200 */
.L_x_549:
[----:B------:R-:W-:-:S03]  /*e4d0*/  UMOV UR5, 0xffffffff ;  /* 0xffffffff00057882 */ /* 0x000fc60000000000 */
[----:B------:R-:W-:Y:S05]  /*e4e0*/  BRA.DIV UR5, `(.L_x_551) ;  /* 0x0000006205b47947 */ /* 0x000fea000b800000 */
[----:B------:R-:W-:-:S13]  /*e4f0*/  VOTE.ALL P3, P3 ;  /* 0x0000000000ff7806 */ /* 0x000fda0001860000 */
.L_x_831:
[----:B------:R-:W-:Y:S05]  /*e500*/  @!P3 BRA `(.L_x_552) ;  /* 0x0000000c007cb947 */ /* 0x000fea0003800000 */
.L_x_584:
[----:B------:R-:W5:Y:S01]  /*e510*/  LDC.64 R52, c[0x0][0x3a8] ;  /* 0x0000ea00ff347b82 */ /* 0x000f620000000a00 */
[----:B------:R-:W-:Y:S05]  /*e520*/  YIELD ;  /* 0x0000000000007946 */ /* 0x000fea0003800000 */
[----:B-----5:R-:W-:-:S07]  /*e530*/  IMAD.WIDE R52, R14, 0x4, R52 ;  /* 0x000000040e347825 */ /* 0x020fce00078e0234 */
.L_x_554:
[----:B0-----:R-:W5:Y:S01]  /*e540*/  LD.E.STRONG.GPU R62, desc[UR8][R52.64] ;  /* 0x00000008343e7980 */ /* 0x001f62000c10f900 */
[----:B------:R-:W-:Y:S05]  /*e550*/  YIELD ;  /* 0x0000000000007946 */ /* 0x000fea0003800000 */
[----:B-----5:R-:W-:Y:S01]  /*e560*/  ISETP.NE.AND P3, PT, R62, 0x63, PT ;  /* 0x000000633e00780c */ /* 0x020fe20003f65270 */
[----:B------:R-:W-:Y:S06]  /*e570*/  MEMBAR.SC.GPU ;  /* 0x0000000000007992 */ /* 0x000fec0000002000 */
[----:B------:R-:W-:-:S00]  /*e580*/  ERRBAR ;  /* 0x00000000000079ab */ /* 0x000fc00000000000 */
[----:B------:R-:W-:Y:S06]  /*e590*/  CGAERRBAR ;  /* 0x00000000000075ab */ /* 0x000fec0000000000 */
[----:B------:R-:W-:Y:S01]  /*e5a0*/  CCTL.IVALL ;  /* 0x00000000ff00798f */ /* 0x000fe20002000000 */
[----:B------:R-:W-:-:S03]  /*e5b0*/  UMOV UR5, 0xffffffff ;  /* 0xffffffff00057882 */ /* 0x000fc60000000000 */
[----:B------:R-:W-:Y:S05]  /*e5c0*/  BRA.DIV UR5, `(.L_x_553) ;  /* 0x0000006205987947 */ /* 0x000fea000b800000 */
[----:B------:R-:W-:-:S13]  /*e5d0*/  VOTE.ANY P3, !P3 ;  /* 0x0000000000ff7806 */ /* 0x000fda0005860100 */
.L_x_834:
        /* <DEDUP_REMOVED lines=16> */
.L_x_556:
[----:B------:R-:W0:Y:S02]  /*e6e0*/  LDC.64 R50, c[0x0][0x3b8] ;  /* 0x0000ee00ff327b82 */ /* 0x000e240000000a00 */
[----:B0-----:R-:W-:-:S05]  /*e6f0*/  IMAD.WIDE R50, R14, 0x20, R50 ;  /* 0x000000200e327825 */ /* 0x001fca00078e0232 */
[----:B------:R0:W5:Y:S04]  /*e700*/  LD.E.STRONG.GPU R63, desc[UR8][R50.64] ;  /* 0x00000008323f7980 */ /* 0x000168000c10f900 */
[----:B------:R0:W5:Y:S04]  /*e710*/  LD.E.64.STRONG.GPU R58, desc[UR8][R50.64+0x8] ;  /* 0x00000808323a7980 */ /* 0x000168000c10fb00 */
[----:B------:R0:W5:Y:S04]  /*e720*/  LD.E.64.STRONG.GPU R56, desc[UR8][R50.64+0x10] ;  /* 0x0000100832387980 */ /* 0x000168000c10fb00 */
[----:B------:R0:W5:Y:S02]  /*e730*/  LD.E.64.STRONG.GPU R54, desc[UR8][R50.64+0x18] ;  /* 0x0000180832367980 */ /* 0x000164000c10fb00 */
.L_x_557:
[----:B------:R-:W-:Y:S05]  /*e740*/  BSYNC.RECONVERGENT B0 ;  /* 0x0000000000007941 */ /* 0x000fea0003800200 */
.L_x_555:
[----:B------:R-:W-:-:S03]  /*e750*/  UMOV UR5, 0xffffffff ;  /* 0xffffffff00057882 */ /* 0x000fc60000000000 */
[----:B------:R-:W-:Y:S05]  /*e760*/  BRA.DIV UR5, `(.L_x_558) ;  /* 0x0000006205507947 */ /* 0x000fea000b800000 */
[----:B0-----:R-:W-:-:S04]  /*e770*/  VOTE.ANY R50, PT, !P3 ;  /* 0x0000000000327806 */ /* 0x001fc800058e0100 */
[----:B------:R-:W-:-:S05]  /*e780*/  LOP3.LUT R50, R50, 0x80000000, R15, 0xec, !PT ;  /* 0x8000000032327812 */ /* 0x000fca00078eec0f */
[----:B------:R-:W-:-:S05]  /*e790*/  VIADD R51, R50, 0xffffffff ;  /* 0xffffffff32337836 */ /* 0x000fca0000000000 */
[----:B------:R-:W-:-:S04]  /*e7a0*/  LOP3.LUT R51, R50, R51, RZ, 0xc, !PT ;  /* 0x0000003332337212 */ /* 0x000fc800078e0cff */
[----:B--234-:R-:W0:Y:S02]  /*e7b0*/  POPC R65, R51 ;  /* 0x0000003300417309 */ /* 0x01ce240000000000 */
[----:B0----5:R0:W2:Y:S02]  /*e7c0*/  SHFL.DOWN PT, R66, R63, 0x1, R65 ;  /* 0x082000003f427989 */ /* 0x0210a400000e0041 */
.L_x_838:
[----:B------:R-:W-:-:S03]  /*e7d0*/  UMOV UR5, 0xffffffff ;  /* 0xffffffff00057882 */ /* 0x000fc60000000000 */
[----:B------:R-:W-:Y:S05]  /*e7e0*/  BRA.DIV UR5, `(.L_x_559) ;  /* 0x00000062057c7947 */ /* 0x000fea000b800000 */
.L_x_841:
        /* <DEDUP_REMOVED lines=8> */
.L_x_849:
[----:B------:R-:W-:Y:S01]  /*e870*/  ISETP.GE.AND P3, PT, R2, R65, PT ;  /* 0x000000410200720c */ /* 0x000fe20003f66270 */
[----:B------:R-:W-:Y:S01]  /*e880*/  BSSY.RECONVERGENT B0, `(.L_x_561) ;  /* 0x0000012000007945 */ /* 0x000fe20003800200 */
[----:B------:R-:W-:-:S11]  /*e890*/  IMAD.MOV.U32 R64, RZ, RZ, R63 ;  /* 0x000000ffff407224 */ /* 0x000fd600078e003f */
[----:B------:R-:W-:Y:S05]  /*e8a0*/  @P3 BRA `(.L_x_562) ;  /* 0x00000000003c3947 */ /* 0x000fea0003800000 */
[----:B0-----:R-:W-:Y:S01]  /*e8b0*/  IMAD.MOV.U32 R52, RZ, RZ, R68 ;  /* 0x000000ffff347224 */ /* 0x001fe200078e0044 */
[----:B----4-:R-:W-:Y:S01]  /*e8c0*/  DADD R60, R58, R60 ;  /* 0x000000003a3c7229 */ /* 0x010fe2000000003c */
[----:B------:R-:W-:Y:S01]  /*e8d0*/  IMAD.MOV.U32 R53, RZ, RZ, R69 ;  /* 0x000000ffff357224 */ /* 0x000fe200078e0045 */
[C---:B------:R-:W-:Y:S01]  /*e8e0*/  ISETP.NE.AND P3, PT, R63.reuse, RZ, PT ;  /* 0x000000ff3f00720c */ /* 0x040fe20003f65270 */
[----:B------:R-:W-:Y:S02]  /*e8f0*/  IMAD.MOV.U32 R50, RZ, RZ, R67 ;  /* 0x000000ffff327224 */ /* 0x000fe400078e0043 */
[----:B------:R-:W-:Y:S02]  /*e900*/  IMAD.MOV.U32 R51, RZ, RZ, R70 ;  /* 0x000000ffff337224 */ /* 0x000fe400078e0046 */
[----:B------:R-:W-:Y:S01]  /*e910*/  DADD R52, R56, R52 ;  /* 0x0000000038347229 */ /* 0x000fe20000000034 */
[----:B--2---:R-:W-:Y:S02]  /*e920*/  IMAD.IADD R64, R63, 0x1, R66 ;  /* 0x000000013f407824 */ /* 0x004fe400078e0242 */
[----:B---3--:R-:W-:Y:S01]  /*e930*/  FSEL R58, R60, R58, !P3 ;  /* 0x0000003a3c3a7208 */ /* 0x008fe20005800000 */
[----:B------:R-:W-:Y:S01]  /*e940*/  DADD R50, R54, R50 ;  /* 0x0000000036327229 */ /* 0x000fe20000000032 */
[----:B------:R-:W-:-:S05]  /*e950*/  FSEL R59, R61, R59, !P3 ;  /* 0x0000003b3d3b7208 */ /* 0x000fca0005800000 */
[----:B------:R-:W-:Y:S02]  /*e960*/  FSEL R56, R52, R56, !P3 ;  /* 0x0000003834387208 */ /* 0x000fe40005800000 */
[----:B------:R-:W-:Y:S02]  /*e970*/  FSEL R57, R53, R57, !P3 ;  /* 0x0000003935397208 */ /* 0x000fe40005800000 */
[----:B------:R-:W-:Y:S02]  /*e980*/  FSEL R54, R50, R54, !P3 ;  /* 0x0000003632367208 */ /* 0x000fe40005800000 */
[----:B------:R-:W-:-:S07]  /*e990*/  FSEL R55, R51, R55, !P3 ;  /* 0x0000003733377208 */ /* 0x000fce0005800000 */
.L_x_562:
[----:B------:R-:W-:Y:S05]  /*e9a0*/  BSYNC.RECONVERGENT B0 ;  /* 0x0000000000007941 */ /* 0x000fea0003800200 */
.L_x_561:
[----:B------:R-:W-:-:S03]  /*e9b0*/  UMOV UR5, 0xffffffff ;  /* 0xffffffff00057882 */ /* 0x000fc60000000000 */
[----:B------:R-:W-:Y:S05]  /*e9c0*/  BRA.DIV UR5, `(.L_x_563) ;  /* 0x0000006205b87947 */ /* 0x000fea000b800000 */
[----:B0-----:R0:W0:Y:S02]  /*e9d0*/  SHFL.DOWN PT, R67, R64, 0x2, R65 ;  /* 0x0840000040437989 */ /* 0x00102400000e0041 */
.L_x_852:
[----:B------:R-:W-:-:S03]  /*e9e0*/  UMOV UR5, 0xffffffff ;  /* 0xffffffff00057882 */ /* 0x000fc60000000000 */
[----:B------:R-:W-:Y:S05]  /*e9f0*/  BRA.DIV UR5, `(.L_x_564) ;  /* 0x0000006205d47947 */ /* 0x000fea000b800000 */
.L_x_855:
[----:B------:R-:W-:-:S03]  /*ea00*/  UMOV UR5, 0xffffffff ;  /* 0xffffffff00057882 */ /* 0x000fc60000000000 */
[----:B------:R-:W-:Y:S05]  /*ea10*/  BRA.DIV UR5, `(.L_x_565) ;  /* 0x0000006205ec7947 */ /* 0x000fea000b800000 */
[----:B----4-:R4:W0:Y:S04]  /*ea20*/  SHFL.DOWN PT, R60, R58, 0x2, R65 ;  /* 0x084000003a3c7989 */ /* 0x01082800000e0041 */
[----:B------:R4:W0:Y:S04]  /*ea30*/  SHFL.DOWN PT, R61, R59, 0x2, R65 ;  /* 0x084000003b3d7989 */ /* 0x00082800000e0041 */
[----:B------:R4:W0:Y:S04]  /*ea40*/  SHFL.DOWN PT, R68, R56, 0x2, R65 ;  /* 0x0840000038447989 */ /* 0x00082800000e0041 */
[----:B------:R4:W0:Y:S04]  /*ea50*/  SHFL.DOWN PT, R69, R57, 0x2, R65 ;  /* 0x0840000039457989 */ /* 0x00082800000e0041 */
[----:B--2---:R4:W2:Y:S04]  /*ea60*/  SHFL.DOWN PT, R66, R54, 0x2, R65 ;  /* 0x0840000036427989 */ /* 0x0048a800000e0041 */
[----:B------:R4:W0:Y:S02]  /*ea70*/  SHFL.DOWN PT, R71, R55, 0x2, R65 ;  /* 0x0840000037477989 */ /* 0x00082400000e0041 */
.L_x_863:
[----:B------:R-:W-:Y:S01]  /*ea80*/  ISETP.GT.AND P3, PT, R16, R65, PT ;  /* 0x000000411000720c */ /* 0x000fe20003f64270 */
[----:B------:R-:W-:-:S12]  /*ea90*/  BSSY.RECONVERGENT B0, `(.L_x_566) ;  /* 0x0000011000007945 */ /* 0x000fd80003800200 */
[----:B------:R-:W-:Y:S05]  /*eaa0*/  @P3 BRA `(.L_x_567) ;  /* 0x00000000003c3947 */ /* 0x000fea0003800000 */
[----:B0-----:R-:W-:Y:S01]  /*eab0*/  IMAD.MOV.U32 R52, RZ, RZ, R68 ;  /* 0x000000ffff347224 */ /* 0x001fe200078e0044 */
[----:B------:R-:W-:Y:S01]  /*eac0*/  DADD R60, R58, R60 ;  /* 0x000000003a3c7229 */ /* 0x000fe2000000003c */
[----:B------:R-:W-:Y:S01]  /*ead0*/  IMAD.MOV.U32 R53, RZ, RZ, R69 ;  /* 0x000000ffff357224 */ /* 0x000fe200078e0045 */
[C---:B------:R-:W-:Y:S01]  /*eae0*/  ISETP.NE.AND P3, PT, R64.reuse, RZ, PT ;  /* 0x000000ff4000720c */ /* 0x040fe20003f65270 */
[----:B--2---:R-:W-:Y:S02]  /*eaf0*/  IMAD.MOV.U32 R50, RZ, RZ, R66 ;  /* 0x000000ffff327224 */ /* 0x004fe400078e0042 */
[----:B------:R-:W-:Y:S02]  /*eb00*/  IMAD.MOV.U32 R51, RZ, RZ, R71 ;  /* 0x000000ffff337224 */ /* 0x000fe400078e0047 */
[----:B------:R-:W-:Y:S01]  /*eb10*/  DADD R52, R56, R52 ;  /* 0x0000000038347229 */ /* 0x000fe20000000034 */
[----:B------:R-:W-:Y:S02]  /*eb20*/  IMAD.IADD R64, R64, 0x1, R67 ;  /* 0x0000000140407824 */ /* 0x000fe400078e0243 */
[----:B---34-:R-:W-:Y:S01]  /*eb30*/  FSEL R58, R60, R58, !P3 ;  /* 0x0000003a3c3a7208 */ /* 0x018fe20005800000 */
[----:B------:R-:W-:Y:S01]  /*eb40*/  DADD R50, R54, R50 ;  /* 0x0000000036327229 */ /* 0x000fe20000000032 */
[----:B------:R-:W-:-:S05]  /*eb50*/  FSEL R59, R61, R59, !P3 ;  /* 0x0000003b3d3b7208 */ /* 0x000fca0005800000 */
[----:B------:R-:W-:Y:S02]  /*eb60*/  FSEL R56, R52, R56, !P3 ;  /* 0x0000003834387208 */ /* 0x000fe40005800000 */
[----:B------:R-:W-:Y:S02]  /*eb70*/  FSEL R57, R53, R57, !P3 ;  /* 0x0000003935397208 */ /* 0x000fe40005800000 */
[----:B------:R-:W-:Y:S02]  /*eb80*/  FSEL R54, R50, R54, !P3 ;  /* 0x0000003632367208 */ /* 0x000fe40005800000 */
[----:B------:R-:W-:-:S07]  /*eb90*/  FSEL R55, R51, R55, !P3 ;  /* 0x0000003733377208 */ /* 0x000fce0005800000 */
.L_x_567:
[----:B------:R-:W-:Y:S05]  /*eba0*/  BSYNC.RECONVERGENT B0 ;  /* 0x0000000000007941 */ /* 0x000fea0003800200 */
.L_x_566:
[----:B------:R-:W-:-:S03]  /*ebb0*/  UMOV UR5, 0xffffffff ;  /* 0xffffffff00057882 */ /* 0x000fc60000000000 */
[----:B------:R-:W-:Y:S05]  /*ebc0*/  BRA.DIV UR5, `(.L_x_568) ;  /* 0x0000006605147947 */ /* 0x000fea000b800000 */
[----:B0-----:R0:W0:Y:S02]  /*ebd0*/  SHFL.DOWN PT, R67, R64, 0x4, R65 ;  /* 0x0880000040437989 */ /* 0x00102400000e0041 */
.L_x_866:
[----:B------:R-:W-:-:S03]  /*ebe0*/  UMOV UR5, 0xffffffff ;  /* 0xffffffff00057882 */ /* 0x000fc60000000000 */
[----:B------:R-:W-:Y:S05]  /*ebf0*/  BRA.DIV UR5, `(.L_x_569) ;  /* 0x0000006605307947 */ /* 0x000fea000b800000 */
.L_x_869:
[----:B------:R-:W-:-:S03]  /*ec00*/  UMOV UR5, 0xffffffff ;  /* 0xffffffff00057882 */ /* 0x000fc60000000000 */
[----:B------:R-:W-:Y:S05]  /*ec10*/  BRA.DIV UR5, `(.L_x_570) ;  /* 0x0000006605487947 */ /* 0x000fea000b800000 */
[----:B------:R0:W0:Y:S04]  /*ec20*/  SHFL.DOWN PT, R61, R58, 0x4, R65 ;  /* 0x088000003a3d7989 */ /* 0x00002800000e0041 */
[----:B--2---:R2:W0:Y:S04]  /*ec30*/  SHFL.DOWN PT, R66, R59, 0x4, R65 ;  /* 0x088000003b427989 */ /* 0x00442800000e0041 */
[----:B------:R2:W0:Y:S04]  /*ec40*/  SHFL.DOWN PT, R68, R56, 0x4, R65 ;  /* 0x0880000038447989 */ /* 0x00042800000e0041 */
[----:B------:R2:W0:Y:S04]  /*ec50*/  SHFL.DOWN PT, R69, R57, 0x4, R65 ;  /* 0x0880000039457989 */ /* 0x00042800000e0041 */
[----:B------:R2:W0:Y:S04]  /*ec60*/  SHFL.DOWN PT, R60, R54, 0x4, R65 ;  /* 0x08800000363c7989 */ /* 0x00042800000e0041 */
[----:B------:R2:W0:Y:S02]  /*ec70*/  SHFL.DOWN PT, R71, R55, 0x4, R65 ;  /* 0x0880000037477989 */ /* 0x00042400000e0041 */
.L_x_877:
[----:B------:R-:W-:Y:S01]  /*ec80*/  ISETP.GT.AND P3, PT, R17, R65, PT ;  /* 0x000000411100720c */ /* 0x000fe20003f64270 */
[----:B------:R-:W-:-:S12]  /*ec90*/  BSSY.RECONVERGENT B0, `(.L_x_571) ;  /* 0x0000012000007945 */ /* 0x000fd80003800200 */
        /* <DEDUP_REMOVED lines=8> */
[----:B------:R-:W-:-:S02]  /*ed20*/  IMAD.IADD R64, R64, 0x1, R67 ;  /* 0x0000000140407824 */ /* 0x000fc400078e0243 */
[----:B------:R-:W-:Y:S02]  /*ed30*/  DADD R52, R56, R52 ;  /* 0x0000000038347229 */ /* 0x000fe40000000034 */
[----:B------:R-:W-:-:S05]  /*ed40*/  DADD R60, R54, R60 ;  /* 0x00000000363c7229 */ /* 0x000fca000000003c */
[----:B---34-:R-:W-:Y:S02]  /*ed50*/  FSEL R58, R50, R58, !P3 ;  /* 0x0000003a323a7208 */ /* 0x018fe40005800000 */
[----:B--2---:R-:W-:Y:S02]  /*ed60*/  FSEL R59, R51, R59, !P3 ;  /* 0x0000003b333b7208 */ /* 0x004fe40005800000 */
[----:B------:R-:W-:Y:S02]  /*ed70*/  FSEL R56, R52, R56, !P3 ;  /* 0x0000003834387208 */ /* 0x000fe40005800000 */
[----:B------:R-:W-:Y:S02]  /*ed80*/  FSEL R57, R53, R57, !P3 ;  /* 0x0000003935397208 */ /* 0x000fe40005800000 */
[----:B------:R-:W-:Y:S02]  /*ed90*/  FSEL R54, R60, R54, !P3 ;  /* 0x000000363c367208 */ /* 0x000fe40005800000 */
[----:B------:R-:W-:-:S07]  /*eda0*/  FSEL R55, R61, R55, !P3 ;  /* 0x000000373d377208 */ /* 0x000fce0005800000 */
.L_x_572:
[----:B------:R-:W-:Y:S05]  /*edb0*/  BSYNC.RECONVERGENT B0 ;  /* 0x0000000000007941 */ /* 0x000fea0003800200 */
.L_x_571:
[----:B------:R-:W-:-:S03]  /*edc0*/  UMOV UR5, 0xffffffff ;  /* 0xffffffff00057882 */ /* 0x000fc60000000000 */
[----:B------:R-:W-:Y:S05]  /*edd0*/  BRA.DIV UR5, `(.L_x_573) ;  /* 0x00000066056c7947 */ /* 0x000fea000b800000 */
[----:B0-----:R0:W0:Y:S02]  /*ede0*/  SHFL.DOWN PT, R67, R64, 0x8, R65 ;  /* 0x0900000040437989 */ /* 0x00102400000e0041 */
.L_x_880:
[----:B------:R-:W-:-:S03]  /*edf0*/  UMOV UR5, 0xffffffff ;  /* 0xffffffff00057882 */ /* 0x000fc60000000000 */
[----:B------:R-:W-:Y:S05]  /*ee00*/  BRA.DIV UR5, `(.L_x_574) ;  /* 0x0000006605887947 */ /* 0x000fea000b800000 */
.L_x_883:
        /* <DEDUP_REMOVED lines=8> */
.L_x_891:
        /* <DEDUP_REMOVED lines=19> */
.L_x_577:
[----:B------:R-:W-:Y:S05]  /*efc0*/  BSYNC.RECONVERGENT B0 ;  /* 0x0000000000007941 */ /* 0x000fea0003800200 */
.L_x_576:
[----:B------:R-:W-:-:S03]  /*efd0*/  UMOV UR5, 0xffffffff ;  /* 0xffffffff00057882 */ /* 0x000fc60000000000 */
[----:B------:R-:W-:Y:S05]  /*efe0*/  BRA.DIV UR5, `(.L_x_578) ;  /* 0x0000006605c47947 */ /* 0x000fea000b800000 */
[----:B0-----:R0:W0:Y:S02]  /*eff0*/  SHFL.DOWN PT, R61, R64, 0x10, R65 ;  /* 0x0a000000403d7989 */ /* 0x00102400000e0041 */
.L_x_894:
[----:B------:R-:W-:-:S03]  /*f000*/  UMOV UR5, 0xffffffff ;  /* 0xffffffff00057882 */ /* 0x000fc60000000000 */
[----:B------:R-:W-:Y:S05]  /*f010*/  BRA.DIV UR5, `(.L_x_579) ;  /* 0x0000006605e07947 */ /* 0x000fea000b800000 */
.L_x_897:
        /* <DEDUP_REMOVED lines=8> */
.L_x_905:
        /* <DEDUP_REMOVED lines=8> */
[----:B------:R-:W-:Y:S01]  /*f120*/  DADD R50, R58, R50 ;  /* 0x000000003a327229 */ /* 0x000fe20000000032 */
[----:B------:R-:W-:-:S03]  /*f130*/  IMAD.IADD R64, R64, 0x1, R61 ;  /* 0x0000000140407824 */ /* 0x000fc600078e023d */
[----:B------:R-:W-:-:S06]  /*f140*/  DADD R52, R56, R52 ;  /* 0x0000000038347229 */ /* 0x000fcc0000000034 */
[----:B---34-:R-:W-:Y:S01]  /*f150*/  FSEL R58, R50, R58, !P3 ;  /* 0x0000003a323a7208 */ /* 0x018fe20005800000 */
[----:B------:R-:W-:Y:S01]  /*f160*/  IMAD.MOV.U32 R50, RZ, RZ, R60 ;  /* 0x000000ffff327224 */ /* 0x000fe200078e003c */
[----:B--2---:R-:W-:Y:S01]  /*f170*/  FSEL R59, R51, R59, !P3 ;  /* 0x0000003b333b7208 */ /* 0x004fe20005800000 */
[----:B------:R-:W-:Y:S01]  /*f180*/  IMAD.MOV.U32 R51, RZ, RZ, R71 ;  /* 0x000000ffff337224 */ /* 0x000fe200078e0047 */
[----:B------:R-:W-:Y:S02]  /*f190*/  FSEL R56, R52, R56, !P3 ;  /* 0x0000003834387208 */ /* 0x000fe40005800000 */
[----:B------:R-:W-:-:S03]  /*f1a0*/  FSEL R57, R53, R57, !P3 ;  /* 0x0000003935397208 */ /* 0x000fc60005800000 */
[----:B------:R-:W-:-:S10]  /*f1b0*/  DADD R50, R54, R50 ;  /* 0x0000000036327229 */ /* 0x000fd40000000032 */
[----:B------:R-:W-:Y:S02]  /*f1c0*/  FSEL R54, R50, R54, !P3 ;  /* 0x0000003632367208 */ /* 0x000fe40005800000 */
[----:B------:R-:W-:-:S07]  /*f1d0*/  FSEL R55, R51, R55, !P3 ;  /* 0x0000003733377208 */ /* 0x000fce0005800000 */
.L_x_582:
[----:B------:R-:W-:Y:S05]  /*f1e0*/  BSYNC.RECONVERGENT B0 ;  /* 0x0000000000007941 */ /* 0x000fea0003800200 */
.L_x_581:
[----:B0-234-:R-:W-:Y:S01]  /*f1f0*/  DADD R58, R58, R24 ;  /* 0x000000003a3a7229 */ /* 0x01dfe20000000018 */
[----:B------:R-:W-:Y:S01]  /*f200*/  UMOV UR5, 0xffffffff ;  /* 0xffffffff00057882 */ /* 0x000fe20000000000 */
[----:B------:R-:W-:Y:S01]  /*f210*/  DADD R56, R56, R26 ;  /* 0x0000000038387229 */ /* 0x000fe2000000001a */
[----:B------:R-:W-:Y:S01]  /*f220*/  ISETP.NE.AND P4, PT, R11, RZ, PT ;  /* 0x000000ff0b00720c */ /* 0x000fe20003f85270 */
[----:B------:R-:W-:Y:S01]  /*f230*/  DADD R54, R54, R46 ;  /* 0x0000000036367229 */ /* 0x000fe2000000002e */
        /* <DEDUP_REMOVED lines=11> */
.L_x_908:
[----:B------:R-:W-:Y:S05]  /*f2f0*/  @P3 BRA `(.L_x_584) ;  /* 0xfffffff000843947 */ /* 0x000fea000383ffff */
.L_x_552:
[----:B------:R-:W-:Y:S01]  /*f300*/  ISETP.NE.AND P4, PT, R2, RZ, PT ;  /* 0x000000ff0200720c */ /* 0x000fe20003f85270 */
[----:B------:R-:W-:Y:S01]  /*f310*/  BSSY.RECONVERGENT B0, `(.L_x_585) ;  /* 0x000002d000007945 */ /* 0x000fe20003800200 */
[----:B------:R-:W-:-:S11]  /*f320*/  ISETP.NE.AND P3, PT, R5, RZ, PT ;  /* 0x000000ff0500720c */ /* 0x000fd60003f65270 */
[----:B------:R-:W0:Y:S01]  /*f330*/  @!P4 S2R R15, SR_CgaCtaId ;  /* 0x00000000000fc919 */ /* 0x000e220000008800 */
[----:B------:R-:W-:-:S04]  /*f340*/  @!P4 MOV R2, 0x400 ;  /* 0x000004000002c802 */ /* 0x000fc80000000f00 */
[----:B0-----:R-:W-:Y:S01]  /*f350*/  @!P4 LEA R55, R15, R2, 0x18 ;  /* 0x000000020f37c211 */ /* 0x001fe200078ec0ff */
[----:B------:R-:W-:Y:S06]  /*f360*/  @P3 BRA `(.L_x_586) ;  /* 0x00000000009c3947 */ /* 0x000fec0003800000 */
[----:B------:R-:W0:Y:S01]  /*f370*/  S2UR UR6, SR_CgaCtaId ;  /* 0x00000000000679c3 */ /* 0x000e220000008800 */
[----:B------:R-:W-:Y:S01]  /*f380*/  IMAD.MOV.U32 R18, RZ, RZ, R42 ;  /* 0x000000ffff127224 */ /* 0x000fe200078e002a */
[----:B------:R-:W-:Y:S01]  /*f390*/  DADD R50, R44, R24 ;  /* 0x000000002c327229 */ /* 0x000fe20000000018 */
[----:B------:R-:W-:Y:S01]  /*f3a0*/  IMAD.MOV.U32 R19, RZ, RZ, R43 ;  /* 0x000000ffff137224 */ /* 0x000fe200078e002b */
[----:B------:R-:W-:Y:S01]  /*f3b0*/  DADD R16, R48, R26 ;  /* 0x0000000030107229 */ /* 0x000fe2000000001a */
[C---:B------:R-:W-:Y:S01]  /*f3c0*/  ISETP.NE.AND P3, PT, R40.reuse, RZ, PT ;  /* 0x000000ff2800720c */ /* 0x040fe20003f65270 */
[----:B------:R-:W-:Y:S01]  /*f3d0*/  UMOV UR5, 0x400 ;  /* 0x0000040000057882 */ /* 0x000fe20000000000 */
[----:B------:R-:W-:Y:S01]  /*f3e0*/  IMAD.IADD R40, R40, 0x1, R11 ;  /* 0x0000000128287824 */ /* 0x000fe200078e020b */
[----:B------:R-:W5:Y:S01]  /*f3f0*/  LDC.64 R52, c[0x0][0x3b8] ;  /* 0x0000ee00ff347b82 */ /* 0x000f620000000a00 */
[----:B------:R-:W-:-:S03]  /*f400*/  DADD R18, R18, R46 ;  /* 0x0000000012127229 */ /* 0x000fc6000000002e */
[----:B------:R-:W-:Y:S02]  /*f410*/  FSEL R2, R50, R44, !P3 ;  /* 0x0000002c32027208 */ /* 0x000fe40005800000 */
[----:B------:R-:W-:Y:S02]  /*f420*/  FSEL R51, R51, R45, !P3 ;  /* 0x0000002d33337208 */ /* 0x000fe40005800000 */
[----:B------:R-:W1:Y:S01]  /*f430*/  LDC.64 R14, c[0x0][0x3a8] ;  /* 0x0000ea00ff0e7b82 */ /* 0x000e620000000a00 */
[----:B------:R-:W-:Y:S01]  /*f440*/  FSEL R48, R16, R48, !P3 ;  /* 0x0000003010307208 */ /* 0x000fe20005800000 */
[----:B------:R-:W-:Y:S01]  /*f450*/  IMAD.MOV.U32 R16, RZ, RZ, R2 ;  /* 0x000000ffff107224 */ /* 0x000fe200078e0002 */
[----:B------:R-:W-:Y:S01]  /*f460*/  FSEL R49, R17, R49, !P3 ;  /* 0x0000003111317208 */ /* 0x000fe20005800000 */
[----:B------:R-:W-:Y:S01]  /*f470*/  IMAD.MOV.U32 R17, RZ, RZ, R51 ;  /* 0x000000ffff117224 */ /* 0x000fe200078e0033 */
[----:B------:R-:W-:Y:S01]  /*f480*/  FSEL R42, R18, R42, !P3 ;  /* 0x0000002a122a7208 */ /* 0x000fe20005800000 */
[----:B------:R-:W-:Y:S01]  /*f490*/  IMAD.MOV.U32 R18, RZ, RZ, R48 ;  /* 0x000000ffff127224 */ /* 0x000fe200078e0030 */
[----:B------:R-:W-:Y:S01]  /*f4a0*/  FSEL R43, R19, R43, !P3 ;  /* 0x0000002b132b7208 */ /* 0x000fe20005800000 */
[----:B0-----:R-:W-:Y:S01]  /*f4b0*/  ULEA UR5, UR6, UR5, 0x18 ;  /* 0x0000000506057291 */ /* 0x001fe2000f8ec0ff */
[----:B------:R-:W-:-:S02]  /*f4c0*/  IMAD.MOV.U32 R19, RZ, RZ, R49 ;  /* 0x000000ffff137224 */ /* 0x000fc400078e0031 */
[----:B-----5:R-:W-:-:S04]  /*f4d0*/  IMAD.WIDE.U32 R44, R0, 0x20, R52 ;  /* 0x00000020002c7825 */ /* 0x020fc800078e0034 */
[----:B------:R-:W-:Y:S01]  /*f4e0*/  IMAD.MOV.U32 R53, RZ, RZ, 0x65 ;  /* 0x00000065ff357424 */ /* 0x000fe200078e00ff */
[----:B------:R0:W-:Y:S01]  /*f4f0*/  ST.E.64.STRONG.GPU desc[UR8][R44.64+0x400], R40 ;  /* 0x000400282c007985 */ /* 0x0001e2000c10fb08 */
[----:B-1----:R-:W-:-:S03]  /*f500*/  IMAD.WIDE.U32 R14, R0, 0x4, R14 ;  /* 0x00000004000e7825 */ /* 0x002fc600078e000e */
        /* <DEDUP_REMOVED lines=13> */
.L_x_586:
[----:B------:R-:W-:Y:S05]  /*f5e0*/  BSYNC.RECONVERGENT B0 ;  /* 0x0000000000007941 */ /* 0x000fea0003800200 */
.L_x_585:
[----:B------:R0:W-:Y:S01]  /*f5f0*/  @!P4 STS [R55+0x108], R11 ;  /* 0x0001080b3700c388 */ /* 0x0001e20000000800 */
[----:B-1----:R-:W-:Y:S02]  /*f600*/  @!P4 IMAD.MOV.U32 R12, RZ, RZ, R24 ;  /* 0x000000ffff0cc224 */ /* 0x002fe400078e0018 */
        /* <DEDUP_REMOVED lines=8> */
.L_x_516:
[----:B------:R-:W-:Y:S01]  /*f690*/  ISETP.NE.AND P3, PT, R5, RZ, PT ;  /* 0x000000ff0500720c */ /* 0x000fe20003f65270 */
[----:B------:R-:W-:Y:S05]  /*f6a0*/  WARPSYNC.ALL ;  /* 0x0000000000007948 */ /* 0x000fea0003800000 */
[----:B------:R-:W-:Y:S06]  /*f6b0*/  BAR.SYNC.DEFER_BLOCKING 0x0 ;  /* 0x0000000000007b1d */ /* 0x000fec0000010000 */
[----:B------:R-:W-:Y:S04]  /*f6c0*/  BSSY.RECONVERGENT B0, `(.L_x_587) ;  /* 0x0000013000007945 */ /* 0x000fe80003800200 */
[----:B------:R-:W-:Y:S05]  /*f6d0*/  @!P3 BRA `(.L_x_588) ;  /* 0x000000000044b947 */ /* 0x000fea0003800000 */
[----:B------:R-:W1:Y:S01]  /*f6e0*/  S2UR UR6, SR_CgaCtaId ;  /* 0x00000000000679c3 */ /* 0x000e620000008800 */
[----:B------:R-:W-:Y:S01]  /*f6f0*/  UMOV UR5, 0x400 ;  /* 0x0000040000057882 */ /* 0x000fe20000000000 */
[----:B------:R-:W-:Y:S01]  /*f700*/  ISETP.NE.AND P3, PT, R6, RZ, PT ;  /* 0x000000ff0600720c */ /* 0x000fe20003f65270 */
[----:B-1----:R-:W-:-:S09]  /*f710*/  ULEA UR5, UR6, UR5, 0x18 ;  /* 0x0000000506057291 */ /* 0x002fd2000f8ec0ff */
[----:B0-----:R-:W0:Y:S04]  /*f720*/  LDS.128 R16, [UR5+0x110] ;  /* 0x00011005ff107984 */ /* 0x001e280008000c00 */
[----:B------:R-:W1:Y:S04]  /*f730*/  LDS.64 R14, [UR5+0x120] ;  /* 0x00012005ff0e7984 */ /* 0x000e680008000a00 */
[----:B--2-4-:R-:W2:Y:S01]  /*f740*/  LDS R11, [UR5+0x108] ;  /* 0x00010805ff0b7984 */ /* 0x014ea20008000800 */
        /* <DEDUP_REMOVED lines=10> */
.L_x_588:
[----:B------:R-:W-:Y:S05]  /*f7f0*/  BSYNC.RECONVERGENT B0 ;  /* 0x0000000000007941 */ /* 0x000fea0003800200 */
.L_x_587:
[----:B------:R-:W1:Y:S01]  /*f800*/  S2UR UR5, SR_CgaCtaId ;  /* 0x00000000000579c3 */ /* 0x000e620000008800 */
[----:B------:R-:W-:Y:S01]  /*f810*/  UMOV UR4, 0x400 ;  /* 0x0000040000047882 */ /* 0x000fe20000000000 */
[----:B0--3--:R-:W-:Y:S01]  /*f820*/  DADD R24, R34, R20 ;  /* 0x0000000022187229 */ /* 0x009fe20000000014 */
[----:B------:R-:W-:Y:S01]  /*f830*/  SEL R47, RZ, 0x1, !P2 ;  /* 0x00000001ff2f7807 */ /* 0x000fe20005000000 */
[----:B------:R-:W-:Y:S01]  /*f840*/  DADD R14, R38, R12 ;  /* 0x00000000260e7229 */ /* 0x000fe2000000000c */
[----:B------:R-:W-:Y:S01]  /*f850*/  BSSY.RECONVERGENT B0, `(.L_x_589) ;  /* 0x000016a000007945 */ /* 0x000fe20003800200 */
[----:B------:R-:W-:Y:S01]  /*f860*/  DADD R26, R30, R22 ;  /* 0x000000001e1a7229 */ /* 0x000fe20000000016 */
[--C-:B------:R-:W-:Y:S02]  /*f870*/  IMAD.IADD R51, R7, 0x1, R6.reuse ;  /* 0x0000000107337824 */ /* 0x100fe400078e0206 */
[----:B------:R-:W-:-:S03]  /*f880*/  IMAD.IADD R47, R47, 0x1, R6 ;  /* 0x000000012f2f7824 */ /* 0x000fc600078e0206 */
[----:B------:R-:W-:Y:S02]  /*f890*/  FSEL R24, R34, R24, P2 ;  /* 0x0000001822187208 */ /* 0x000fe40001000000 */
[----:B------:R-:W-:Y:S02]  /*f8a0*/  FSEL R25, R35, R25, P2 ;  /* 0x0000001923197208 */ /* 0x000fe40001000000 */
[----:B------:R-:W-:Y:S02]  /*f8b0*/  FSEL R14, R38, R14, P2 ;  /* 0x0000000e260e7208 */ /* 0x000fe40001000000 */
[----:B------:R-:W-:Y:S02]  /*f8c0*/  FSEL R15, R39, R15, P2 ;  /* 0x0000000f270f7208 */ /* 0x000fe40001000000 */
[----:B------:R-:W-:Y:S01]  /*f8d0*/  FSEL R26, R30, R26, P2 ;  /* 0x0000001a1e1a7208 */ /* 0x000fe20001000000 */
[----:B------:R-:W-:Y:S01]  /*f8e0*/  DADD R38, R32, R24 ;  /* 0x0000000020267229 */ /* 0x000fe20000000018 */
[----:B------:R-:W-:Y:S01]  /*f8f0*/  FSEL R27, R31, R27, P2 ;  /* 0x0000001b1f1b7208 */ /* 0x000fe20001000000 */
[----:B-1----:R-:W-:Y:S01]  /*f900*/  ULEA UR4, UR5, UR4, 0x18 ;  /* 0x0000000405047291 */ /* 0x002fe2000f8ec0ff */
[----:B------:R-:W-:-:S04]  /*f910*/  DADD R30, R36, R14 ;  /* 0x00000000241e7229 */ /* 0x000fc8000000000e */
[----:B------:R-:W-:-:S03]  /*f920*/  DADD R40, R28, R26 ;  /* 0x000000001c287229 */ /* 0x000fc6000000001a */
[----:B--2-4-:R-:W-:Y:S01]  /*f930*/  FSEL R11, R32, R38, P0 ;  /* 0x00000026200b7208 */ /* 0x014fe20000000000 */
[----:B------:R-:W0:Y:S01]  /*f940*/  LDS R2, [UR4+0x188] ;  /* 0x00018804ff027984 */ /* 0x000e220008000800 */
[----:B------:R-:W-:Y:S02]  /*f950*/  FSEL R32, R33, R39, P0 ;  /* 0x0000002721207208 */ /* 0x000fe40000000000 */
[----:B------:R-:W-:Y:S01]  /*f960*/  FSEL R34, R36, R30, P0 ;  /* 0x0000001e24227208 */ /* 0x000fe20000000000 */
[----:B------:R-:W1:Y:S01]  /*f970*/  LDS R0, [UR4+0x168] ;  /* 0x00016804ff007984 */ /* 0x000e620008000800 */
[----:B------:R-:W-:Y:S02]  /*f980*/  FSEL R35, R37, R31, P0 ;  /* 0x0000001f25237208 */ /* 0x000fe40000000000 */
[----:B------:R-:W-:Y:S01]  /*f990*/  FSEL R30, R28, R40, P0 ;  /* 0x000000281c1e7208 */ /* 0x000fe20000000000 */
[----:B------:R-:W2:Y:S01]  /*f9a0*/  LDS.64 R48, [UR4+0x180] ;  /* 0x00018004ff307984 */ /* 0x000ea20008000a00 */
[----:B------:R-:W-:Y:S01]  /*f9b0*/  FSEL R31, R29, R41, P0 ;  /* 0x000000291d1f7208 */ /* 0x000fe20000000000 */
[----:B------:R-:W-:-:S02]  /*f9c0*/  IMAD.MOV.U32 R28, RZ, RZ, R11 ;  /* 0x000000ffff1c7224 */ /* 0x000fc400078e000b */
[----:B------:R-:W3:Y:S01]  /*f9d0*/  LDS.128 R16, [UR4+0x170] ;  /* 0x00017004ff107984 */ /* 0x000ee20008000c00 */
[----:B------:R-:W-:Y:S01]  /*f9e0*/  IMAD.MOV.U32 R29, RZ, RZ, R32 ;  /* 0x000000ffff1d7224 */ /* 0x000fe200078e0020 */
[----:B0-----:R-:W-:-:S13]  /*f9f0*/  ISETP.GE.AND P3, PT, R2, 0x101, PT ;  /* 0x000001010200780c */ /* 0x001fda0003f66270 */
[----:B-123--:R-:W-:Y:S05]  /*fa00*/  @!P3 BRA `(.L_x_590) ;  /* 0x0000001000d8b947 */ /* 0x00efea0003800000 */
[----:B------:R-:W0:Y:S02]  /*fa10*/  LDS R32, [UR4+0x148] ;  /* 0x00014804ff207984 */ /* 0x000e240008000800 */
[--C-:B0-----:R-:W-:Y:S02]  /*fa20*/  @P2 IMAD.IADD R6, R6, 0x1, -R32.reuse ;  /* 0x0000000106062824 */ /* 0x101fe400078e0a20 */
[----:B------:R-:W-:-:S03]  /*fa30*/  @P0 IMAD.IADD R11, R47, 0x1, -R32 ;  /* 0x000000012f0b0824 */ /* 0x000fc600078e0a20 */
[----:B------:R-:W-:Y:S01]  /*fa40*/  @P2 LEA R7, R6, UR4, 0x5 ;  /* 0x0000000406072c11 */ /* 0x000fe2000f8e28ff */
[----:B------:R-:W-:Y:S01]  /*fa50*/  BAR.SYNC.DEFER_BLOCKING 0x0 ;  /* 0x0000000000007b1d */ /* 0x000fe20000010000 */
[----:B------:R-:W-:Y:S01]  /*fa60*/  @P0 LEA R11, R11, UR4, 0x5 ;  /* 0x000000040b0b0c11 */ /* 0x000fe2000f8e28ff */
[----:B------:R-:W-:-:S05]  /*fa70*/  @P1 IMAD.IADD R6, R51, 0x1, -R32 ;  /* 0x0000000133061824 */ /* 0x000fca00078e0a20 */
[----:B------:R-:W-:Y:S01]  /*fa80*/  @P1 LEA R33, R6, UR4, 0x5 ;  /* 0x0000000406211c11 */ /* 0x000fe2000f8e28ff */
[----:B------:R0:W-:Y:S04]  /*fa90*/  @P2 STS.128 [R7+0x10], R20 ;  /* 0x0000101407002388 */ /* 0x0001e80000000c00 */
[----:B------:R0:W-:Y:S04]  /*faa0*/  @P2 STS.64 [R7+0x8], R12 ;  /* 0x0000080c07002388 */ /* 0x0001e80000000a00 */
[----:B------:R0:W-:Y:S04]  /*fab0*/  @P2 STS [R7], R10 ;  /* 0x0000000a07002388 */ /* 0x0001e80000000800 */
[----:B------:R0:W-:Y:S04]  /*fac0*/  @P0 STS.128 [R11+0x10], R24 ;  /* 0x000010180b000388 */ /* 0x0001e80000000c00 */
[----:B------:R0:W-:Y:S04]  /*fad0*/  @P0 STS.64 [R11+0x8], R14 ;  /* 0x0000080e0b000388 */ /* 0x0001e80000000a00 */
[----:B------:R0:W-:Y:S01]  /*fae0*/  @P0 STS [R11], R9 ;  /* 0x000000090b000388 */ /* 0x0001e20000000800 */
[----:B------:R-:W-:-:S03]  /*faf0*/  ISETP.GE.AND P0, PT, R5, R2, PT ;  /* 0x000000020500720c */ /* 0x000fc60003f06270 */
[----:B------:R0:W-:Y:S04]  /*fb00*/  @P1 STS.128 [R33+0x10], R28 ;  /* 0x0000101c21001388 */ /* 0x0001e80000000c00 */
[----:B------:R0:W-:Y:S04]  /*fb10*/  @P1 STS.64 [R33+0x8], R34 ;  /* 0x0000082221001388 */ /* 0x0001e80000000a00 */
[----:B------:R0:W-:Y:S01]  /*fb20*/  @P1 STS [R33], R8 ;  /* 0x0000000821001388 */ /* 0x0001e20000000800 */
[----:B------:R-:W-:Y:S06]  /*fb30*/  BAR.SYNC.DEFER_BLOCKING 0x0 ;  /* 0x0000000000007b1d */ /* 0x000fec0000010000 */
[----:B------:R-:W-:Y:S05]  /*fb40*/  @P0 BRA `(.L_x_591) ;  /* 0x0000001000e80947 */ /* 0x000fea0003800000 */
[----:B0-----:R-:W-:Y:S01]  /*fb50*/  LOP3.LUT R7, RZ, R5, RZ, 0x33, !PT ;  /* 0x00000005ff077212 */ /* 0x001fe200078e33ff */
[----:B------:R-:W0:Y:S01]  /*fb60*/  LDC.64 R30, c[0x0][0x398] ;  /* 0x0000e600ff1e7b82 */ /* 0x000e220000000a00 */
[----:B------:R-:W-:Y:S03]  /*fb70*/  BSSY.RECONVERGENT B1, `(.L_x_592) ;  /* 0x0000025000017945 */ /* 0x000fe60003800200 */
[----:B------:R-:W-:-:S05]  /*fb80*/  IMAD.IADD R6, R7, 0x1, R2 ;  /* 0x0000000107067824 */ /* 0x000fca00078e0202 */
[C---:B------:R-:W-:Y:S02]  /*fb90*/  LOP3.LUT R7, R6.reuse, 0x300, RZ, 0xc0, !PT ;  /* 0x0000030006077812 */ /* 0x040fe400078ec0ff */
[----:B------:R-:W-:Y:S02]  /*fba0*/  ISETP.GE.U32.AND P1, PT, R6, 0x300, PT ;  /* 0x000003000600780c */ /* 0x000fe40003f26070 */
[----:B------:R-:W-:Y:S01]  /*fbb0*/  ISETP.NE.AND P0, PT, R7, 0x300, PT ;  /* 0x000003000700780c */ /* 0x000fe20003f05270 */
[----:B------:R-:W-:-:S12]  /*fbc0*/  IMAD.MOV.U32 R7, RZ, RZ, R5 ;  /* 0x000000ffff077224 */ /* 0x000fd800078e0005 */
        /* <DEDUP_REMOVED lines=11> */
[----:B------:R-:W-:Y:S02]  /*fc80*/  IMAD.MOV R25, RZ, RZ, -R8 ;  /* 0x000000ffff197224 */ /* 0x000fe400078e0a08 */
[----:B------:R-:W-:Y:S02]  /*fc90*/  IMAD.IADD R33, R23, 0x1, R31 ;  /* 0x0000000117217824 */ /* 0x000fe400078e021f */
[----:B------:R-:W-:-:S07]  /*fca0*/  IMAD.IADD R7, R6, 0x1, R5 ;  /* 0x0000000106077824 */ /* 0x000fce00078e0205 */
.L_x_594:
[----:B-1----:R-:W0:Y:S01]  /*fcb0*/  LDS R29, [R24+-0x10] ;  /* 0xfffff000181d7984 */ /* 0x002e220000000800 */
[----:B------:R-:W1:Y:S01]  /*fcc0*/  LDC.64 R12, c[0x0][0x390] ;  /* 0x0000e400ff0c7b82 */ /* 0x000e620000000a00 */
[----:B------:R-:W-:Y:S02]  /*fcd0*/  IMAD.MOV.U32 R14, RZ, RZ, R22 ;  /* 0x000000ffff0e7224 */ /* 0x000fe400078e0016 */
[----:B------:R-:W2:Y:S01]  /*fce0*/  LDS.64 R20, [R24+-0x8] ;  /* 0xfffff80018147984 */ /* 0x000ea20000000a00 */
[----:B------:R-:W-:Y:S02]  /*fcf0*/  IMAD.MOV.U32 R15, RZ, RZ, R33 ;  /* 0x000000ffff0f7224 */ /* 0x000fe400078e0021 */
[----:B------:R-:W-:Y:S01]  /*fd00*/  VIADD R25, R25, 0x1 ;  /* 0x0000000119197836 */ /* 0x000fe20000000000 */
[----:B------:R3:W4:Y:S01]  /*fd10*/  LDS.128 R8, [R24] ;  /* 0x0000000018087984 */ /* 0x0007220000000c00 */
[----:B------:R-:W-:-:S03]  /*fd20*/  IMAD.WIDE R14, R27, 0x18, R14 ;  /* 0x000000181b0e7825 */ /* 0x000fc600078e020e */
[----:B------:R-:W-:Y:S01]  /*fd30*/  ISETP.NE.AND P0, PT, R25, RZ, PT ;  /* 0x000000ff1900720c */ /* 0x000fe20003f05270 */
[----:B---3--:R-:W-:Y:S02]  /*fd40*/  VIADD R24, R24, 0x2000 ;  /* 0x0000200018187836 */ /* 0x008fe40000000000 */
[----:B-1----:R-:W-:-:S04]  /*fd50*/  IMAD.WIDE R12, R27, 0x4, R12 ;  /* 0x000000041b0c7825 */ /* 0x002fc800078e020c */
[----:B------:R-:W-:Y:S01]  /*fd60*/  VIADD R27, R27, 0x100 ;  /* 0x000001001b1b7836 */ /* 0x000fe20000000000 */
[----:B0-----:R1:W-:Y:S04]  /*fd70*/  STG.E desc[UR8][R12.64], R29 ;  /* 0x0000001d0c007986 */ /* 0x0013e8000c101908 */
[----:B--2---:R1:W-:Y:S04]  /*fd80*/  STG.E.64 desc[UR8][R14.64+-0x10], R20 ;  /* 0xfffff0140e007986 */ /* 0x0043e8000c101b08 */
[----:B----4-:R1:W-:Y:S04]  /*fd90*/  STG.E.64 desc[UR8][R14.64+-0x8], R8 ;  /* 0xfffff8080e007986 */ /* 0x0103e8000c101b08 */
[----:B------:R1:W-:Y:S01]  /*fda0*/  STG.E.64 desc[UR8][R14.64], R10 ;  /* 0x0000000a0e007986 */ /* 0x0003e2000c101b08 */
[----:B------:R-:W-:Y:S05]  /*fdb0*/  @P0 BRA `(.L_x_594) ;  /* 0xfffffffc00bc0947 */ /* 0x000fea000383ffff */
.L_x_593:
[----:B------:R-:W-:Y:S05]  /*fdc0*/  BSYNC.RECONVERGENT B1 ;  /* 0x0000000000017941 */ /* 0x000fea0003800200 */
.L_x_592:
[----:B------:R-:W-:Y:S05]  /*fdd0*/  @!P1 BRA `(.L_x_591) ;  /* 0x0000001000449947 */ /* 0x000fea0003800000 */
[----:B------:R-:W2:Y:S01]  /*fde0*/  LDCU.64 UR6, c[0x0][0x390] ;  /* 0x00007200ff0677ac */ /* 0x000ea20008000a00 */
[----:B------:R-:W-:Y:S01]  /*fdf0*/  IMAD.IADD R6, R2, 0x1, -R7 ;  /* 0x0000000102067824 */ /* 0x000fe200078e0a07 */
[----:B01----:R-:W-:Y:S01]  /*fe00*/  IADD3 R12, P0, PT, R30, 0x3000, RZ ;  /* 0x000030001e0c7810 */ /* 0x003fe20007f1e0ff */
[----:B------:R-:W-:Y:S01]  /*fe10*/  BSSY.RECONVERGENT B1, `(.L_x_595) ;  /* 0x000008e000017945 */ /* 0x000fe20003800200 */
[----:B------:R-:W-:Y:S02]  /*fe20*/  LEA R8, R7, UR4, 0x5 ;  /* 0x0000000407087c11 */ /* 0x000fe4000f8e28ff */
[----:B------:R-:W-:Y:S01]  /*fe30*/  ISETP.GT.AND P1, PT, R6, 0xc00, PT ;  /* 0x00000c000600780c */ /* 0x000fe20003f24270 */
[----:B------:R-:W-:Y:S01]  /*fe40*/  IMAD.X R13, RZ, RZ, R31, P0 ;  /* 0x000000ffff0d7224 */ /* 0x000fe200000e061f */
[----:B------:R-:W-:Y:S01]  /*fe50*/  PLOP3.LUT P0, PT, PT, PT, PT, 0x80, 0x8 ;  /* 0x000000000008781c */ /* 0x000fe20003f0f070 */
[----:B------:R-:W-:Y:S02]  /*fe60*/  IMAD.IADD R6, R32, 0x1, R7 ;  /* 0x0000000120067824 */ /* 0x000fe400078e0207 */
        /* <DEDUP_REMOVED lines=8> */
.L_x_597:
[----:B0-----:R-:W0:Y:S01]  /*fef0*/  LDS R29, [R8+-0x6010] ;  /* 0xff9ff000081d7984 */ /* 0x001e220000000800 */
[----:B------:R-:W-:-:S03]  /*ff00*/  IMAD.WIDE R62, R6, 0x4, R14 ;  /* 0x00000004063e7825 */ /* 0x000fc600078e020e */
[----:B------:R-:W1:Y:S01]  /*ff10*/  LDS.64 R58, [R8+-0x6008] ;  /* 0xff9ff800083a7984 */ /* 0x000e620000000a00 */
[----:B------:R-:W-:-:S03]  /*ff20*/  IMAD.WIDE R54, R6, 0x18, R12 ;  /* 0x0000001806367825 */ /* 0x000fc600078e020c */
[----:B------:R-:W2:Y:S01]  /*ff30*/  LDS.128 R20, [R8+-0x6000] ;  /* 0xffa0000008147984 */ /* 0x000ea20000000c00 */
[----:B------:R-:W-:Y:S02]  /*ff40*/  VIADD R77, R6, 0x400 ;  /* 0x00000400064d7836 */ /* 0x000fe40000000000 */
[----:B------:R-:W-:Y:S01]  /*ff50*/  VIADD R7, R7, 0x1000 ;  /* 0x0000100007077836 */ /* 0x000fe20000000000 */
[----:B------:R-:W3:Y:S04]  /*ff60*/  LDS R61, [R8+-0x4010] ;  /* 0xffbff000083d7984 */ /* 0x000ee80000000800 */
[----:B------:R-:W4:Y:S01]  /*ff70*/  LDS.128 R24, [R8+-0x4000] ;  /* 0xffc0000008187984 */ /* 0x000f220000000c00 */
[----:B------:R-:W-:-:S03]  /*ff80*/  ISETP.GE.AND P1, PT, R7, R10, PT ;  /* 0x0000000a0700720c */ /* 0x000fc60003f26270 */
        /* <DEDUP_REMOVED lines=11> */
[----:B0-----:R-:W-:Y:S04]  /*10040*/  STG.E desc[UR8][R62.64+-0x800], R29 ;  /* 0xfff8001d3e007986 */ /* 0x001fe8000c101908 */
[----:B------:R-:W0:Y:S04]  /*10050*/  LDS.128 R32, [R8+0x4000] ;  /* 0x0040000008207984 */ /* 0x000e280000000c00 */
[----:B------:R-:W0:Y:S04]  /*10060*/  LDS.64 R56, [R8+0x3ff8] ;  /* 0x003ff80008387984 */ /* 0x000e280000000a00 */
[----:B-1----:R-:W-:Y:S04]  /*10070*/  STG.E.64 desc[UR8][R54.64+-0x3000], R58 ;  /* 0xffd0003a36007986 */ /* 0x002fe8000c101b08 */
[----:B------:R-:W1:Y:S04]  /*10080*/  LDS R68, [R8+0x5ff0] ;  /* 0x005ff00008447984 */ /* 0x000e680000000800 */
[----:B--2---:R-:W-:Y:S04]  /*10090*/  STG.E.64 desc[UR8][R54.64+-0x2ff8], R20 ;  /* 0xffd0081436007986 */ /* 0x004fe8000c101b08 */
[----:B------:R-:W-:Y:S04]  /*100a0*/  STG.E.64 desc[UR8][R54.64+-0x2ff0], R22 ;  /* 0xffd0101636007986 */ /* 0x000fe8000c101b08 */
[----:B------:R-:W2:Y:S04]  /*100b0*/  LDS.128 R28, [R8+0x6000] ;  /* 0x00600000081c7984 */ /* 0x000ea80000000c00 */
[----:B------:R-:W2:Y:S04]  /*100c0*/  LDS.64 R58, [R8+0x5ff8] ;  /* 0x005ff800083a7984 */ /* 0x000ea80000000a00 */
[----:B---3--:R-:W-:Y:S04]  /*100d0*/  STG.E desc[UR8][R62.64+-0x400], R61 ;  /* 0xfffc003d3e007986 */ /* 0x008fe8000c101908 */
[----:B------:R-:W3:Y:S04]  /*100e0*/  LDS R69, [R8+0x7ff0] ;  /* 0x007ff00008457984 */ /* 0x000ee80000000800 */
[----:B------:R-:W3:Y:S04]  /*100f0*/  LDS.64 R60, [R8+0x7ff8] ;  /* 0x007ff800083c7984 */ /* 0x000ee80000000a00 */
[----:B------:R-:W3:Y:S04]  /*10100*/  LDS.128 R20, [R8+0x8000] ;  /* 0x0080000008147984 */ /* 0x000ee80000000c00 */
[----:B----4-:R-:W-:Y:S04]  /*10110*/  STG.E.64 desc[UR8][R54.64+-0x17f8], R24 ;  /* 0xffe8081836007986 */ /* 0x010fe8000c101b08 */
[----:B------:R-:W-:Y:S04]  /*10120*/  STG.E.64 desc[UR8][R54.64+-0x17f0], R26 ;  /* 0xffe8101a36007986 */ /* 0x000fe8000c101b08 */
[----:B-----5:R-:W-:Y:S04]  /*10130*/  STG.E.64 desc[UR8][R54.64+-0x1800], R64 ;  /* 0xffe8004036007986 */ /* 0x020fe8000c101b08 */
[----:B------:R-:W4:Y:S04]  /*10140*/  LDS R72, [R8+0x9ff0] ;  /* 0x009ff00008487984 */ /* 0x000f280000000800 */
[----:B------:R5:W-:Y:S04]  /*10150*/  STG.E desc[UR8][R62.64], R71 ;  /* 0x000000473e007986 */ /* 0x000be8000c101908 */
[----:B------:R-:W4:Y:S04]  /*10160*/  LDS.128 R24, [R8+0xa000] ;  /* 0x00a0000008187984 */ /* 0x000f280000000c00 */
[----:B------:R-:W4:Y:S04]  /*10170*/  LDS.64 R64, [R8+0x9ff8] ;  /* 0x009ff80008407984 */ /* 0x000f280000000a00 */
[----:B------:R-:W-:Y:S01]  /*10180*/  STG.E.64 desc[UR8][R54.64+0x8], R44 ;  /* 0x0000082c36007986 */ /* 0x000fe2000c101b08 */
[----:B-----5:R-:W-:-:S03]  /*10190*/  IMAD.WIDE R70, R77, 0x4, R14 ;  /* 0x000000044d467825 */ /* 0x020fc600078e020e */
[----:B------:R-:W-:Y:S04]  /*101a0*/  STG.E.64 desc[UR8][R54.64+0x10], R46 ;  /* 0x0000102e36007986 */ /* 0x000fe8000c101b08 */
[----:B------:R-:W5:Y:S04]  /*101b0*/  LDS R73, [R8+0xbff0] ;  /* 0x00bff00008497984 */ /* 0x000f680000000800 */
[----:B------:R-:W5:Y:S04]  /*101c0*/  LDS.128 R44, [R8+0xc000] ;  /* 0x00c00000082c7984 */ /* 0x000f680000000c00 */
[----:B------:R0:W-:Y:S04]  /*101d0*/  STG.E.64 desc[UR8][R54.64], R66 ;  /* 0x0000004236007986 */ /* 0x0001e8000c101b08 */
[----:B------:R-:W-:Y:S04]  /*101e0*/  STG.E desc[UR8][R62.64+0x400], R75 ;  /* 0x0004004b3e007986 */ /* 0x000fe8000c101908 */
[----:B------:R-:W-:Y:S04]  /*101f0*/  STG.E.64 desc[UR8][R54.64+0x1800], R52 ;  /* 0x0018003436007986 */ /* 0x000fe8000c101b08 */
[----:B------:R-:W-:Y:S01]  /*10200*/  STG.E.64 desc[UR8][R54.64+0x1808], R40 ;  /* 0x0018082836007986 */ /* 0x000fe2000c101b08 */
[----:B0-----:R-:W-:-:S03]  /*10210*/  IMAD.WIDE R66, R77, 0x18, R12 ;  /* 0x000000184d427825 */ /* 0x001fc600078e020c */
[----:B------:R0:W-:Y:S04]  /*10220*/  STG.E.64 desc[UR8][R54.64+0x1810], R42 ;  /* 0x0018102a36007986 */ /* 0x0001e8000c101b08 */
[----:B------:R-:W-:Y:S04]  /*10230*/  STG.E desc[UR8][R70.64+-0x800], R9 ;  /* 0xfff8000946007986 */ /* 0x000fe8000c101908 */
[----:B------:R-:W-:Y:S04]  /*10240*/  STG.E.64 desc[UR8][R66.64+-0x2ff8], R36 ;  /* 0xffd0082442007986 */ /* 0x000fe8000c101b08 */
[----:B------:R-:W-:Y:S01]  /*10250*/  STG.E.64 desc[UR8][R66.64+-0x2ff0], R38 ;  /* 0xffd0102642007986 */ /* 0x000fe2000c101b08 */
[----:B0-----:R-:W-:-:S03]  /*10260*/  VIADD R55, R6, 0x800 ;  /* 0x0000080006377836 */ /* 0x001fc60000000000 */
[----:B------:R0:W-:Y:S04]  /*10270*/  STG.E.64 desc[UR8][R66.64+-0x3000], R50 ;  /* 0xffd0003242007986 */ /* 0x0001e8000c101b08 */
[----:B------:R-:W5:Y:S04]  /*10280*/  LDS.64 R52, [R8+0xbff8] ;  /* 0x00bff80008347984 */ /* 0x000f680000000a00 */
[----:B------:R-:W-:Y:S04]  /*10290*/  STG.E desc[UR8][R70.64+-0x400], R11 ;  /* 0xfffc000b46007986 */ /* 0x000fe8000c101908 */
[----:B------:R-:W-:Y:S01]  /*102a0*/  STG.E.64 desc[UR8][R66.64+-0x17f8], R32 ;  /* 0xffe8082042007986 */ /* 0x000fe2000c101b08 */
[----:B0-----:R-:W-:-:S03]  /*102b0*/  IMAD.WIDE R50, R55, 0x4, R14 ;  /* 0x0000000437327825 */ /* 0x001fc600078e020e */
[----:B------:R-:W-:Y:S01]  /*102c0*/  STG.E.64 desc[UR8][R66.64+-0x17f0], R34 ;  /* 0xffe8102242007986 */ /* 0x000fe2000c101b08 */
[----:B------:R-:W-:-:S03]  /*102d0*/  IMAD.WIDE R54, R55, 0x18, R12 ;  /* 0x0000001837367825 */ /* 0x000fc600078e020c */
[----:B------:R-:W-:Y:S04]  /*102e0*/  STG.E.64 desc[UR8][R66.64+-0x1800], R56 ;  /* 0xffe8003842007986 */ /* 0x000fe8000c101b08 */
[----:B------:R-:W0:Y:S04]  /*102f0*/  LDS R9, [R8+0xdff0] ;  /* 0x00dff00008097984 */ /* 0x000e280000000800 */
[----:B-1----:R-:W-:Y:S04]  /*10300*/  STG.E desc[UR8][R70.64], R68 ;  /* 0x0000004446007986 */ /* 0x002fe8000c101908 */
[----:B------:R-:W1:Y:S04]  /*10310*/  LDS.128 R32, [R8+0xe000] ;  /* 0x00e0000008207984 */ /* 0x000e680000000c00 */
[----:B------:R-:W1:Y:S04]  /*10320*/  LDS.64 R56, [R8+0xdff8] ;  /* 0x00dff80008387984 */ /* 0x000e680000000a00 */
[----:B--2---:R-:W-:Y:S04]  /*10330*/  STG.E.64 desc[UR8][R66.64+0x8], R28 ;  /* 0x0000081c42007986 */ /* 0x004fe8000c101b08 */
[----:B------:R-:W-:Y:S04]  /*10340*/  STG.E.64 desc[UR8][R66.64+0x10], R30 ;  /* 0x0000101e42007986 */ /* 0x000fe8000c101b08 */
[----:B------:R-:W-:Y:S04]  /*10350*/  STG.E.64 desc[UR8][R66.64], R58 ;  /* 0x0000003a42007986 */ /* 0x000fe8000c101b08 */
[----:B------:R-:W2:Y:S04]  /*10360*/  LDS R11, [R8+0xfff0] ;  /* 0x00fff000080b7984 */ /* 0x000ea80000000800 */
[----:B---3--:R-:W-:Y:S04]  /*10370*/  STG.E desc[UR8][R70.64+0x400], R69 ;  /* 0x0004004546007986 */ /* 0x008fe8000c101908 */
[----:B------:R-:W3:Y:S04]  /*10380*/  LDS.64 R58, [R8+0xfff8] ;  /* 0x00fff800083a7984 */ /* 0x000ee80000000a00 */
[----:B------:R-:W3:Y:S04]  /*10390*/  LDS.128 R36, [R8+0x10000] ;  /* 0x0100000008247984 */ /* 0x000ee80000000c00 */
[----:B------:R-:W-:Y:S04]  /*103a0*/  STG.E.64 desc[UR8][R66.64+0x1800], R60 ;  /* 0x0018003c42007986 */ /* 0x000fe8000c101b08 */
[----:B------:R-:W3:Y:S04]  /*103b0*/  LDS R69, [R8+0x11ff0] ;  /* 0x011ff00008457984 */ /* 0x000ee80000000800 */
[----:B------:R-:W3:Y:S04]  /*103c0*/  LDS.128 R28, [R8+0x12000] ;  /* 0x01200000081c7984 */ /* 0x000ee80000000c00 */
[----:B------:R-:W3:Y:S04]  /*103d0*/  LDS.64 R60, [R8+0x11ff8] ;  /* 0x011ff800083c7984 */ /* 0x000ee80000000a00 */
[----:B------:R-:W-:Y:S04]  /*103e0*/  STG.E.64 desc[UR8][R66.64+0x1808], R20 ;  /* 0x0018081442007986 */ /* 0x000fe8000c101b08 */
[----:B------:R5:W-:Y:S04]  /*103f0*/  STG.E.64 desc[UR8][R66.64+0x1810], R22 ;  /* 0x0018101642007986 */ /* 0x000be8000c101b08 */
[----:B------:R-:W3:Y:S04]  /*10400*/  LDS R71, [R8+0x13ff0] ;  /* 0x013ff00008477984 */ /* 0x000ee80000000800 */
[----:B----4-:R-:W-:Y:S04]  /*10410*/  STG.E desc[UR8][R50.64+-0x800], R72 ;  /* 0xfff8004832007986 */ /* 0x010fe8000c101908 */
[----:B------:R-:W4:Y:S01]  /*10420*/  LDS.128 R20, [R8+0x14000] ;  /* 0x0140000008147984 */ /* 0x000f220000000c00 */
[----:B-----5:R-:W-:-:S03]  /*10430*/  VIADD R67, R6, 0xc00 ;  /* 0x00000c0006437836 */ /* 0x020fc60000000000 */
[----:B------:R-:W5:Y:S01]  /*10440*/  LDS.64 R62, [R8+0x13ff8] ;  /* 0x013ff800083e7984 */ /* 0x000f620000000a00 */
[----:B------:R-:W-:-:S03]  /*10450*/  VIADD R6, R6, 0x1000 ;  /* 0x0000100006067836 */ /* 0x000fc60000000000 */
        /* <DEDUP_REMOVED lines=8> */
[----:B------:R-:W5:Y:S04]  /*104e0*/  LDS R73, [R8+0x17ff0] ;  /* 0x017ff00008497984 */ /* 0x000f680000000800 */
[----:B------:R-:W5:Y:S04]  /*104f0*/  LDS.64 R44, [R8+0x17ff8] ;  /* 0x017ff800082c7984 */ /* 0x000f680000000a00 */
[----:B------:R0:W5:Y:S04]  /*10500*/  LDS.128 R40, [R8+0x18000] ;  /* 0x0180000008287984 */ /* 0x0001680000000c00 */
[----:B------:R2:W-:Y:S04]  /*10510*/  STG.E.64 desc[UR8][R54.64+-0x17f0], R46 ;  /* 0xffe8102e36007986 */ /* 0x0005e8000c101b08 */
[----:B------:R3:W-:Y:S01]  /*10520*/  STG.E.64 desc[UR8][R54.64+-0x1800], R52 ;  /* 0xffe8003436007986 */ /* 0x0007e2000c101b08 */
[----:B0-----:R-:W-:-:S03]  /*10530*/  VIADD R8, R8, 0x20000 ;  /* 0x0002000008087836 */ /* 0x001fc60000000000 */
[----:B------:R0:W-:Y:S04]  /*10540*/  STG.E desc[UR8][R50.64], R9 ;  /* 0x0000000932007986 */ /* 0x0001e8000c101908 */
[----:B-1----:R0:W-:Y:S01]  /*10550*/  STG.E.64 desc[UR8][R54.64+0x8], R32 ;  /* 0x0000082036007986 */ /* 0x0021e2000c101b08 */
[----:B--2---:R-:W-:-:S03]  /*10560*/  IMAD.WIDE R46, R67, 0x4, R14 ;  /* 0x00000004432e7825 */ /* 0x004fc600078e020e */
[----:B------:R0:W-:Y:S01]  /*10570*/  STG.E.64 desc[UR8][R54.64+0x10], R34 ;  /* 0x0000102236007986 */ /* 0x0001e2000c101b08 */
[----:B---3--:R-:W-:-:S03]  /*10580*/  IMAD.WIDE R52, R67, 0x18, R12 ;  /* 0x0000001843347825 */ /* 0x008fc600078e020c */
        /* <DEDUP_REMOVED lines=22> */
.L_x_596:
[----:B------:R-:W-:Y:S05]  /*106f0*/  BSYNC.RECONVERGENT B1 ;  /* 0x0000000000017941 */ /* 0x000fea0003800200 */
.L_x_595:
[----:B0-----:R-:W-:Y:S01]  /*10700*/  IMAD.IADD R9, R2, 0x1, -R7 ;  /* 0x0000000102097824 */ /* 0x001fe200078e0a07 */
[----:B------:R-:W-:Y:S04]  /*10710*/  BSSY.RECONVERGENT B1, `(.L_x_598) ;  /* 0x0000044000017945 */ /* 0x000fe80003800200 */
[----:B------:R-:W-:-:S13]  /*10720*/  ISETP.GT.AND P1, PT, R9, 0x400, PT ;  /* 0x000004000900780c */ /* 0x000fda0003f24270 */
[----:B------:R-:W-:Y:S05]  /*10730*/  @!P1 BRA `(.L_x_599) ;  /* 0x0000000400049947 */ /* 0x000fea0003800000 */
[----:B------:R-:W0:Y:S01]  /*10740*/  LDS R21, [R8+-0x6010] ;  /* 0xff9ff00008157984 */ /* 0x000e220000000800 */
[C---:B------:R-:W-:Y:S01]  /*10750*/  IMAD.WIDE R10, R6.reuse, 0x4, R14 ;  /* 0x00000004060a7825 */ /* 0x040fe200078e020e */
[----:B------:R-:W-:Y:S02]  /*10760*/  PLOP3.LUT P0, PT, PT, PT, PT, 0x8, 0x80 ;  /* 0x000000000080781c */ /* 0x000fe40003f0e170 */
[----:B------:R-:W1:Y:S01]  /*10770*/  LDS.128 R40, [R8+-0x6000] ;  /* 0xffa0000008287984 */ /* 0x000e620000000c00 */
[----:B------:R-:W-:-:S03]  /*10780*/  IMAD.WIDE R50, R6, 0x18, R12 ;  /* 0x0000001806327825 */ /* 0x000fc600078e020c */
[----:B------:R-:W2:Y:S01]  /*10790*/  LDS.64 R44, [R8+-0x6008] ;  /* 0xff9ff800082c7984 */ /* 0x000ea20000000a00 */
[C---:B------:R-:W-:Y:S02]  /*107a0*/  VIADD R67, R6.reuse, 0x400 ;  /* 0x0000040006437836 */ /* 0x040fe40000000000 */
[----:B------:R-:W-:Y:S01]  /*107b0*/  VIADD R7, R7, 0x800 ;  /* 0x0000080007077836 */ /* 0x000fe20000000000 */
[----:B------:R-:W3:Y:S01]  /*107c0*/  LDS R47, [R8+-0x4010] ;  /* 0xffbff000082f7984 */ /* 0x000ee20000000800 */
[----:B------:R-:W-:-:S03]  /*107d0*/  VIADD R6, R6, 0x800 ;  /* 0x0000080006067836 */ /* 0x000fc60000000000 */
        /* <DEDUP_REMOVED lines=16> */
[----:B------:R-:W-:Y:S04]  /*108e0*/  STG.E.64 desc[UR8][R50.64+-0x2ff0], R42 ;  /* 0xffd0102a32007986 */ /* 0x000fe8000c101b08 */
[----:B--2---:R-:W-:Y:S04]  /*108f0*/  STG.E.64 desc[UR8][R50.64+-0x3000], R44 ;  /* 0xffd0002c32007986 */ /* 0x004fe8000c101b08 */
[----:B------:R-:W1:Y:S04]  /*10900*/  LDS R73, [R8+0x5ff0] ;  /* 0x005ff00008497984 */ /* 0x000e680000000800 */
[----:B---3--:R-:W-:Y:S04]  /*10910*/  STG.E desc[UR8][R10.64+-0x400], R47 ;  /* 0xfffc002f0a007986 */ /* 0x008fe8000c101908 */
[----:B------:R-:W2:Y:S04]  /*10920*/  LDS.128 R40, [R8+0x6000] ;  /* 0x0060000008287984 */ /* 0x000ea80000000c00 */
[----:B------:R-:W3:Y:S04]  /*10930*/  LDS.64 R62, [R8+0x5ff8] ;  /* 0x005ff800083e7984 */ /* 0x000ee80000000a00 */
[----:B----4-:R-:W-:Y:S04]  /*10940*/  STG.E.64 desc[UR8][R50.64+-0x17f8], R36 ;  /* 0xffe8082432007986 */ /* 0x010fe8000c101b08 */
[----:B------:R-:W4:Y:S04]  /*10950*/  LDS R75, [R8+0x7ff0] ;  /* 0x007ff000084b7984 */ /* 0x000f280000000800 */
[----:B------:R-:W4:Y:S04]  /*10960*/  LDS.64 R36, [R8+0x7ff8] ;  /* 0x007ff80008247984 */ /* 0x000f280000000a00 */
[----:B------:R0:W4:Y:S04]  /*10970*/  LDS.128 R44, [R8+0x8000] ;  /* 0x00800000082c7984 */ /* 0x0001280000000c00 */
[----:B------:R1:W-:Y:S04]  /*10980*/  STG.E.64 desc[UR8][R50.64+-0x17f0], R38 ;  /* 0xffe8102632007986 */ /* 0x0003e8000c101b08 */
[----:B-----5:R5:W-:Y:S01]  /*10990*/  STG.E.64 desc[UR8][R50.64+-0x1800], R56 ;  /* 0xffe8003832007986 */ /* 0x020be2000c101b08 */
[----:B0-----:R-:W-:-:S03]  /*109a0*/  VIADD R8, R8, 0x10000 ;  /* 0x0001000008087836 */ /* 0x001fc60000000000 */
[----:B------:R0:W-:Y:S04]  /*109b0*/  STG.E desc[UR8][R10.64], R9 ;  /* 0x000000090a007986 */ /* 0x0001e8000c101908 */
[----:B------:R0:W-:Y:S01]  /*109c0*/  STG.E.64 desc[UR8][R50.64+0x8], R32 ;  /* 0x0000082032007986 */ /* 0x0001e2000c101b08 */
[----:B-1----:R-:W-:-:S03]  /*109d0*/  IMAD.WIDE R38, R67, 0x4, R14 ;  /* 0x0000000443267825 */ /* 0x002fc600078e020e */
[----:B------:R0:W-:Y:S01]  /*109e0*/  STG.E.64 desc[UR8][R50.64+0x10], R34 ;  /* 0x0000102232007986 */ /* 0x0001e2000c101b08 */
[----:B-----5:R-:W-:-:S03]  /*109f0*/  IMAD.WIDE R56, R67, 0x18, R12 ;  /* 0x0000001843387825 */ /* 0x020fc600078e020c */
        /* <DEDUP_REMOVED lines=14> */
[----:B--2---:R0:W-:Y:S04]  /*10ae0*/  STG.E.64 desc[UR8][R56.64+0x8], R40 ;  /* 0x0000082838007986 */ /* 0x0041e8000c101b08 */
[----:B------:R0:W-:Y:S04]  /*10af0*/  STG.E.64 desc[UR8][R56.64+0x10], R42 ;  /* 0x0000102a38007986 */ /* 0x0001e8000c101b08 */
[----:B---3--:R0:W-:Y:S04]  /*10b00*/  STG.E.64 desc[UR8][R56.64], R62 ;  /* 0x0000003e38007986 */ /* 0x0081e8000c101b08 */
[----:B----4-:R0:W-:Y:S04]  /*10b10*/  STG.E desc[UR8][R38.64+0x400], R75 ;  /* 0x0004004b26007986 */ /* 0x0101e8000c101908 */
[----:B------:R0:W-:Y:S04]  /*10b20*/  STG.E.64 desc[UR8][R56.64+0x1800], R36 ;  /* 0x0018002438007986 */ /* 0x0001e8000c101b08 */
[----:B------:R0:W-:Y:S04]  /*10b30*/  STG.E.64 desc[UR8][R56.64+0x1808], R44 ;  /* 0x0018082c38007986 */ /* 0x0001e8000c101b08 */
[----:B------:R0:W-:Y:S02]  /*10b40*/  STG.E.64 desc[UR8][R56.64+0x1810], R46 ;  /* 0x0018102e38007986 */ /* 0x0001e4000c101b08 */
.L_x_599:
[----:B------:R-:W-:Y:S05]  /*10b50*/  BSYNC.RECONVERGENT B1 ;  /* 0x0000000000017941 */ /* 0x000fea0003800200 */
.L_x_598:
[----:B------:R-:W-:-:S13]  /*10b60*/  ISETP.LT.OR P0, PT, R7, R2, P0 ;  /* 0x000000020700720c */ /* 0x000fda0000701670 */
[----:B------:R-:W-:Y:S05]  /*10b70*/  @!P0 BRA `(.L_x_591) ;  /* 0x0000000000dc8947 */ /* 0x000fea0003800000 */
[----:B0-----:R-:W0:Y:S01]  /*10b80*/  LDS R9, [R8+-0x6010] ;  /* 0xff9ff00008097984 */ /* 0x001e220000000800 */
        /* <DEDUP_REMOVED lines=30> */
.L_x_590:
[----:B------:R-:W0:Y:S08]  /*10d70*/  LDC.64 R32, c[0x0][0x390] ;  /* 0x0000e400ff207b82 */ /* 0x000e300000000a00 */
[----:B------:R-:W1:Y:S08]  /*10d80*/  LDC.64 R36, c[0x0][0x398] ;  /* 0x0000e600ff247b82 */ /* 0x000e700000000a00 */
[----:B------:R-:W2:Y:S08]  /*10d90*/  LDC.64 R38, c[0x0][0x390] ;  /* 0x0000e400ff267b82 */ /* 0x000eb00000000a00 */
[----:B------:R-:W3:Y:S01]  /*10da0*/  LDC.64 R40, c[0x0][0x398] ;  /* 0x0000e600ff287b82 */ /* 0x000ee20000000a00 */
[----:B0-----:R-:W-:-:S05]  /*10db0*/  @P2 IMAD.WIDE R32, R6, 0x4, R32 ;  /* 0x0000000406202825 */ /* 0x001fca00078e0220 */
[----:B------:R4:W-:Y:S02]  /*10dc0*/  @P2 STG.E desc[UR8][R32.64], R10 ;  /* 0x0000000a20002986 */ /* 0x0009e4000c101908 */
[----:B------:R-:W0:Y:S01]  /*10dd0*/  LDC.64 R42, c[0x0][0x390] ;  /* 0x0000e400ff2a7b82 */ /* 0x000e220000000a00 */
        /* <DEDUP_REMOVED lines=9> */
[----:B0-----:R-:W-:-:S03]  /*10e70*/  @P1 IMAD.WIDE R40, R51, 0x4, R42 ;  /* 0x0000000433281825 */ /* 0x001fc600078e022a */
[----:B------:R4:W-:Y:S04]  /*10e80*/  @P0 STG.E.64 desc[UR8][R38.64+0x8], R24 ;  /* 0x0000081826000986 */ /* 0x0009e8000c101b08 */
[----:B------:R4:W-:Y:S01]  /*10e90*/  @P0 STG.E.64 desc[UR8][R38.64+0x10], R26 ;  /* 0x0000101a26000986 */ /* 0x0009e2000c101b08 */
[----:B-1----:R-:W-:-:S03]  /*10ea0*/  @P1 IMAD.WIDE R42, R51, 0x18, R44 ;  /* 0x00000018332a1825 */ /* 0x002fc600078e022c */
[----:B------:R4:W-:Y:S04]  /*10eb0*/  @P1 STG.E desc[UR8][R40.64], R8 ;  /* 0x0000000828001986 */ /* 0x0009e8000c101908 */
[----:B------:R4:W-:Y:S04]  /*10ec0*/  @P1 STG.E.64 desc[UR8][R42.64], R34 ;  /* 0x000000222a001986 */ /* 0x0009e8000c101b08 */
[----:B------:R4:W-:Y:S04]  /*10ed0*/  @P1 STG.E.64 desc[UR8][R42.64+0x8], R28 ;  /* 0x0000081c2a001986 */ /* 0x0009e8000c101b08 */
[----:B------:R4:W-:Y:S02]  /*10ee0*/  @P1 STG.E.64 desc[UR8][R42.64+0x10], R30 ;  /* 0x0000101e2a001986 */ /* 0x0009e4000c101b08 */
.L_x_591:
[----:B------:R-:W-:Y:S05]  /*10ef0*/  BSYNC.RECONVERGENT B0 ;  /* 0x0000000000007941 */ /* 0x000fea0003800200 */
.L_x_589:
[----:B------:R-:W-:-:S13]  /*10f00*/  ISETP.NE.AND P0, PT, R5, 0xff, PT ;  /* 0x000000ff0500780c */ /* 0x000fda0003f05270 */
[----:B------:R-:W-:Y:S05]  /*10f10*/  @P0 EXIT ;  /* 0x000000000000094d */ /* 0x000fea0003800000 */
[----:B01--4-:R-:W0:Y:S01]  /*10f20*/  LDC.64 R8, c[0x0][0x3a0] ;  /* 0x0000e800ff087b82 */ /* 0x013e220000000a00 */
        /* <DEDUP_REMOVED lines=11> */
.L_x_600:
[----:B0-----:R-:W-:Y:S01]  /*10fe0*/  STG.E desc[UR8][R8.64], R0 ;  /* 0x0000000008007986 */ /* 0x001fe2000c101908 */
[----:B------:R-:W-:Y:S05]  /*10ff0*/  EXIT ;  /* 0x000000000000794d */ /* 0x000fea0003800000 */
.L_x_421:
[----:B------:R-:W-:Y:S01]  /*11000*/  BSSY B0, `(.L_x_601) ;  /* 0x0000006000007945 */ /* 0x000fe20003800000 */
[----:B------:R-:W-:Y:S01]  /*11010*/  PLOP3.LUT P3, PT, P0, PT, PT, 0x8, 0x80 ;  /* 0x000000000080781c */ /* 0x000fe2000076e170 */
[----:B------:R-:W-:-:S12]  /*11020*/  IMAD.MOV.U32 R50, RZ, RZ, -0x1 ;  /* 0xffffffffff327424 */ /* 0x000fd800078e00ff */
[----:B------:R-:W-:Y:S05]  /*11030*/  WARPSYNC.COLLECTIVE R50, `(.L_x_602) ;  /* 0x0000000032087348 */ /* 0x000fea0003c00000 */
[----:B------:R-:W-:Y:S01]  /*11040*/  VOTE.ANY P3, P3 ;  /* 0x0000000000ff7806 */ /* 0x000fe20001860100 */
[----:B------:R-:W-:-:S12]  /*11050*/  ENDCOLLECTIVE ;  /* 0x000000000000791b */ /* 0x000fd80003800000 */
.L_x_602:
[----:B------:R-:W-:Y:S05]  /*11060*/  BSYNC B0 ;  /* 0x0000000000007941 */ /* 0x000fea0003800000 */
.L_x_601:
[----:B------:R-:W-:Y:S01]  /*11070*/  PLOP3.LUT P0, PT, P3, PT, PT, 0x80, 0x8 ;  /* 0x000000000008781c */ /* 0x000fe20001f0f070 */
[----:B------:R-:W-:-:S12]  /*11080*/  BRA `(.L_x_603) ;  /* 0xffffff3c00c47947 */ /* 0x000fd8000383ffff */
.L_x_426:
[----:B------:R-:W2:Y:S01]  /*11090*/  S2R R58, SR_GEMASK ;  /* 0x00000000003a7919 */ /* 0x000ea20000003c00 */
[----:B------:R-:W-:Y:S01]  /*110a0*/  BSSY B0, `(.L_x_604) ;  /* 0x0000006000007945 */ /* 0x000fe20003800000 */
[----:B------:R-:W-:Y:S01]  /*110b0*/  PLOP3.LUT P3, PT, P0, PT, PT, 0x8, 0x80 ;  /* 0x000000000080781c */ /* 0x000fe2000076e170 */
[----:B------:R-:W-:-:S12]  /*110c0*/  IMAD.MOV.U32 R50, RZ, RZ, -0x1 ;  /* 0xffffffffff327424 */ /* 0x000fd800078e00ff */
[----:B012--5:R-:W-:Y:S05]  /*110d0*/  WARPSYNC.COLLECTIVE R50, `(.L_x_605) ;  /* 0x0000000032087348 */ /* 0x027fea0003c00000 */
[----:B------:R-:W-:Y:S01]  /*110e0*/  VOTE.ANY R50, PT, P3 ;  /* 0x0000000000327806 */ /* 0x000fe200018e0100 */
[----:B012--5:R-:W-:Y:S06]  /*110f0*/  ENDCOLLECTIVE ;  /* 0x000000000000791b */ /* 0x027fec0003800000 */
.L_x_605:
[----:B------:R-:W-:Y:S05]  /*11100*/  BSYNC B0 ;  /* 0x0000000000007941 */ /* 0x000fea0003800000 */
.L_x_604:
        /* <DEDUP_REMOVED lines=10> */
.L_x_606:
[----:B------:R-:W-:Y:S01]  /*111b0*/  IMAD.MOV.U32 R49, RZ, RZ, R53 ;  /* 0x000000ffff317224 */ /* 0x000fe200078e0035 */
[----:B------:R-:W-:Y:S06]  /*111c0*/  BRA `(.L_x_607) ;  /* 0xffffff3c00f47947 */ /* 0x000fec000383ffff */
.L_x_427:
[----:B------:R-:W-:Y:S01]  /*111d0*/  BSSY B0, `(.L_x_608) ;  /* 0x0000006000007945 */ /* 0x000fe20003800000 */
[----:B------:R-:W-:Y:S02]  /*111e0*/  IMAD.MOV.U32 R52, RZ, RZ, 0x1 ;  /* 0x00000001ff347424 */ /* 0x000fe400078e00ff */
[----:B------:R-:W-:-:S07]  /*111f0*/  IMAD.MOV.U32 R50, RZ, RZ, -0x1 ;  /* 0xffffffffff327424 */ /* 0x000fce00078e00ff */
[----:B01----:R-:W-:Y:S05]  /*11200*/  WARPSYNC.COLLECTIVE R50, `(.L_x_609) ;  /* 0x0000000032087348 */ /* 0x003fea0003c00000 */
[----:B------:R2:W3:Y:S02]  /*11210*/  SHFL.DOWN P3, R53, R51, R52, R65 ;  /* 0x0800003433357389 */ /* 0x0004e40000060041 */
[----:B0123--:R-:W-:Y:S05]  /*11220*/  ENDCOLLECTIVE ;  /* 0x000000000000791b */ /* 0x00ffea0003800000 */
.L_x_609:
[----:B------:R-:W-:Y:S05]  /*11230*/  BSYNC B0 ;  /* 0x0000000000007941 */ /* 0x000fea0003800000 */
.L_x_608:
[----:B------:R-:W-:Y:S05]  /*11240*/  BRA `(.L_x_610) ;  /* 0xffffff3c00dc7947 */ /* 0x000fea000383ffff */
.L_x_428:
[----:B------:R-:W-:Y:S01]  /*11250*/  BSSY B0, `(.L_x_611) ;  /* 0x0000007000007945 */ /* 0x000fe20003800000 */
[----:B------:R-:W-:Y:S02]  /*11260*/  IMAD.MOV.U32 R51, RZ, RZ, R16 ;  /* 0x000000ffff337224 */ /* 0x000fe400078e0010 */
[----:B------:R-:W-:Y:S02]  /*11270*/  IMAD.MOV.U32 R52, RZ, RZ, 0x1 ;  /* 0x00000001ff347424 */ /* 0x000fe400078e00ff */
[----:B------:R-:W-:-:S07]  /*11280*/  IMAD.MOV.U32 R50, RZ, RZ, -0x1 ;  /* 0xffffffffff327424 */ /* 0x000fce00078e00ff */
[----:B01----:R-:W-:Y:S05]  /*11290*/  WARPSYNC.COLLECTIVE R50, `(.L_x_612) ;  /* 0x0000000032087348 */ /* 0x003fea0003c00000 */
[----:B------:R2:W3:Y:S02]  /*112a0*/  SHFL.DOWN P3, R53, R51, R52, R65 ;  /* 0x0800003433357389 */ /* 0x0004e40000060041 */
[----:B0123--:R-:W-:Y:S05]  /*112b0*/  ENDCOLLECTIVE ;  /* 0x000000000000791b */ /* 0x00ffea0003800000 */
.L_x_612:
[----:B------:R-:W-:Y:S05]  /*112c0*/  BSYNC B0 ;  /* 0x0000000000007941 */ /* 0x000fea0003800000 */
.L_x_611:
[----:B------:R-:W-:Y:S02]  /*112d0*/  IMAD.MOV.U32 R51, RZ, RZ, R17 ;  /* 0x000000ffff337224 */ /* 0x000fe400078e0011 */
[----:B------:R-:W-:Y:S02]  /*112e0*/  IMAD.MOV.U32 R52, RZ, RZ, 0x1 ;  /* 0x00000001ff347424 */ /* 0x000fe400078e00ff */
[----:B------:R-:W-:Y:S02]  /*112f0*/  IMAD.MOV.U32 R50, RZ, RZ, -0x1 ;  /* 0xffffffffff327424 */ /* 0x000fe400078e00ff */
[----:B------:R-:W-:-:S07]  /*11300*/  IMAD.MOV.U32 R54, RZ, RZ, R53 ;  /* 0x000000ffff367224 */ /* 0x000fce00078e0035 */
[----:B------:R-:W-:Y:S05]  /*11310*/  WARPSYNC.COLLECTIVE R50, `(.L_x_613) ;  /* 0x0000000032087348 */ /* 0x000fea0003c00000 */
[----:B------:R0:W1:Y:S02]  /*11320*/  SHFL.DOWN P3, R53, R51, R52, R65 ;  /* 0x0800003433357389 */ /* 0x0000640000060041 */
[----:B01----:R-:W-:Y:S05]  /*11330*/  ENDCOLLECTIVE ;  /* 0x000000000000791b */ /* 0x003fea0003800000 */
.L_x_613:
[----:B------:R-:W-:Y:S02]  /*11340*/  IMAD.MOV.U32 R51, RZ, RZ, R18 ;  /* 0x000000ffff337224 */ /* 0x000fe400078e0012 */
[----:B------:R-:W-:-:S07]  /*11350*/  IMAD.MOV.U32 R55, RZ, RZ, R53 ;  /* 0x000000ffff377224 */ /* 0x000fce00078e0035 */
[----:B------:R-:W-:Y:S05]  /*11360*/  WARPSYNC.COLLECTIVE R50, `(.L_x_614) ;  /* 0x0000000032087348 */ /* 0x000fea0003c00000 */
[----:B------:R0:W1:Y:S02]  /*11370*/  SHFL.DOWN P3, R53, R51, R52, R65 ;  /* 0x0800003433357389 */ /* 0x0000640000060041 */
[----:B01----:R-:W-:Y:S05]  /*11380*/  ENDCOLLECTIVE ;  /* 0x000000000000791b */ /* 0x003fea0003800000 */
.L_x_614:
[----:B------:R-:W-:Y:S02]  /*11390*/  IMAD.MOV.U32 R51, RZ, RZ, R19 ;  /* 0x000000ffff337224 */ /* 0x000fe400078e0013 */
[----:B------:R-:W-:-:S07]  /*113a0*/  IMAD.MOV.U32 R46, RZ, RZ, R53 ;  /* 0x000000ffff2e7224 */ /* 0x000fce00078e0035 */
[----:B------:R-:W-:Y:S05]  /*113b0*/  WARPSYNC.COLLECTIVE R50, `(.L_x_615) ;  /* 0x0000000032087348 */ /* 0x000fea0003c00000 */
[----:B------:R0:W1:Y:S02]  /*113c0*/  SHFL.DOWN P3, R53, R51, R52, R65 ;  /* 0x0800003433357389 */ /* 0x0000640000060041 */
[----:B01----:R-:W-:Y:S05]  /*113d0*/  ENDCOLLECTIVE ;  /* 0x000000000000791b */ /* 0x003fea0003800000 */
.L_x_615:
[----:B------:R-:W-:Y:S02]  /*113e0*/  IMAD.MOV.U32 R51, RZ, RZ, R40 ;  /* 0x000000ffff337224 */ /* 0x000fe400078e0028 */
[----:B------:R-:W-:-:S07]  /*113f0*/  IMAD.MOV.U32 R47, RZ, RZ, R53 ;  /* 0x000000ffff2f7224 */ /* 0x000fce00078e0035 */
[----:B------:R-:W-:Y:S05]  /*11400*/  WARPSYNC.COLLECTIVE R50, `(.L_x_616) ;  /* 0x0000000032087348 */ /* 0x000fea0003c00000 */
[----:B------:R0:W1:Y:S02]  /*11410*/  SHFL.DOWN P3, R53, R51, R52, R65 ;  /* 0x0800003433357389 */ /* 0x0000640000060041 */
[----:B01----:R-:W-:Y:S05]  /*11420*/  ENDCOLLECTIVE ;  /* 0x000000000000791b */ /* 0x003fea0003800000 */
.L_x_616:
[----:B------:R-:W-:Y:S02]  /*11430*/  IMAD.MOV.U32 R51, RZ, RZ, R41 ;  /* 0x000000ffff337224 */ /* 0x000fe400078e0029 */
[----:B------:R-:W-:-:S07]  /*11440*/  IMAD.MOV.U32 R44, RZ, RZ, R53 ;  /* 0x000000ffff2c7224 */ /* 0x000fce00078e0035 */
[----:B------:R-:W-:Y:S05]  /*11450*/  WARPSYNC.COLLECTIVE R50, `(.L_x_617) ;  /* 0x0000000032087348 */ /* 0x000fea0003c00000 */
[----:B------:R0:W1:Y:S02]  /*11460*/  SHFL.DOWN P3, R53, R51, R52, R65 ;  /* 0x0800003433357389 */ /* 0x0000640000060041 */
[----:B01----:R-:W-:Y:S05]  /*11470*/  ENDCOLLECTIVE ;  /* 0x000000000000791b */ /* 0x003fea0003800000 */
.L_x_617:
[----:B------:R-:W-:Y:S01]  /*11480*/  IMAD.MOV.U32 R45, RZ, RZ, R53 ;  /* 0x000000ffff2d7224 */ /* 0x000fe200078e0035 */
[----:B------:R-:W-:Y:S06]  /*11490*/  BRA `(.L_x_618) ;  /* 0xffffff3c00687947 */ /* 0x000fec000383ffff */
.L_x_431:
[----:B------:R-:W-:Y:S01]  /*114a0*/  BSSY B0, `(.L_x_619) ;  /* 0x0000007000007945 */ /* 0x000fe20003800000 */
[----:B------:R-:W-:Y:S02]  /*114b0*/  IMAD.MOV.U32 R51, RZ, RZ, R10 ;  /* 0x000000ffff337224 */ /* 0x000fe400078e000a */
[----:B------:R-:W-:Y:S02]  /*114c0*/  IMAD.MOV.U32 R52, RZ, RZ, 0x2 ;  /* 0x00000002ff347424 */ /* 0x000fe400078e00ff */
[----:B------:R-:W-:-:S07]  /*114d0*/  IMAD.MOV.U32 R50, RZ, RZ, -0x1 ;  /* 0xffffffffff327424 */ /* 0x000fce00078e00ff */
[----:B01234-:R-:W-:Y:S05]  /*114e0*/  WARPSYNC.COLLECTIVE R50, `(.L_x_620) ;  /* 0x0000000032087348 */ /* 0x01ffea0003c00000 */
[----:B------:R0:W0:Y:S02]  /*114f0*/  SHFL.DOWN P3, R53, R51, R52, R65 ;  /* 0x0800003433357389 */ /* 0x0000240000060041 */
[----:B01234-:R-:W-:Y:S05]  /*11500*/  ENDCOLLECTIVE ;  /* 0x000000000000791b */ /* 0x01ffea0003800000 */
.L_x_620:
[----:B------:R-:W-:Y:S05]  /*11510*/  BSYNC B0 ;  /* 0x0000000000007941 */ /* 0x000fea0003800000 */
.L_x_619:
[----:B------:R-:W-:Y:S01]  /*11520*/  IMAD.MOV.U32 R49, RZ, RZ, R53 ;  /* 0x000000ffff317224 */ /* 0x000fe200078e0035 */
[----:B------:R-:W-:Y:S06]  /*11530*/  BRA `(.L_x_621) ;  /* 0xffffff3c00907947 */ /* 0x000fec000383ffff */
.L_x_432:
[----:B------:R-:W-:Y:S01]  /*11540*/  BSSY B0, `(.L_x_622) ;  /* 0x0000006000007945 */ /* 0x000fe20003800000 */
[----:B------:R-:W-:Y:S02]  /*11550*/  IMAD.MOV.U32 R52, RZ, RZ, 0x2 ;  /* 0x00000002ff347424 */ /* 0x000fe400078e00ff */
[----:B------:R-:W-:-:S07]  /*11560*/  IMAD.MOV.U32 R50, RZ, RZ, -0x1 ;  /* 0xffffffffff327424 */ /* 0x000fce00078e00ff */
[----:B01234-:R-:W-:Y:S05]  /*11570*/  WARPSYNC.COLLECTIVE R50, `(.L_x_623) ;  /* 0x0000000032087348 */ /* 0x01ffea0003c00000 */
[----:B------:R0:W0:Y:S02]  /*11580*/  SHFL.DOWN P3, R53, R51, R52, R65 ;  /* 0x0800003433357389 */ /* 0x0000240000060041 */
[----:B01234-:R-:W-:Y:S05]  /*11590*/  ENDCOLLECTIVE ;  /* 0x000000000000791b */ /* 0x01ffea0003800000 */
.L_x_623:
[----:B------:R-:W-:Y:S05]  /*115a0*/  BSYNC B0 ;  /* 0x0000000000007941 */ /* 0x000fea0003800000 */
.L_x_622:
[----:B------:R-:W-:Y:S05]  /*115b0*/  BRA `(.L_x_624) ;  /* 0xffffff3c00787947 */ /* 0x000fea000383ffff */
.L_x_433:
[----:B------:R-:W-:Y:S01]  /*115c0*/  BSSY B0, `(.L_x_625) ;  /* 0x0000007000007945 */ /* 0x000fe20003800000 */
[----:B------:R-:W-:Y:S02]  /*115d0*/  IMAD.MOV.U32 R51, RZ, RZ, R16 ;  /* 0x000000ffff337224 */ /* 0x000fe400078e0010 */
[----:B------:R-:W-:Y:S02]  /*115e0*/  IMAD.MOV.U32 R52, RZ, RZ, 0x2 ;  /* 0x00000002ff347424 */ /* 0x000fe400078e00ff */
[----:B------:R-:W-:-:S07]  /*115f0*/  IMAD.MOV.U32 R50, RZ, RZ, -0x1 ;  /* 0xffffffffff327424 */ /* 0x000fce00078e00ff */
[----:B01234-:R-:W-:Y:S05]  /*11600*/  WARPSYNC.COLLECTIVE R50, `(.L_x_626) ;  /* 0x0000000032087348 */ /* 0x01ffea0003c00000 */
[----:B------:R0:W0:Y:S02]  /*11610*/  SHFL.DOWN P3, R53, R51, R52, R65 ;  /* 0x0800003433357389 */ /* 0x0000240000060041 */
[----:B01234-:R-:W-:Y:S05]  /*11620*/  ENDCOLLECTIVE ;  /* 0x000000000000791b */ /* 0x01ffea0003800000 */
.L_x_626:
[----:B------:R-:W-:Y:S05]  /*11630*/  BSYNC B0 ;  /* 0x0000000000007941 */ /* 0x000fea0003800000 */
.L_x_625:
[----:B------:R-:W-:Y:S02]  /*11640*/  IMAD.MOV.U32 R51, RZ, RZ, R17 ;  /* 0x000000ffff337224 */ /* 0x000fe400078e0011 */
[----:B------:R-:W-:Y:S02]  /*11650*/  IMAD.MOV.U32 R52, RZ, RZ, 0x2 ;  /* 0x00000002ff347424 */ /* 0x000fe400078e00ff */
[----:B------:R-:W-:Y:S02]  /*11660*/  IMAD.MOV.U32 R50, RZ, RZ, -0x1 ;  /* 0xffffffffff327424 */ /* 0x000fe400078e00ff */
[----:B------:R-:W-:-:S07]  /*11670*/  IMAD.MOV.U32 R44, RZ, RZ, R53 ;  /* 0x000000ffff2c7224 */ /* 0x000fce00078e0035 */
[----:B------:R-:W-:Y:S05]  /*11680*/  WARPSYNC.COLLECTIVE R50, `(.L_x_627) ;  /* 0x0000000032087348 */ /* 0x000fea0003c00000 */
[----:B------:R0:W1:Y:S02]  /*11690*/  SHFL.DOWN P3, R53, R51, R52, R65 ;  /* 0x0800003433357389 */ /* 0x0000640000060041 */
[----:B01----:R-:W-:Y:S05]  /*116a0*/  ENDCOLLECTIVE ;  /* 0x000000000000791b */ /* 0x003fea0003800000 */
.L_x_627:
[----:B------:R-:W-:Y:S02]  /*116b0*/  IMAD.MOV.U32 R51, RZ, RZ, R18 ;  /* 0x000000ffff337224 */ /* 0x000fe400078e0012 */
[----:B------:R-:W-:-:S07]  /*116c0*/  IMAD.MOV.U32 R45, RZ, RZ, R53 ;  /* 0x000000ffff2d7224 */ /* 0x000fce00078e0035 */
[----:B------:R-:W-:Y:S05]  /*116d0*/  WARPSYNC.COLLECTIVE R50, `(.L_x_628) ;  /* 0x0000000032087348 */ /* 0x000fea0003c00000 */
[----:B------:R0:W1:Y:S02]  /*116e0*/  SHFL.DOWN P3, R53, R51, R52, R65 ;  /* 0x0800003433357389 */ /* 0x0000640000060041 */
[----:B01----:R-:W-:Y:S05]  /*116f0*/  ENDCOLLECTIVE ;  /* 0x000000000000791b */ /* 0x003fea0003800000 */
.L_x_628:
[----:B------:R-:W-:Y:S02]  /*11700*/  IMAD.MOV.U32 R51, RZ, RZ, R19 ;  /* 0x000000ffff337224 */ /* 0x000fe400078e0013 */
[----:B------:R-:W-:-:S07]  /*11710*/  IMAD.MOV.U32 R46, RZ, RZ, R53 ;  /* 0x000000ffff2e7224 */ /* 0x000fce00078e0035 */
[----:B------:R-:W-:Y:S05]  /*11720*/  WARPSYNC.COLLECTIVE R50, `(.L_x_629) ;  /* 0x0000000032087348 */ /* 0x000fea0003c00000 */
[----:B------:R0:W1:Y:S02]  /*11730*/  SHFL.DOWN P3, R53, R51, R52, R65 ;  /* 0x0800003433357389 */ /* 0x0000640000060041 */
[----:B01----:R-:W-:Y:S05]  /*11740*/  ENDCOLLECTIVE ;  /* 0x000000000000791b */ /* 0x003fea0003800000 */
.L_x_629:
[----:B------:R-:W-:Y:S02]  /*11750*/  IMAD.MOV.U32 R51, RZ, RZ, R40 ;  /* 0x000000ffff337224 */ /* 0x000fe400078e0028 */
[----:B------:R-:W-:-:S07]  /*11760*/  IMAD.MOV.U32 R47, RZ, RZ, R53 ;  /* 0x000000ffff2f7224 */ /* 0x000fce00078e0035 */
[----:B------:R-:W-:Y:S05]  /*11770*/  WARPSYNC.COLLECTIVE R50, `(.L_x_630) ;  /* 0x0000000032087348 */ /* 0x000fea0003c00000 */
[----:B------:R0:W1:Y:S02]  /*11780*/  SHFL.DOWN P3, R53, R51, R52, R65 ;  /* 0x0800003433357389 */ /* 0x0000640000060041 */
[----:B01----:R-:W-:Y:S05]  /*11790*/  ENDCOLLECTIVE ;  /* 0x000000000000791b */ /* 0x003fea0003800000 */
.L_x_630:
[----:B------:R-:W-:Y:S02]  /*117a0*/  IMAD.MOV.U32 R51, RZ, RZ, R41 ;  /* 0x000000ffff337224 */ /* 0x000fe400078e0029 */
[----:B------:R-:W-:-:S07]  /*117b0*/  IMAD.MOV.U32 R54, RZ, RZ, R53 ;  /* 0x000000ffff367224 */ /* 0x000fce00078e0035 */
[----:B------:R-:W-:Y:S05]  /*117c0*/  WARPSYNC.COLLECTIVE R50, `(.L_x_631) ;  /* 0x0000000032087348 */ /* 0x000fea0003c00000 */
[----:B------:R0:W1:Y:S02]  /*117d0*/  SHFL.DOWN P3, R53, R51, R52, R65 ;  /* 0x0800003433357389 */ /* 0x0000640000060041 */
[----:B01----:R-:W-:Y:S05]  /*117e0*/  ENDCOLLECTIVE ;  /* 0x000000000000791b */ /* 0x003fea0003800000 */
.L_x_631:
[----:B------:R-:W-:Y:S05]  /*117f0*/  BRA `(.L_x_632) ;  /* 0xffffff3c00087947 */ /* 0x000fea000383ffff */
.L_x_436:
[----:B------:R-:W-:Y:S01]  /*11800*/  BSSY B0, `(.L_x_633) ;  /* 0x0000007000007945 */ /* 0x000fe20003800000 */
[----:B------:R-:W-:Y:S02]  /*11810*/  IMAD.MOV.U32 R51, RZ, RZ, R10 ;  /* 0x000000ffff337224 */ /* 0x000fe400078e000a */
[----:B------:R-:W-:Y:S02]  /*11820*/  IMAD.MOV.U32 R52, RZ, RZ, 0x4 ;  /* 0x00000004ff347424 */ /* 0x000fe400078e00ff */
[----:B------:R-:W-:-:S07]  /*11830*/  IMAD.MOV.U32 R50, RZ, RZ, -0x1 ;  /* 0xffffffffff327424 */ /* 0x000fce00078e00ff */
[----:B01234-:R-:W-:Y:S05]  /*11840*/  WARPSYNC.COLLECTIVE R50, `(.L_x_634) ;  /* 0x0000000032087348 */ /* 0x01ffea0003c00000 */
[----:B0-----:R0:W0:Y:S02]  /*11850*/  SHFL.DOWN P3, R53, R51, R52, R65 ;  /* 0x0800003433357389 */ /* 0x0010240000060041 */
[----:B01234-:R-:W-:Y:S05]  /*11860*/  ENDCOLLECTIVE ;  /* 0x000000000000791b */ /* 0x01ffea0003800000 */
.L_x_634:
[----:B------:R-:W-:Y:S05]  /*11870*/  BSYNC B0 ;  /* 0x0000000000007941 */ /* 0x000fea0003800000 */
.L_x_633:
[----:B------:R-:W-:Y:S01]  /*11880*/  IMAD.MOV.U32 R49, RZ, RZ, R53 ;  /* 0x000000ffff317224 */ /* 0x000fe200078e0035 */
[----:B------:R-:W-:Y:S06]  /*11890*/  BRA `(.L_x_635) ;  /* 0xffffff3c00347947 */ /* 0x000fec000383ffff */
.L_x_437:
[----:B------:R-:W-:Y:S01]  /*118a0*/  BSSY B0, `(.L_x_636) ;  /* 0x0000006000007945 */ /* 0x000fe20003800000 */
[----:B------:R-:W-:Y:S02]  /*118b0*/  IMAD.MOV.U32 R52, RZ, RZ, 0x4 ;  /* 0x00000004ff347424 */ /* 0x000fe400078e00ff */
[----:B------:R-:W-:-:S07]  /*118c0*/  IMAD.MOV.U32 R50, RZ, RZ, -0x1 ;  /* 0xffffffffff327424 */ /* 0x000fce00078e00ff */
[----:B01234-:R-:W-:Y:S05]  /*118d0*/  WARPSYNC.COLLECTIVE R50, `(.L_x_637) ;  /* 0x0000000032087348 */ /* 0x01ffea0003c00000 */
[----:B0-----:R0:W0:Y:S02]  /*118e0*/  SHFL.DOWN P3, R53, R51, R52, R65 ;  /* 0x0800003433357389 */ /* 0x0010240000060041 */
[----:B01234-:R-:W-:Y:S05]  /*118f0*/  ENDCOLLECTIVE ;  /* 0x000000000000791b */ /* 0x01ffea0003800000 */
.L_x_637:
[----:B------:R-:W-:Y:S05]  /*11900*/  BSYNC B0 ;  /* 0x0000000000007941 */ /* 0x000fea0003800000 */
.L_x_636:
[----:B------:R-:W-:Y:S05]  /*11910*/  BRA `(.L_x_638) ;  /* 0xffffff3c001c7947 */ /* 0x000fea000383ffff */
.L_x_438:
[----:B------:R-:W-:Y:S01]  /*11920*/  BSSY B0, `(.L_x_639) ;  /* 0x0000007000007945 */ /* 0x000fe20003800000 */
[----:B------:R-:W-:Y:S02]  /*11930*/  IMAD.MOV.U32 R51, RZ, RZ, R16 ;  /* 0x000000ffff337224 */ /* 0x000fe400078e0010 */
[----:B------:R-:W-:Y:S02]  /*11940*/  IMAD.MOV.U32 R52, RZ, RZ, 0x4 ;  /* 0x00000004ff347424 */ /* 0x000fe400078e00ff */
[----:B------:R-:W-:-:S07]  /*11950*/  IMAD.MOV.U32 R50, RZ, RZ, -0x1 ;  /* 0xffffffffff327424 */ /* 0x000fce00078e00ff */
[----:B01234-:R-:W-:Y:S05]  /*11960*/  WARPSYNC.COLLECTIVE R50, `(.L_x_640) ;  /* 0x0000000032087348 */ /* 0x01ffea0003c00000 */
[----:B0-----:R0:W0:Y:S02]  /*11970*/  SHFL.DOWN P3, R53, R51, R52, R65 ;  /* 0x0800003433357389 */ /* 0x0010240000060041 */
[----:B01234-:R-:W-:Y:S05]  /*11980*/  ENDCOLLECTIVE ;  /* 0x000000000000791b */ /* 0x01ffea0003800000 */
.L_x_640:
[----:B------:R-:W-:Y:S05]  /*11990*/  BSYNC B0 ;  /* 0x0000000000007941 */ /* 0x000fea0003800000 */
.L_x_639:
[----:B------:R-:W-:Y:S02]  /*119a0*/  IMAD.MOV.U32 R51, RZ, RZ, R17 ;  /* 0x000000ffff337224 */ /* 0x000fe400078e0011 */
[----:B------:R-:W-:Y:S02]  /*119b0*/  IMAD.MOV.U32 R52, RZ, RZ, 0x4 ;  /* 0x00000004ff347424 */ /* 0x000fe400078e00ff */
[----:B------:R-:W-:Y:S02]  /*119c0*/  IMAD.MOV.U32 R50, RZ, RZ, -0x1 ;  /* 0xffffffffff327424 */ /* 0x000fe400078e00ff */
[----:B------:R-:W-:-:S07]  /*119d0*/  IMAD.MOV.U32 R44, RZ, RZ, R53 ;  /* 0x000000ffff2c7224 */ /* 0x000fce00078e0035 */
[----:B------:R-:W-:Y:S05]  /*119e0*/  WARPSYNC.COLLECTIVE R50, `(.L_x_641) ;  /* 0x0000000032087348 */ /* 0x000fea0003c00000 */
[----:B------:R0:W1:Y:S02]  /*119f0*/  SHFL.DOWN P3, R53, R51, R52, R65 ;  /* 0x0800003433357389 */ /* 0x0000640000060041 */
[----:B01----:R-:W-:Y:S05]  /*11a00*/  ENDCOLLECTIVE ;  /* 0x000000000000791b */ /* 0x003fea0003800000 */
.L_x_641:
[----:B------:R-:W-:Y:S02]  /*11a10*/  IMAD.MOV.U32 R51, RZ, RZ, R18 ;  /* 0x000000ffff337224 */ /* 0x000fe400078e0012 */
[----:B------:R-:W-:-:S07]  /*11a20*/  IMAD.MOV.U32 R45, RZ, RZ, R53 ;  /* 0x000000ffff2d7224 */ /* 0x000fce00078e0035 */
[----:B------:R-:W-:Y:S05]  /*11a30*/  WARPSYNC.COLLECTIVE R50, `(.L_x_642) ;  /* 0x0000000032087348 */ /* 0x000fea0003c00000 */
[----:B------:R0:W1:Y:S02]  /*11a40*/  SHFL.DOWN P3, R53, R51, R52, R65 ;  /* 0x0800003433357389 */ /* 0x0000640000060041 */
[----:B01----:R-:W-:Y:S05]  /*11a50*/  ENDCOLLECTIVE ;  /* 0x000000000000791b */ /* 0x003fea0003800000 */
.L_x_642:
[----:B------:R-:W-:Y:S02]  /*11a60*/  IMAD.MOV.U32 R51, RZ, RZ, R19 ;  /* 0x000000ffff337224 */ /* 0x000fe400078e0013 */
[----:B------:R-:W-:-:S07]  /*11a70*/  IMAD.MOV.U32 R46, RZ, RZ, R53 ;  /* 0x000000ffff2e7224 */ /* 0x000fce00078e0035 */
[----:B------:R-:W-:Y:S05]  /*11a80*/  WARPSYNC.COLLECTIVE R50, `(.L_x_643) ;  /* 0x0000000032087348 */ /* 0x000fea0003c00000 */
[----:B------:R0:W1:Y:S02]  /*11a90*/  SHFL.DOWN P3, R53, R51, R52, R65 ;  /* 0x0800003433357389 */ /* 0x0000640000060041 */
[----:B01----:R-:W-:Y:S05]  /*11aa0*/  ENDCOLLECTIVE ;  /* 0x000000000000791b */ /* 0x003fea0003800000 */
.L_x_643:
[----:B------:R-:W-:Y:S02]  /*11ab0*/  IMAD.MOV.U32 R51, RZ, RZ, R40 ;  /* 0x000000ffff337224 */ /* 0x000fe400078e0028 */
[----:B------:R-:W-:-:S07]  /*11ac0*/  IMAD.MOV.U32 R47, RZ, RZ, R53 ;  /* 0x000000ffff2f7224 */ /* 0x000fce00078e0035 */
[----:B------:R-:W-:Y:S05]  /*11ad0*/  WARPSYNC.COLLECTIVE R50, `(.L_x_644) ;  /* 0x0000000032087348 */ /* 0x000fea0003c00000 */
[----:B------:R0:W1:Y:S02]  /*11ae0*/  SHFL.DOWN P3, R53, R51, R52, R65 ;  /* 0x0800003433357389 */ /* 0x0000640000060041 */
[----:B01----:R-:W-:Y:S05]  /*11af0*/  ENDCOLLECTIVE ;  /* 0x000000000000791b */ /* 0x003fea0003800000 */
.L_x_644:
[----:B------:R-:W-:Y:S02]  /*11b00*/  IMAD.MOV.U32 R51, RZ, RZ, R41 ;  /* 0x000000ffff337224 */ /* 0x000fe400078e0029 */
[----:B------:R-:W-:-:S07]  /*11b10*/  IMAD.MOV.U32 R54, RZ, RZ, R53 ;  /* 0x000000ffff367224 */ /* 0x000fce00078e0035 */
[----:B------:R-:W-:Y:S05]  /*11b20*/  WARPSYNC.COLLECTIVE R50, `(.L_x_645) ;  /* 0x0000000032087348 */ /* 0x000fea0003c00000 */
[----:B------:R0:W1:Y:S02]  /*11b30*/  SHFL.DOWN P3, R53, R51, R52, R65 ;  /* 0x0800003433357389 */ /* 0x0000640000060041 */
[----:B01----:R-:W-:Y:S05]  /*11b40*/  ENDCOLLECTIVE ;  /* 0x000000000000791b */ /* 0x003fea0003800000 */
.L_x_645:
[----:B------:R-:W-:Y:S05]  /*11b50*/  BRA `(.L_x_646) ;  /* 0xffffff3800ac7947 */ /* 0x000fea000383ffff */
.L_x_441:
[----:B------:R-:W-:Y:S01]  /*11b60*/  BSSY B0, `(.L_x_647) ;  /* 0x0000007000007945 */ /* 0x000fe20003800000 */
[----:B------:R-:W-:Y:S02]  /*11b70*/  IMAD.MOV.U32 R51, RZ, RZ, R10 ;  /* 0x000000ffff337224 */ /* 0x000fe400078e000a */
[----:B------:R-:W-:Y:S02]  /*11b80*/  IMAD.MOV.U32 R52, RZ, RZ, 0x8 ;  /* 0x00000008ff347424 */ /* 0x000fe400078e00ff */
[----:B------:R-:W-:-:S07]  /*11b90*/  IMAD.MOV.U32 R50, RZ, RZ, -0x1 ;  /* 0xffffffffff327424 */ /* 0x000fce00078e00ff */
[----:B01234-:R-:W-:Y:S05]  /*11ba0*/  WARPSYNC.COLLECTIVE R50, `(.L_x_648) ;  /* 0x0000000032087348 */ /* 0x01ffea0003c00000 */
[----:B0-----:R0:W0:Y:S02]  /*11bb0*/  SHFL.DOWN P3, R53, R51, R52, R65 ;  /* 0x0800003433357389 */ /* 0x0010240000060041 */
[----:B01234-:R-:W-:Y:S05]  /*11bc0*/  ENDCOLLECTIVE ;  /* 0x000000000000791b */ /* 0x01ffea0003800000 */
.L_x_648:
[----:B------:R-:W-:Y:S05]  /*11bd0*/  BSYNC B0 ;  /* 0x0000000000007941 */ /* 0x000fea0003800000 */
.L_x_647:
[----:B------:R-:W-:Y:S01]  /*11be0*/  IMAD.MOV.U32 R49, RZ, RZ, R53 ;  /* 0x000000ffff317224 */ /* 0x000fe200078e0035 */
[----:B------:R-:W-:Y:S06]  /*11bf0*/  BRA `(.L_x_649) ;  /* 0xffffff3800d87947 */ /* 0x000fec000383ffff */
.L_x_442:
[----:B------:R-:W-:Y:S01]  /*11c00*/  BSSY B0, `(.L_x_650) ;  /* 0x0000006000007945 */ /* 0x000fe20003800000 */
[----:B------:R-:W-:Y:S02]  /*11c10*/  IMAD.MOV.U32 R52, RZ, RZ, 0x8 ;  /* 0x00000008ff347424 */ /* 0x000fe400078e00ff */
[----:B------:R-:W-:-:S07]  /*11c20*/  IMAD.MOV.U32 R50, RZ, RZ, -0x1 ;  /* 0xffffffffff327424 */ /* 0x000fce00078e00ff */
[----:B01234-:R-:W-:Y:S05]  /*11c30*/  WARPSYNC.COLLECTIVE R50, `(.L_x_651) ;  /* 0x0000000032087348 */ /* 0x01ffea0003c00000 */
[----:B0-----:R0:W0:Y:S02]  /*11c40*/  SHFL.DOWN P3, R53, R51, R52, R65 ;  /* 0x0800003433357389 */ /* 0x0010240000060041 */
[----:B01234-:R-:W-:Y:S05]  /*11c50*/  ENDCOLLECTIVE ;  /* 0x000000000000791b */ /* 0x01ffea0003800000 */
.L_x_651:
[----:B------:R-:W-:Y:S05]  /*11c60*/  BSYNC B0 ;  /* 0x0000000000007941 */ /* 0x000fea0003800000 */
.L_x_650:
[----:B------:R-:W-:Y:S05]  /*11c70*/  BRA `(.L_x_652) ;  /* 0xffffff3800c07947 */ /* 0x000fea000383ffff */
.L_x_443:
[----:B------:R-:W-:Y:S01]  /*11c80*/  BSSY B0, `(.L_x_653) ;  /* 0x0000007000007945 */ /* 0x000fe20003800000 */
[----:B------:R-:W-:Y:S02]  /*11c90*/  IMAD.MOV.U32 R51, RZ, RZ, R16 ;  /* 0x000000ffff337224 */ /* 0x000fe400078e0010 */
[----:B------:R-:W-:Y:S02]  /*11ca0*/  IMAD.MOV.U32 R52, RZ, RZ, 0x8 ;  /* 0x00000008ff347424 */ /* 0x000fe400078e00ff */
[----:B------:R-:W-:-:S07]  /*11cb0*/  IMAD.MOV.U32 R50, RZ, RZ, -0x1 ;  /* 0xffffffffff327424 */ /* 0x000fce00078e00ff */
[----:B01234-:R-:W-:Y:S05]  /*11cc0*/  WARPSYNC.COLLECTIVE R50, `(.L_x_654) ;  /* 0x0000000032087348 */ /* 0x01ffea0003c00000 */
[----:B0-----:R0:W0:Y:S02]  /*11cd0*/  SHFL.DOWN P3, R53, R51, R52, R65 ;  /* 0x0800003433357389 */ /* 0x0010240000060041 */
[----:B01234-:R-:W-:Y:S05]  /*11ce0*/  ENDCOLLECTIVE ;  /* 0x000000000000791b */ /* 0x01ffea0003800000 */
.L_x_654:
[----:B------:R-:W-:Y:S05]  /*11cf0*/  BSYNC B0 ;  /* 0x0000000000007941 */ /* 0x000fea0003800000 */
.L_x_653:
[----:B------:R-:W-:Y:S02]  /*11d00*/  IMAD.MOV.U32 R51, RZ, RZ, R17 ;  /* 0x000000ffff337224 */ /* 0x000fe400078e0011 */
[----:B------:R-:W-:Y:S02]  /*11d10*/  IMAD.MOV.U32 R52, RZ, RZ, 0x8 ;  /* 0x00000008ff347424 */ /* 0x000fe400078e00ff */
[----:B------:R-:W-:Y:S02]  /*11d20*/  IMAD.MOV.U32 R50, RZ, RZ, -0x1 ;  /* 0xffffffffff327424 */ /* 0x000fe400078e00ff */
[----:B------:R-:W-:-:S07]  /*11d30*/  IMAD.MOV.U32 R44, RZ, RZ, R53 ;  /* 0x000000ffff2c7224 */ /* 0x000fce00078e0035 */
[----:B------:R-:W-:Y:S05]  /*11d40*/  WARPSYNC.COLLECTIVE R50, `(.L_x_655) ;  /* 0x0000000032087348 */ /* 0x000fea0003c00000 */
[----:B------:R0:W1:Y:S02]  /*11d50*/  SHFL.DOWN P3, R53, R51, R52, R65 ;  /* 0x0800003433357389 */ /* 0x0000640000060041 */
[----:B01----:R-:W-:Y:S05]  /*11d60*/  ENDCOLLECTIVE ;  /* 0x000000000000791b */ /* 0x003fea0003800000 */
.L_x_655:
[----:B------:R-:W-:Y:S02]  /*11d70*/  IMAD.MOV.U32 R51, RZ, RZ, R18 ;  /* 0x000000ffff337224 */ /* 0x000fe400078e0012 */
[----:B------:R-:W-:-:S07]  /*11d80*/  IMAD.MOV.U32 R45, RZ, RZ, R53 ;  /* 0x000000ffff2d7224 */ /* 0x000fce00078e0035 */
[----:B------:R-:W-:Y:S05]  /*11d90*/  WARPSYNC.COLLECTIVE R50, `(.L_x_656) ;  /* 0x0000000032087348 */ /* 0x000fea0003c00000 */
[----:B------:R0:W1:Y:S02]  /*11da0*/  SHFL.DOWN P3, R53, R51, R52, R65 ;  /* 0x0800003433357389 */ /* 0x0000640000060041 */
[----:B01----:R-:W-:Y:S05]  /*11db0*/  ENDCOLLECTIVE ;  /* 0x000000000000791b */ /* 0x003fea0003800000 */
.L_x_656:
[----:B------:R-:W-:Y:S02]  /*11dc0*/  IMAD.MOV.U32 R51, RZ, RZ, R19 ;  /* 0x000000ffff337224 */ /* 0x000fe400078e0013 */
[----:B------:R-:W-:-:S07]  /*11dd0*/  IMAD.MOV.U32 R46, RZ, RZ, R53 ;  /* 0x000000ffff2e7224 */ /* 0x000fce00078e0035 */
[----:B------:R-:W-:Y:S05]  /*11de0*/  WARPSYNC.COLLECTIVE R50, `(.L_x_657) ;  /* 0x0000000032087348 */ /* 0x000fea0003c00000 */
[----:B------:R0:W1:Y:S02]  /*11df0*/  SHFL.DOWN P3, R53, R51, R52, R65 ;  /* 0x0800003433357389 */ /* 0x0000640000060041 */
[----:B01----:R-:W-:Y:S05]  /*11e00*/  ENDCOLLECTIVE ;  /* 0x000000000000791b */ /* 0x003fea0003800000 */
.L_x_657:
[----:B------:R-:W-:Y:S02]  /*11e10*/  IMAD.MOV.U32 R51, RZ, RZ, R40 ;  /* 0x000000ffff337224 */ /* 0x000fe400078e0028 */
[----:B------:R-:W-:-:S07]  /*11e20*/  IMAD.MOV.U32 R47, RZ, RZ, R53 ;  /* 0x000000ffff2f7224 */ /* 0x000fce00078e0035 */
[----:B------:R-:W-:Y:S05]  /*11e30*/  WARPSYNC.COLLECTIVE R50, `(.L_x_658) ;  /* 0x0000000032087348 */ /* 0x000fea0003c00000 */
[----:B------:R0:W1:Y:S02]  /*11e40*/  SHFL.DOWN P3, R53, R51, R52, R65 ;  /* 0x0800003433357389 */ /* 0x0000640000060041 */
[----:B01----:R-:W-:Y:S05]  /*11e50*/  ENDCOLLECTIVE ;  /* 0x000000000000791b */ /* 0x003fea0003800000 */
.L_x_658:
[----:B------:R-:W-:Y:S02]  /*11e60*/  IMAD.MOV.U32 R51, RZ, RZ, R41 ;  /* 0x000000ffff337224 */ /* 0x000fe400078e0029 */
[----:B------:R-:W-:-:S07]  /*11e70*/  IMAD.MOV.U32 R54, RZ, RZ, R53 ;  /* 0x000000ffff367224 */ /* 0x000fce00078e0035 */
[----:B------:R-:W-:Y:S05]  /*11e80*/  WARPSYNC.COLLECTIVE R50, `(.L_x_659) ;  /* 0x0000000032087348 */ /* 0x000fea0003c00000 */
[----:B------:R0:W1:Y:S02]  /*11e90*/  SHFL.DOWN P3, R53, R51, R52, R65 ;  /* 0x0800003433357389 */ /* 0x0000640000060041 */
[----:B01----:R-:W-:Y:S05]  /*11ea0*/  ENDCOLLECTIVE ;  /* 0x000000000000791b */ /* 0x003fea0003800000 */
.L_x_659:
[----:B------:R-:W-:Y:S05]  /*11eb0*/  BRA `(.L_x_660) ;  /* 0xffffff3800507947 */ /* 0x000fea000383ffff */
.L_x_446:
[----:B------:R-:W-:Y:S01]  /*11ec0*/  BSSY B0, `(.L_x_661) ;  /* 0x0000007000007945 */ /* 0x000fe20003800000 */
[----:B------:R-:W-:Y:S02]  /*11ed0*/  IMAD.MOV.U32 R51, RZ, RZ, R10 ;  /* 0x000000ffff337224 */ /* 0x000fe400078e000a */
[----:B------:R-:W-:Y:S02]  /*11ee0*/  IMAD.MOV.U32 R52, RZ, RZ, 0x10 ;  /* 0x00000010ff347424 */ /* 0x000fe400078e00ff */
[----:B------:R-:W-:-:S07]  /*11ef0*/  IMAD.MOV.U32 R50, RZ, RZ, -0x1 ;  /* 0xffffffffff327424 */ /* 0x000fce00078e00ff */
[----:B01234-:R-:W-:Y:S05]  /*11f00*/  WARPSYNC.COLLECTIVE R50, `(.L_x_662) ;  /* 0x0000000032087348 */ /* 0x01ffea0003c00000 */
[----:B0-----:R0:W0:Y:S02]  /*11f10*/  SHFL.DOWN P3, R53, R51, R52, R65 ;  /* 0x0800003433357389 */ /* 0x0010240000060041 */
[----:B01234-:R-:W-:Y:S05]  /*11f20*/  ENDCOLLECTIVE ;  /* 0x000000000000791b */ /* 0x01ffea0003800000 */
.L_x_662:
[----:B------:R-:W-:Y:S05]  /*11f30*/  BSYNC B0 ;  /* 0x0000000000007941 */ /* 0x000fea0003800000 */
.L_x_661:
[----:B------:R-:W-:Y:S01]  /*11f40*/  IMAD.MOV.U32 R55, RZ, RZ, R53 ;  /* 0x000000ffff377224 */ /* 0x000fe200078e0035 */
[----:B------:R-:W-:Y:S06]  /*11f50*/  BRA `(.L_x_663) ;  /* 0xffffff38007c7947 */ /* 0x000fec000383ffff */
.L_x_447:
[----:B------:R-:W-:Y:S01]  /*11f60*/  BSSY B0, `(.L_x_664) ;  /* 0x0000006000007945 */ /* 0x000fe20003800000 */
[----:B------:R-:W-:Y:S02]  /*11f70*/  IMAD.MOV.U32 R52, RZ, RZ, 0x10 ;  /* 0x00000010ff347424 */ /* 0x000fe400078e00ff */
[----:B------:R-:W-:-:S07]  /*11f80*/  IMAD.MOV.U32 R50, RZ, RZ, -0x1 ;  /* 0xffffffffff327424 */ /* 0x000fce00078e00ff */
[----:B01234-:R-:W-:Y:S05]  /*11f90*/  WARPSYNC.COLLECTIVE R50, `(.L_x_665) ;  /* 0x0000000032087348 */ /* 0x01ffea0003c00000 */
[----:B0-----:R0:W0:Y:S02]  /*11fa0*/  SHFL.DOWN P3, R53, R51, R52, R65 ;  /* 0x0800003433357389 */ /* 0x0010240000060041 */
[----:B01234-:R-:W-:Y:S05]  /*11fb0*/  ENDCOLLECTIVE ;  /* 0x000000000000791b */ /* 0x01ffea0003800000 */
.L_x_665:
[----:B------:R-:W-:Y:S05]  /*11fc0*/  BSYNC B0 ;  /* 0x0000000000007941 */ /* 0x000fea0003800000 */
.L_x_664:
[----:B------:R-:W-:Y:S05]  /*11fd0*/  BRA `(.L_x_666) ;  /* 0xffffff3800647947 */ /* 0x000fea000383ffff */
.L_x_448:
[----:B------:R-:W-:Y:S01]  /*11fe0*/  BSSY B0, `(.L_x_667) ;  /* 0x0000007000007945 */ /* 0x000fe20003800000 */
[----:B------:R-:W-:Y:S02]  /*11ff0*/  IMAD.MOV.U32 R51, RZ, RZ, R16 ;  /* 0x000000ffff337224 */ /* 0x000fe400078e0010 */
[----:B------:R-:W-:Y:S02]  /*12000*/  IMAD.MOV.U32 R52, RZ, RZ, 0x10 ;  /* 0x00000010ff347424 */ /* 0x000fe400078e00ff */
[----:B------:R-:W-:-:S07]  /*12010*/  IMAD.MOV.U32 R50, RZ, RZ, -0x1 ;  /* 0xffffffffff327424 */ /* 0x000fce00078e00ff */
[----:B01234-:R-:W-:Y:S05]  /*12020*/  WARPSYNC.COLLECTIVE R50, `(.L_x_668) ;  /* 0x0000000032087348 */ /* 0x01ffea0003c00000 */
[----:B0-----:R0:W0:Y:S02]  /*12030*/  SHFL.DOWN P3, R53, R51, R52, R65 ;  /* 0x0800003433357389 */ /* 0x0010240000060041 */
[----:B01234-:R-:W-:Y:S05]  /*12040*/  ENDCOLLECTIVE ;  /* 0x000000000000791b */ /* 0x01ffea0003800000 */
.L_x_668:
[----:B------:R-:W-:Y:S05]  /*12050*/  BSYNC B0 ;  /* 0x0000000000007941 */ /* 0x000fea0003800000 */
.L_x_667:
[----:B------:R-:W-:Y:S02]  /*12060*/  IMAD.MOV.U32 R51, RZ, RZ, R17 ;  /* 0x000000ffff337224 */ /* 0x000fe400078e0011 */
[----:B------:R-:W-:Y:S02]  /*12070*/  IMAD.MOV.U32 R52, RZ, RZ, 0x10 ;  /* 0x00000010ff347424 */ /* 0x000fe400078e00ff */
[----:B------:R-:W-:Y:S02]  /*12080*/  IMAD.MOV.U32 R50, RZ, RZ, -0x1 ;  /* 0xffffffffff327424 */ /* 0x000fe400078e00ff */
[----:B------:R-:W-:-:S07]  /*12090*/  IMAD.MOV.U32 R49, RZ, RZ, R53 ;  /* 0x000000ffff317224 */ /* 0x000fce00078e0035 */
[----:B------:R-:W-:Y:S05]  /*120a0*/  WARPSYNC.COLLECTIVE R50, `(.L_x_669) ;  /* 0x0000000032087348 */ /* 0x000fea0003c00000 */
[----:B------:R0:W1:Y:S02]  /*120b0*/  SHFL.DOWN P3, R53, R51, R52, R65 ;  /* 0x0800003433357389 */ /* 0x0000640000060041 */
[----:B01----:R-:W-:Y:S05]  /*120c0*/  ENDCOLLECTIVE ;  /* 0x000000000000791b */ /* 0x003fea0003800000 */
.L_x_669:
[----:B------:R-:W-:Y:S02]  /*120d0*/  IMAD.MOV.U32 R51, RZ, RZ, R18 ;  /* 0x000000ffff337224 */ /* 0x000fe400078e0012 */
[----:B------:R-:W-:-:S07]  /*120e0*/  IMAD.MOV.U32 R56, RZ, RZ, R53 ;  /* 0x000000ffff387224 */ /* 0x000fce00078e0035 */
[----:B------:R-:W-:Y:S05]  /*120f0*/  WARPSYNC.COLLECTIVE R50, `(.L_x_670) ;  /* 0x0000000032087348 */ /* 0x000fea0003c00000 */
[----:B------:R0:W1:Y:S02]  /*12100*/  SHFL.DOWN P3, R53, R51, R52, R65 ;  /* 0x0800003433357389 */ /* 0x0000640000060041 */
[----:B01----:R-:W-:Y:S05]  /*12110*/  ENDCOLLECTIVE ;  /* 0x000000000000791b */ /* 0x003fea0003800000 */
.L_x_670:
[----:B------:R-:W-:Y:S02]  /*12120*/  IMAD.MOV.U32 R51, RZ, RZ, R19 ;  /* 0x000000ffff337224 */ /* 0x000fe400078e0013 */
[----:B------:R-:W-:-:S07]  /*12130*/  IMAD.MOV.U32 R57, RZ, RZ, R53 ;  /* 0x000000ffff397224 */ /* 0x000fce00078e0035 */
[----:B------:R-:W-:Y:S05]  /*12140*/  WARPSYNC.COLLECTIVE R50, `(.L_x_671) ;  /* 0x0000000032087348 */ /* 0x000fea0003c00000 */
[----:B------:R0:W1:Y:S02]  /*12150*/  SHFL.DOWN P3, R53, R51, R52, R65 ;  /* 0x0800003433357389 */ /* 0x0000640000060041 */
[----:B01----:R-:W-:Y:S05]  /*12160*/  ENDCOLLECTIVE ;  /* 0x000000000000791b */ /* 0x003fea0003800000 */
.L_x_671:
[----:B------:R-:W-:Y:S02]  /*12170*/  IMAD.MOV.U32 R51, RZ, RZ, R40 ;  /* 0x000000ffff337224 */ /* 0x000fe400078e0028 */
[----:B------:R-:W-:-:S07]  /*12180*/  IMAD.MOV.U32 R62, RZ, RZ, R53 ;  /* 0x000000ffff3e7224 */ /* 0x000fce00078e0035 */
[----:B------:R-:W-:Y:S05]  /*12190*/  WARPSYNC.COLLECTIVE R50, `(.L_x_672) ;  /* 0x0000000032087348 */ /* 0x000fea0003c00000 */
[----:B------:R0:W1:Y:S02]  /*121a0*/  SHFL.DOWN P3, R53, R51, R52, R65 ;  /* 0x0800003433357389 */ /* 0x0000640000060041 */
[----:B01----:R-:W-:Y:S05]  /*121b0*/  ENDCOLLECTIVE ;  /* 0x000000000000791b */ /* 0x003fea0003800000 */
.L_x_672:
[----:B------:R-:W-:Y:S02]  /*121c0*/  IMAD.MOV.U32 R51, RZ, RZ, R41 ;  /* 0x000000ffff337224 */ /* 0x000fe400078e0029 */
[----:B------:R-:W-:-:S07]  /*121d0*/  IMAD.MOV.U32 R54, RZ, RZ, R53 ;  /* 0x000000ffff367224 */ /* 0x000fce00078e0035 */
[----:B------:R-:W-:Y:S05]  /*121e0*/  WARPSYNC.COLLECTIVE R50, `(.L_x_673) ;  /* 0x0000000032087348 */ /* 0x000fea0003c00000 */
[----:B------:R0:W1:Y:S02]  /*121f0*/  SHFL.DOWN P3, R53, R51, R52, R65 ;  /* 0x0800003433357389 */ /* 0x0000640000060041 */
[----:B01----:R-:W-:Y:S05]  /*12200*/  ENDCOLLECTIVE ;  /* 0x000000000000791b */ /* 0x003fea0003800000 */
.L_x_673:
[----:B------:R-:W-:Y:S01]  /*12210*/  IMAD.MOV.U32 R63, RZ, RZ, R53 ;  /* 0x000000ffff3f7224 */ /* 0x000fe200078e0035 */
[----:B------:R-:W-:Y:S06]  /*12220*/  BRA `(.L_x_674) ;  /* 0xffffff3400f07947 */ /* 0x000fec000383ffff */
.L_x_451:
[----:B------:R-:W-:Y:S01]  /*12230*/  BSSY B0, `(.L_x_675) ;  /* 0x0000006000007945 */ /* 0x000fe20003800000 */
[----:B------:R-:W-:Y:S01]  /*12240*/  PLOP3.LUT P3, PT, P0, PT, PT, 0x80, 0x8 ;  /* 0x000000000008781c */ /* 0x000fe2000076f070 */
[----:B------:R-:W-:-:S12]  /*12250*/  IMAD.MOV.U32 R50, RZ, RZ, -0x1 ;  /* 0xffffffffff327424 */ /* 0x000fd800078e00ff */
[----:B01-34-:R-:W-:Y:S05]  /*12260*/  WARPSYNC.COLLECTIVE R50, `(.L_x_676) ;  /* 0x0000000032087348 */ /* 0x01bfea0003c00000 */
[----:B------:R-:W-:Y:S01]  /*12270*/  VOTE.ALL P3, P3 ;  /* 0x0000000000ff7806 */ /* 0x000fe20001860000 */
[----:B01-34-:R-:W-:-:S12]  /*12280*/  ENDCOLLECTIVE ;  /* 0x000000000000791b */ /* 0x01bfd80003800000 */
.L_x_676:
[----:B------:R-:W-:Y:S05]  /*12290*/  BSYNC B0 ;  /* 0x0000000000007941 */ /* 0x000fea0003800000 */
.L_x_675:
[----:B------:R-:W-:Y:S01]  /*122a0*/  PLOP3.LUT P0, PT, P3, PT, PT, 0x80, 0x8 ;  /* 0x000000000008781c */ /* 0x000fe20001f0f070 */
[----:B------:R-:W-:-:S12]  /*122b0*/  BRA `(.L_x_677) ;  /* 0xffffff38004c7947 */ /* 0x000fd8000383ffff */
.L_x_453:
[----:B------:R-:W-:Y:S01]  /*122c0*/  BSSY B0, `(.L_x_678) ;  /* 0x0000006000007945 */ /* 0x000fe20003800000 */
[----:B------:R-:W-:Y:S01]  /*122d0*/  PLOP3.LUT P3, PT, P0, PT, PT, 0x8, 0x80 ;  /* 0x000000000080781c */ /* 0x000fe2000076e170 */
[----:B------:R-:W-:-:S12]  /*122e0*/  IMAD.MOV.U32 R50, RZ, RZ, -0x1 ;  /* 0xffffffffff327424 */ /* 0x000fd800078e00ff */
[----:B0--34-:R-:W-:Y:S05]  /*122f0*/  WARPSYNC.COLLECTIVE R50, `(.L_x_679) ;  /* 0x0000000032087348 */ /* 0x019fea0003c00000 */
[----:B------:R-:W-:Y:S01]  /*12300*/  VOTE.ANY P3, P3 ;  /* 0x0000000000ff7806 */ /* 0x000fe20001860100 */
[----:B0--34-:R-:W-:-:S12]  /*12310*/  ENDCOLLECTIVE ;  /* 0x000000000000791b */ /* 0x019fd80003800000 */
.L_x_679:
[----:B------:R-:W-:Y:S05]  /*12320*/  BSYNC B0 ;  /* 0x0000000000007941 */ /* 0x000fea0003800000 */
.L_x_678:
[----:B------:R-:W-:Y:S01]  /*12330*/  PLOP3.LUT P0, PT, P3, PT, PT, 0x80, 0x8 ;  /* 0x000000000008781c */ /* 0x000fe20001f0f070 */
[----:B------:R-:W-:-:S12]  /*12340*/  BRA `(.L_x_680) ;  /* 0xffffff38005c7947 */ /* 0x000fd8000383ffff */
.L_x_458:
[----:B------:R-:W-:Y:S01]  /*12350*/  BSSY B0, `(.L_x_681) ;  /* 0x0000006000007945 */ /* 0x000fe20003800000 */
[----:B------:R-:W-:Y:S01]  /*12360*/  PLOP3.LUT P3, PT, P0, PT, PT, 0x8, 0x80 ;  /* 0x000000000080781c */ /* 0x000fe2000076e170 */
[----:B01----:R-:W-:-:S12]  /*12370*/  IMAD.MOV.U32 R50, RZ, RZ, -0x1 ;  /* 0xffffffffff327424 */ /* 0x003fd800078e00ff */
[----:B---345:R-:W-:Y:S05]  /*12380*/  WARPSYNC.COLLECTIVE R50, `(.L_x_682) ;  /* 0x0000000032087348 */ /* 0x038fea0003c00000 */
[----:B------:R-:W-:Y:S01]  /*12390*/  VOTE.ANY R50, PT, P3 ;  /* 0x0000000000327806 */ /* 0x000fe200018e0100 */
[----:B---345:R-:W-:Y:S06]  /*123a0*/  ENDCOLLECTIVE ;  /* 0x000000000000791b */ /* 0x038fec0003800000 */
.L_x_682:
[----:B------:R-:W-:Y:S05]  /*123b0*/  BSYNC B0 ;  /* 0x0000000000007941 */ /* 0x000fea0003800000 */
.L_x_681:
[----:B------:R-:W-:Y:S01]  /*123c0*/  LOP3.LUT R50, R50, 0x80000000, R58, 0xec, !PT ;  /* 0x8000000032327812 */ /* 0x000fe200078eec3a */
[----:B------:R-:W-:-:S04]  /*123d0*/  IMAD.MOV.U32 R52, RZ, RZ, 0x1 ;  /* 0x00000001ff347424 */ /* 0x000fc800078e00ff */
[----:B------:R-:W-:-:S05]  /*123e0*/  VIADD R51, R50, 0xffffffff ;  /* 0xffffffff32337836 */ /* 0x000fca0000000000 */
[----:B------:R-:W-:Y:S01]  /*123f0*/  LOP3.LUT R62, R50, R51, RZ, 0xc, !PT ;  /* 0x00000033323e7212 */ /* 0x000fe200078e0cff */
[----:B------:R-:W-:Y:S02]  /*12400*/  IMAD.MOV.U32 R51, RZ, RZ, R67 ;  /* 0x000000ffff337224 */ /* 0x000fe400078e0043 */
[----:B------:R-:W-:Y:S01]  /*12410*/  IMAD.MOV.U32 R50, RZ, RZ, -0x1 ;  /* 0xffffffffff327424 */ /* 0x000fe200078e00ff */
[----:B------:R0:W1:Y:S06]  /*12420*/  POPC R65, R62 ;  /* 0x0000003e00417309 */ /* 0x00006c0000000000 */
[----:B01----:R-:W-:Y:S05]  /*12430*/  WARPSYNC.COLLECTIVE R50, `(.L_x_683) ;  /* 0x0000000032087348 */ /* 0x003fea0003c00000 */
[----:B-1----:R1:W2:Y:S02]  /*12440*/  SHFL.DOWN P3, R53, R51, R52, R65 ;  /* 0x0800003433357389 */ /* 0x0022a40000060041 */
[----:B012---:R-:W-:Y:S05]  /*12450*/  ENDCOLLECTIVE ;  /* 0x000000000000791b */ /* 0x007fea0003800000 */
.L_x_683:
[----:B------:R-:W-:Y:S01]  /*12460*/  IMAD.MOV.U32 R68, RZ, RZ, R53 ;  /* 0x000000ffff447224 */ /* 0x000fe200078e0035 */
[----:B------:R-:W-:Y:S06]  /*12470*/  BRA `(.L_x_684) ;  /* 0xffffff3800887947 */ /* 0x000fec000383ffff */
.L_x_459:
[----:B------:R-:W-:Y:S01]  /*12480*/  BSSY B0, `(.L_x_685) ;  /* 0x0000006000007945 */ /* 0x000fe20003800000 */
[----:B------:R-:W-:Y:S02]  /*12490*/  IMAD.MOV.U32 R52, RZ, RZ, 0x1 ;  /* 0x00000001ff347424 */ /* 0x000fe400078e00ff */
[----:B------:R-:W-:-:S07]  /*124a0*/  IMAD.MOV.U32 R50, RZ, RZ, -0x1 ;  /* 0xffffffffff327424 */ /* 0x000fce00078e00ff */
[----:B01----:R-:W-:Y:S05]  /*124b0*/  WARPSYNC.COLLECTIVE R50, `(.L_x_686) ;  /* 0x0000000032087348 */ /* 0x003fea0003c00000 */
[----:B------:R2:W3:Y:S02]  /*124c0*/  SHFL.DOWN P3, R53, R51, R52, R65 ;  /* 0x0800003433357389 */ /* 0x0004e40000060041 */
[----:B0123--:R-:W-:Y:S05]  /*124d0*/  ENDCOLLECTIVE ;  /* 0x000000000000791b */ /* 0x00ffea0003800000 */
.L_x_686:
[----:B------:R-:W-:Y:S05]  /*124e0*/  BSYNC B0 ;  /* 0x0000000000007941 */ /* 0x000fea0003800000 */
.L_x_685:
[----:B------:R-:W-:Y:S05]  /*124f0*/  BRA `(.L_x_687) ;  /* 0xffffff3800707947 */ /* 0x000fea000383ffff */
.L_x_460:
[----:B------:R-:W-:Y:S01]  /*12500*/  BSSY B0, `(.L_x_688) ;  /* 0x0000007000007945 */ /* 0x000fe20003800000 */
[----:B------:R-:W-:Y:S02]  /*12510*/  IMAD.MOV.U32 R51, RZ, RZ, R48 ;  /* 0x000000ffff337224 */ /* 0x000fe400078e0030 */
[----:B------:R-:W-:Y:S02]  /*12520*/  IMAD.MOV.U32 R52, RZ, RZ, 0x1 ;  /* 0x00000001ff347424 */ /* 0x000fe400078e00ff */
[----:B------:R-:W-:-:S07]  /*12530*/  IMAD.MOV.U32 R50, RZ, RZ, -0x1 ;  /* 0xffffffffff327424 */ /* 0x000fce00078e00ff */
[----:B01----:R-:W-:Y:S05]  /*12540*/  WARPSYNC.COLLECTIVE R50, `(.L_x_689) ;  /* 0x0000000032087348 */ /* 0x003fea0003c00000 */
[----:B------:R2:W3:Y:S02]  /*12550*/  SHFL.DOWN P3, R53, R51, R52, R65 ;  /* 0x0800003433357389 */ /* 0x0004e40000060041 */
[----:B0123--:R-:W-:Y:S05]  /*12560*/  ENDCOLLECTIVE ;  /* 0x000000000000791b */ /* 0x00ffea0003800000 */
.L_x_689:
[----:B------:R-:W-:Y:S05]  /*12570*/  BSYNC B0 ;  /* 0x0000000000007941 */ /* 0x000fea0003800000 */
.L_x_688:
[----:B------:R-:W-:Y:S02]  /*12580*/  IMAD.MOV.U32 R51, RZ, RZ, R49 ;  /* 0x000000ffff337224 */ /* 0x000fe400078e0031 */
[----:B------:R-:W-:Y:S02]  /*12590*/  IMAD.MOV.U32 R52, RZ, RZ, 0x1 ;  /* 0x00000001ff347424 */ /* 0x000fe400078e00ff */
[----:B------:R-:W-:Y:S02]  /*125a0*/  IMAD.MOV.U32 R50, RZ, RZ, -0x1 ;  /* 0xffffffffff327424 */ /* 0x000fe400078e00ff */
[----:B------:R-:W-:-:S07]  /*125b0*/  IMAD.MOV.U32 R72, RZ, RZ, R53 ;  /* 0x000000ffff487224 */ /* 0x000fce00078e0035 */
[----:B------:R-:W-:Y:S05]  /*125c0*/  WARPSYNC.COLLECTIVE R50, `(.L_x_690) ;  /* 0x0000000032087348 */ /* 0x000fea0003c00000 */
[----:B------:R0:W1:Y:S02]  /*125d0*/  SHFL.DOWN P3, R53, R51, R52, R65 ;  /* 0x0800003433357389 */ /* 0x0000640000060041 */
[----:B01----:R-:W-:Y:S05]  /*125e0*/  ENDCOLLECTIVE ;  /* 0x000000000000791b */ /* 0x003fea0003800000 */
.L_x_690:
[----:B------:R-:W-:Y:S02]  /*125f0*/  IMAD.MOV.U32 R51, RZ, RZ, R54 ;  /* 0x000000ffff337224 */ /* 0x000fe400078e0036 */
[----:B------:R-:W-:-:S07]  /*12600*/  IMAD.MOV.U32 R63, RZ, RZ, R53 ;  /* 0x000000ffff3f7224 */ /* 0x000fce00078e0035 */
[----:B------:R-:W-:Y:S05]  /*12610*/  WARPSYNC.COLLECTIVE R50, `(.L_x_691) ;  /* 0x0000000032087348 */ /* 0x000fea0003c00000 */
[----:B------:R0:W1:Y:S02]  /*12620*/  SHFL.DOWN P3, R53, R51, R52, R65 ;  /* 0x0800003433357389 */ /* 0x0000640000060041 */
[----:B01----:R-:W-:Y:S05]  /*12630*/  ENDCOLLECTIVE ;  /* 0x000000000000791b */ /* 0x003fea0003800000 */
.L_x_691:
[----:B------:R-:W-:Y:S02]  /*12640*/  IMAD.MOV.U32 R51, RZ, RZ, R55 ;  /* 0x000000ffff337224 */ /* 0x000fe400078e0037 */
[----:B------:R-:W-:-:S07]  /*12650*/  IMAD.MOV.U32 R71, RZ, RZ, R53 ;  /* 0x000000ffff477224 */ /* 0x000fce00078e0035 */
[----:B------:R-:W-:Y:S05]  /*12660*/  WARPSYNC.COLLECTIVE R50, `(.L_x_692) ;  /* 0x0000000032087348 */ /* 0x000fea0003c00000 */
[----:B------:R0:W1:Y:S02]  /*12670*/  SHFL.DOWN P3, R53, R51, R52, R65 ;  /* 0x0800003433357389 */ /* 0x0000640000060041 */
[----:B01----:R-:W-:Y:S05]  /*12680*/  ENDCOLLECTIVE ;  /* 0x000000000000791b */ /* 0x003fea0003800000 */
.L_x_692:
[----:B------:R-:W-:Y:S02]  /*12690*/  IMAD.MOV.U32 R51, RZ, RZ, R56 ;  /* 0x000000ffff337224 */ /* 0x000fe400078e0038 */
[----:B------:R-:W-:-:S07]  /*126a0*/  IMAD.MOV.U32 R70, RZ, RZ, R53 ;  /* 0x000000ffff467224 */ /* 0x000fce00078e0035 */
[----:B------:R-:W-:Y:S05]  /*126b0*/  WARPSYNC.COLLECTIVE R50, `(.L_x_693) ;  /* 0x0000000032087348 */ /* 0x000fea0003c00000 */
[----:B------:R0:W1:Y:S02]  /*126c0*/  SHFL.DOWN P3, R53, R51, R52, R65 ;  /* 0x0800003433357389 */ /* 0x0000640000060041 */
[----:B01----:R-:W-:Y:S05]  /*126d0*/  ENDCOLLECTIVE ;  /* 0x000000000000791b */ /* 0x003fea0003800000 */
.L_x_693:
[----:B------:R-:W-:Y:S02]  /*126e0*/  IMAD.MOV.U32 R51, RZ, RZ, R57 ;  /* 0x000000ffff337224 */ /* 0x000fe400078e0039 */
[----:B------:R-:W-:-:S07]  /*126f0*/  IMAD.MOV.U32 R69, RZ, RZ, R53 ;  /* 0x000000ffff457224 */ /* 0x000fce00078e0035 */
[----:B------:R-:W-:Y:S05]  /*12700*/  WARPSYNC.COLLECTIVE R50, `(.L_x_694) ;  /* 0x0000000032087348 */ /* 0x000fea0003c00000 */
[----:B------:R0:W1:Y:S02]  /*12710*/  SHFL.DOWN P3, R53, R51, R52, R65 ;  /* 0x0800003433357389 */ /* 0x0000640000060041 */
[----:B01----:R-:W-:Y:S05]  /*12720*/  ENDCOLLECTIVE ;  /* 0x000000000000791b */ /* 0x003fea0003800000 */
.L_x_694:
[----:B------:R-:W-:Y:S01]  /*12730*/  IMAD.MOV.U32 R74, RZ, RZ, R53 ;  /* 0x000000ffff4a7224 */ /* 0x000fe200078e0035 */
[----:B------:R-:W-:Y:S06]  /*12740*/  BRA `(.L_x_695) ;  /* 0xffffff3400fc7947 */ /* 0x000fec000383ffff */
.L_x_463:
[----:B------:R-:W-:Y:S01]  /*12750*/  BSSY B0, `(.L_x_696) ;  /* 0x0000007000007945 */ /* 0x000fe20003800000 */
[----:B------:R-:W-:Y:S02]  /*12760*/  IMAD.MOV.U32 R51, RZ, RZ, R62 ;  /* 0x000000ffff337224 */ /* 0x000fe400078e003e */
[----:B------:R-:W-:Y:S02]  /*12770*/  IMAD.MOV.U32 R52, RZ, RZ, 0x2 ;  /* 0x00000002ff347424 */ /* 0x000fe400078e00ff */
[----:B------:R-:W-:-:S07]  /*12780*/  IMAD.MOV.U32 R50, RZ, RZ, -0x1 ;  /* 0xffffffffff327424 */ /* 0x000fce00078e00ff */
[----:B01234-:R-:W-:Y:S05]  /*12790*/  WARPSYNC.COLLECTIVE R50, `(.L_x_697) ;  /* 0x0000000032087348 */ /* 0x01ffea0003c00000 */
[----:B------:R0:W0:Y:S02]  /*127a0*/  SHFL.DOWN P3, R53, R51, R52, R65 ;  /* 0x0800003433357389 */ /* 0x0000240000060041 */
[----:B01234-:R-:W-:Y:S05]  /*127b0*/  ENDCOLLECTIVE ;  /* 0x000000000000791b */ /* 0x01ffea0003800000 */
.L_x_697:
[----:B------:R-:W-:Y:S05]  /*127c0*/  BSYNC B0 ;  /* 0x0000000000007941 */ /* 0x000fea0003800000 */
.L_x_696:
[----:B------:R-:W-:Y:S01]  /*127d0*/  IMAD.MOV.U32 R69, RZ, RZ, R53 ;  /* 0x000000ffff457224 */ /* 0x000fe200078e0035 */
[----:B------:R-:W-:Y:S06]  /*127e0*/  BRA `(.L_x_698) ;  /* 0xffffff3800347947 */ /* 0x000fec000383ffff */
.L_x_464:
[----:B------:R-:W-:Y:S01]  /*127f0*/  BSSY B0, `(.L_x_699) ;  /* 0x0000006000007945 */ /* 0x000fe20003800000 */
[----:B------:R-:W-:Y:S02]  /*12800*/  IMAD.MOV.U32 R52, RZ, RZ, 0x2 ;  /* 0x00000002ff347424 */ /* 0x000fe400078e00ff */
[----:B------:R-:W-:-:S07]  /*12810*/  IMAD.MOV.U32 R50, RZ, RZ, -0x1 ;  /* 0xffffffffff327424 */ /* 0x000fce00078e00ff */
[----:B01234-:R-:W-:Y:S05]  /*12820*/  WARPSYNC.COLLECTIVE R50, `(.L_x_700) ;  /* 0x0000000032087348 */ /* 0x01ffea0003c00000 */
[----:B------:R0:W0:Y:S02]  /*12830*/  SHFL.DOWN P3, R53, R51, R52, R65 ;  /* 0x0800003433357389 */ /* 0x0000240000060041 */
[----:B01234-:R-:W-:Y:S05]  /*12840*/  ENDCOLLECTIVE ;  /* 0x000000000000791b */ /* 0x01ffea0003800000 */
.L_x_700:
[----:B------:R-:W-:Y:S05]  /*12850*/  BSYNC B0 ;  /* 0x0000000000007941 */ /* 0x000fea0003800000 */
.L_x_699:
[----:B------:R-:W-:Y:S05]  /*12860*/  BRA `(.L_x_701) ;  /* 0xffffff38001c7947 */ /* 0x000fea000383ffff */
.L_x_465:
[----:B------:R-:W-:Y:S01]  /*12870*/  BSSY B0, `(.L_x_702) ;  /* 0x0000007000007945 */ /* 0x000fe20003800000 */
[----:B------:R-:W-:Y:S02]  /*12880*/  IMAD.MOV.U32 R51, RZ, RZ, R48 ;  /* 0x000000ffff337224 */ /* 0x000fe400078e0030 */
[----:B------:R-:W-:Y:S02]  /*12890*/  IMAD.MOV.U32 R52, RZ, RZ, 0x2 ;  /* 0x00000002ff347424 */ /* 0x000fe400078e00ff */
[----:B------:R-:W-:-:S07]  /*128a0*/  IMAD.MOV.U32 R50, RZ, RZ, -0x1 ;  /* 0xffffffffff327424 */ /* 0x000fce00078e00ff */
[----:B01234-:R-:W-:Y:S05]  /*128b0*/  WARPSYNC.COLLECTIVE R50, `(.L_x_703) ;  /* 0x0000000032087348 */ /* 0x01ffea0003c00000 */
[----:B------:R0:W0:Y:S02]  /*128c0*/  SHFL.DOWN P3, R53, R51, R52, R65 ;  /* 0x0800003433357389 */ /* 0x0000240000060041 */
[----:B01234-:R-:W-:Y:S05]  /*128d0*/  ENDCOLLECTIVE ;  /* 0x000000000000791b */ /* 0x01ffea0003800000 */
.L_x_703:
[----:B------:R-:W-:Y:S05]  /*128e0*/  BSYNC B0 ;  /* 0x0000000000007941 */ /* 0x000fea0003800000 */
.L_x_702:
[----:B------:R-:W-:Y:S02]  /*128f0*/  IMAD.MOV.U32 R51, RZ, RZ, R49 ;  /* 0x000000ffff337224 */ /* 0x000fe400078e0031 */
[----:B------:R-:W-:Y:S02]  /*12900*/  IMAD.MOV.U32 R52, RZ, RZ, 0x2 ;  /* 0x00000002ff347424 */ /* 0x000fe400078e00ff */
[----:B------:R-:W-:Y:S02]  /*12910*/  IMAD.MOV.U32 R50, RZ, RZ, -0x1 ;  /* 0xffffffffff327424 */ /* 0x000fe400078e00ff */
[----:B------:R-:W-:-:S07]  /*12920*/  IMAD.MOV.U32 R72, RZ, RZ, R53 ;  /* 0x000000ffff487224 */ /* 0x000fce00078e0035 */
[----:B------:R-:W-:Y:S05]  /*12930*/  WARPSYNC.COLLECTIVE R50, `(.L_x_704) ;  /* 0x0000000032087348 */ /* 0x000fea0003c00000 */
[----:B------:R0:W1:Y:S02]  /*12940*/  SHFL.DOWN P3, R53, R51, R52, R65 ;  /* 0x0800003433357389 */ /* 0x0000640000060041 */
[----:B01----:R-:W-:Y:S05]  /*12950*/  ENDCOLLECTIVE ;  /* 0x000000000000791b */ /* 0x003fea0003800000 */
.L_x_704:
[----:B------:R-:W-:Y:S02]  /*12960*/  IMAD.MOV.U32 R51, RZ, RZ, R54 ;  /* 0x000000ffff337224 */ /* 0x000fe400078e0036 */
[----:B------:R-:W-:-:S07]  /*12970*/  IMAD.MOV.U32 R63, RZ, RZ, R53 ;  /* 0x000000ffff3f7224 */ /* 0x000fce00078e0035 */
[----:B------:R-:W-:Y:S05]  /*12980*/  WARPSYNC.COLLECTIVE R50, `(.L_x_705) ;  /* 0x0000000032087348 */ /* 0x000fea0003c00000 */
[----:B------:R0:W1:Y:S02]  /*12990*/  SHFL.DOWN P3, R53, R51, R52, R65 ;  /* 0x0800003433357389 */ /* 0x0000640000060041 */
[----:B01----:R-:W-:Y:S05]  /*129a0*/  ENDCOLLECTIVE ;  /* 0x000000000000791b */ /* 0x003fea0003800000 */
.L_x_705:
[----:B------:R-:W-:Y:S02]  /*129b0*/  IMAD.MOV.U32 R51, RZ, RZ, R55 ;  /* 0x000000ffff337224 */ /* 0x000fe400078e0037 */
[----:B------:R-:W-:-:S07]  /*129c0*/  IMAD.MOV.U32 R70, RZ, RZ, R53 ;  /* 0x000000ffff467224 */ /* 0x000fce00078e0035 */
[----:B------:R-:W-:Y:S05]  /*129d0*/  WARPSYNC.COLLECTIVE R50, `(.L_x_706) ;  /* 0x0000000032087348 */ /* 0x000fea0003c00000 */
[----:B------:R0:W1:Y:S02]  /*129e0*/  SHFL.DOWN P3, R53, R51, R52, R65 ;  /* 0x0800003433357389 */ /* 0x0000640000060041 */
[----:B01----:R-:W-:Y:S05]  /*129f0*/  ENDCOLLECTIVE ;  /* 0x000000000000791b */ /* 0x003fea0003800000 */
.L_x_706:
[----:B------:R-:W-:Y:S02]  /*12a00*/  IMAD.MOV.U32 R51, RZ, RZ, R56 ;  /* 0x000000ffff337224 */ /* 0x000fe400078e0038 */
[----:B------:R-:W-:-:S07]  /*12a10*/  IMAD.MOV.U32 R71, RZ, RZ, R53 ;  /* 0x000000ffff477224 */ /* 0x000fce00078e0035 */
[----:B------:R-:W-:Y:S05]  /*12a20*/  WARPSYNC.COLLECTIVE R50, `(.L_x_707) ;  /* 0x0000000032087348 */ /* 0x000fea0003c00000 */
[----:B------:R0:W1:Y:S02]  /*12a30*/  SHFL.DOWN P3, R53, R51, R52, R65 ;  /* 0x0800003433357389 */ /* 0x0000640000060041 */
[----:B01----:R-:W-:Y:S05]  /*12a40*/  ENDCOLLECTIVE ;  /* 0x000000000000791b */ /* 0x003fea0003800000 */
.L_x_707:
[----:B------:R-:W-:Y:S02]  /*12a50*/  IMAD.MOV.U32 R51, RZ, RZ, R57 ;  /* 0x000000ffff337224 */ /* 0x000fe400078e0039 */
[----:B------:R-:W-:-:S07]  /*12a60*/  IMAD.MOV.U32 R68, RZ, RZ, R53 ;  /* 0x000000ffff447224 */ /* 0x000fce00078e0035 */
[----:B------:R-:W-:Y:S05]  /*12a70*/  WARPSYNC.COLLECTIVE R50, `(.L_x_708) ;  /* 0x0000000032087348 */ /* 0x000fea0003c00000 */
[----:B------:R0:W1:Y:S02]  /*12a80*/  SHFL.DOWN P3, R53, R51, R52, R65 ;  /* 0x0800003433357389 */ /* 0x0000640000060041 */
[----:B01----:R-:W-:Y:S05]  /*12a90*/  ENDCOLLECTIVE ;  /* 0x000000000000791b */ /* 0x003fea0003800000 */
.L_x_708:
[----:B------:R-:W-:Y:S01]  /*12aa0*/  IMAD.MOV.U32 R73, RZ, RZ, R53 ;  /* 0x000000ffff497224 */ /* 0x000fe200078e0035 */
[----:B------:R-:W-:Y:S06]  /*12ab0*/  BRA `(.L_x_709) ;  /* 0xffffff3400a87947 */ /* 0x000fec000383ffff */
.L_x_468:
[----:B------:R-:W-:Y:S01]  /*12ac0*/  BSSY B0, `(.L_x_710) ;  /* 0x0000007000007945 */ /* 0x000fe20003800000 */
[----:B------:R-:W-:Y:S02]  /*12ad0*/  IMAD.MOV.U32 R51, RZ, RZ, R62 ;  /* 0x000000ffff337224 */ /* 0x000fe400078e003e */
[----:B------:R-:W-:Y:S02]  /*12ae0*/  IMAD.MOV.U32 R52, RZ, RZ, 0x4 ;  /* 0x00000004ff347424 */ /* 0x000fe400078e00ff */
[----:B------:R-:W-:-:S07]  /*12af0*/  IMAD.MOV.U32 R50, RZ, RZ, -0x1 ;  /* 0xffffffffff327424 */ /* 0x000fce00078e00ff */
[----:B01234-:R-:W-:Y:S05]  /*12b00*/  WARPSYNC.COLLECTIVE R50, `(.L_x_711) ;  /* 0x0000000032087348 */ /* 0x01ffea0003c00000 */
[----:B------:R0:W0:Y:S02]  /*12b10*/  SHFL.DOWN P3, R53, R51, R52, R65 ;  /* 0x0800003433357389 */ /* 0x0000240000060041 */
[----:B01234-:R-:W-:Y:S05]  /*12b20*/  ENDCOLLECTIVE ;  /* 0x000000000000791b */ /* 0x01ffea0003800000 */
.L_x_711:
[----:B------:R-:W-:Y:S05]  /*12b30*/  BSYNC B0 ;  /* 0x0000000000007941 */ /* 0x000fea0003800000 */
.L_x_710:
[----:B------:R-:W-:Y:S01]  /*12b40*/  IMAD.MOV.U32 R69, RZ, RZ, R53 ;  /* 0x000000ffff457224 */ /* 0x000fe200078e0035 */
[----:B------:R-:W-:Y:S06]  /*12b50*/  BRA `(.L_x_712) ;  /* 0xffffff3400e07947 */ /* 0x000fec000383ffff */
.L_x_469:
[----:B------:R-:W-:Y:S01]  /*12b60*/  BSSY B0, `(.L_x_713) ;  /* 0x0000006000007945 */ /* 0x000fe20003800000 */
[----:B------:R-:W-:Y:S02]  /*12b70*/  IMAD.MOV.U32 R52, RZ, RZ, 0x4 ;  /* 0x00000004ff347424 */ /* 0x000fe400078e00ff */
[----:B------:R-:W-:-:S07]  /*12b80*/  IMAD.MOV.U32 R50, RZ, RZ, -0x1 ;  /* 0xffffffffff327424 */ /* 0x000fce00078e00ff */
[----:B01234-:R-:W-:Y:S05]  /*12b90*/  WARPSYNC.COLLECTIVE R50, `(.L_x_714) ;  /* 0x0000000032087348 */ /* 0x01ffea0003c00000 */
[----:B------:R0:W0:Y:S02]  /*12ba0*/  SHFL.DOWN P3, R53, R51, R52, R65 ;  /* 0x0800003433357389 */ /* 0x0000240000060041 */
[----:B01234-:R-:W-:Y:S05]  /*12bb0*/  ENDCOLLECTIVE ;  /* 0x000000000000791b */ /* 0x01ffea0003800000 */
.L_x_714:
[----:B------:R-:W-:Y:S05]  /*12bc0*/  BSYNC B0 ;  /* 0x0000000000007941 */ /* 0x000fea0003800000 */
.L_x_713:
[----:B------:R-:W-:Y:S05]  /*12bd0*/  BRA `(.L_x_715) ;  /* 0xffffff3400c87947 */ /* 0x000fea000383ffff */
.L_x_470:
[----:B------:R-:W-:Y:S01]  /*12be0*/  BSSY B0, `(.L_x_716) ;  /* 0x0000007000007945 */ /* 0x000fe20003800000 */
[----:B------:R-:W-:Y:S02]  /*12bf0*/  IMAD.MOV.U32 R51, RZ, RZ, R48 ;  /* 0x000000ffff337224 */ /* 0x000fe400078e0030 */
[----:B------:R-:W-:Y:S02]  /*12c00*/  IMAD.MOV.U32 R52, RZ, RZ, 0x4 ;  /* 0x00000004ff347424 */ /* 0x000fe400078e00ff */
[----:B------:R-:W-:-:S07]  /*12c10*/  IMAD.MOV.U32 R50, RZ, RZ, -0x1 ;  /* 0xffffffffff327424 */ /* 0x000fce00078e00ff */
[----:B01234-:R-:W-:Y:S05]  /*12c20*/  WARPSYNC.COLLECTIVE R50, `(.L_x_717) ;  /* 0x0000000032087348 */ /* 0x01ffea0003c00000 */
[----:B------:R0:W0:Y:S02]  /*12c30*/  SHFL.DOWN P3, R53, R51, R52, R65 ;  /* 0x0800003433357389 */ /* 0x0000240000060041 */
[----:B01234-:R-:W-:Y:S05]  /*12c40*/  ENDCOLLECTIVE ;  /* 0x000000000000791b */ /* 0x01ffea0003800000 */
.L_x_717:
[----:B------:R-:W-:Y:S05]  /*12c50*/  BSYNC B0 ;  /* 0x0000000000007941 */ /* 0x000fea0003800000 */
.L_x_716:
[----:B------:R-:W-:Y:S02]  /*12c60*/  IMAD.MOV.U32 R51, RZ, RZ, R49 ;  /* 0x000000ffff337224 */ /* 0x000fe400078e0031 */
[----:B------:R-:W-:Y:S02]  /*12c70*/  IMAD.MOV.U32 R52, RZ, RZ, 0x4 ;  /* 0x00000004ff347424 */ /* 0x000fe400078e00ff */
[----:B------:R-:W-:Y:S02]  /*12c80*/  IMAD.MOV.U32 R50, RZ, RZ, -0x1 ;  /* 0xffffffffff327424 */ /* 0x000fe400078e00ff */
[----:B------:R-:W-:-:S07]  /*12c90*/  IMAD.MOV.U32 R72, RZ, RZ, R53 ;  /* 0x000000ffff487224 */ /* 0x000fce00078e0035 */
[----:B------:R-:W-:Y:S05]  /*12ca0*/  WARPSYNC.COLLECTIVE R50, `(.L_x_718) ;  /* 0x0000000032087348 */ /* 0x000fea0003c00000 */
[----:B------:R0:W1:Y:S02]  /*12cb0*/  SHFL.DOWN P3, R53, R51, R52, R65 ;  /* 0x0800003433357389 */ /* 0x0000640000060041 */
[----:B01----:R-:W-:Y:S05]  /*12cc0*/  ENDCOLLECTIVE ;  /* 0x000000000000791b */ /* 0x003fea0003800000 */
.L_x_718:
[----:B------:R-:W-:Y:S02]  /*12cd0*/  IMAD.MOV.U32 R51, RZ, RZ, R54 ;  /* 0x000000ffff337224 */ /* 0x000fe400078e0036 */
[----:B------:R-:W-:-:S07]  /*12ce0*/  IMAD.MOV.U32 R63, RZ, RZ, R53 ;  /* 0x000000ffff3f7224 */ /* 0x000fce00078e0035 */
[----:B------:R-:W-:Y:S05]  /*12cf0*/  WARPSYNC.COLLECTIVE R50, `(.L_x_719) ;  /* 0x0000000032087348 */ /* 0x000fea0003c00000 */
[----:B------:R0:W1:Y:S02]  /*12d00*/  SHFL.DOWN P3, R53, R51, R52, R65 ;  /* 0x0800003433357389 */ /* 0x0000640000060041 */
[----:B01----:R-:W-:Y:S05]  /*12d10*/  ENDCOLLECTIVE ;  /* 0x000000000000791b */ /* 0x003fea0003800000 */
.L_x_719:
[----:B------:R-:W-:Y:S02]  /*12d20*/  IMAD.MOV.U32 R51, RZ, RZ, R55 ;  /* 0x000000ffff337224 */ /* 0x000fe400078e0037 */
[----:B------:R-:W-:-:S07]  /*12d30*/  IMAD.MOV.U32 R70, RZ, RZ, R53 ;  /* 0x000000ffff467224 */ /* 0x000fce00078e0035 */
[----:B------:R-:W-:Y:S05]  /*12d40*/  WARPSYNC.COLLECTIVE R50, `(.L_x_720) ;  /* 0x0000000032087348 */ /* 0x000fea0003c00000 */
[----:B------:R0:W1:Y:S02]  /*12d50*/  SHFL.DOWN P3, R53, R51, R52, R65 ;  /* 0x0800003433357389 */ /* 0x0000640000060041 */
[----:B01----:R-:W-:Y:S05]  /*12d60*/  ENDCOLLECTIVE ;  /* 0x000000000000791b */ /* 0x003fea0003800000 */
.L_x_720:
[----:B------:R-:W-:Y:S02]  /*12d70*/  IMAD.MOV.U32 R51, RZ, RZ, R56 ;  /* 0x000000ffff337224 */ /* 0x000fe400078e0038 */
[----:B------:R-:W-:-:S07]  /*12d80*/  IMAD.MOV.U32 R71, RZ, RZ, R53 ;  /* 0x000000ffff477224 */ /* 0x000fce00078e0035 */
[----:B------:R-:W-:Y:S05]  /*12d90*/  WARPSYNC.COLLECTIVE R50, `(.L_x_721) ;  /* 0x0000000032087348 */ /* 0x000fea0003c00000 */
[----:B------:R0:W1:Y:S02]  /*12da0*/  SHFL.DOWN P3, R53, R51, R52, R65 ;  /* 0x0800003433357389 */ /* 0x0000640000060041 */
[----:B01----:R-:W-:Y:S05]  /*12db0*/  ENDCOLLECTIVE ;  /* 0x000000000000791b */ /* 0x003fea0003800000 */
.L_x_721:
[----:B------:R-:W-:Y:S02]  /*12dc0*/  IMAD.MOV.U32 R51, RZ, RZ, R57 ;  /* 0x000000ffff337224 */ /* 0x000fe400078e0039 */
[----:B------:R-:W-:-:S07]  /*12dd0*/  IMAD.MOV.U32 R68, RZ, RZ, R53 ;  /* 0x000000ffff447224 */ /* 0x000fce00078e0035 */
[----:B------:R-:W-:Y:S05]  /*12de0*/  WARPSYNC.COLLECTIVE R50, `(.L_x_722) ;  /* 0x0000000032087348 */ /* 0x000fea0003c00000 */
[----:B------:R0:W1:Y:S02]  /*12df0*/  SHFL.DOWN P3, R53, R51, R52, R65 ;  /* 0x0800003433357389 */ /* 0x0000640000060041 */
[----:B01----:R-:W-:Y:S05]  /*12e00*/  ENDCOLLECTIVE ;  /* 0x000000000000791b */ /* 0x003fea0003800000 */
.L_x_722:
[----:B------:R-:W-:Y:S01]  /*12e10*/  IMAD.MOV.U32 R73, RZ, RZ, R53 ;  /* 0x000000ffff497224 */ /* 0x000fe200078e0035 */
[----:B------:R-:W-:Y:S06]  /*12e20*/  BRA `(.L_x_723) ;  /* 0xffffff3400547947 */ /* 0x000fec000383ffff */
.L_x_473:
[----:B------:R-:W-:Y:S01]  /*12e30*/  BSSY B0, `(.L_x_724) ;  /* 0x0000007000007945 */ /* 0x000fe20003800000 */
[----:B------:R-:W-:Y:S02]  /*12e40*/  IMAD.MOV.U32 R51, RZ, RZ, R62 ;  /* 0x000000ffff337224 */ /* 0x000fe400078e003e */
[----:B------:R-:W-:Y:S02]  /*12e50*/  IMAD.MOV.U32 R52, RZ, RZ, 0x8 ;  /* 0x00000008ff347424 */ /* 0x000fe400078e00ff */
[----:B------:R-:W-:-:S07]  /*12e60*/  IMAD.MOV.U32 R50, RZ, RZ, -0x1 ;  /* 0xffffffffff327424 */ /* 0x000fce00078e00ff */
[----:B01234-:R-:W-:Y:S05]  /*12e70*/  WARPSYNC.COLLECTIVE R50, `(.L_x_725) ;  /* 0x0000000032087348 */ /* 0x01ffea0003c00000 */
[----:B------:R0:W0:Y:S02]  /*12e80*/  SHFL.DOWN P3, R53, R51, R52, R65 ;  /* 0x0800003433357389 */ /* 0x0000240000060041 */
[----:B01234-:R-:W-:Y:S05]  /*12e90*/  ENDCOLLECTIVE ;  /* 0x000000000000791b */ /* 0x01ffea0003800000 */
.L_x_725:
[----:B------:R-:W-:Y:S05]  /*12ea0*/  BSYNC B0 ;  /* 0x0000000000007941 */ /* 0x000fea0003800000 */
.L_x_724:
[----:B------:R-:W-:Y:S01]  /*12eb0*/  IMAD.MOV.U32 R69, RZ, RZ, R53 ;  /* 0x000000ffff457224 */ /* 0x000fe200078e0035 */
[----:B------:R-:W-:Y:S06]  /*12ec0*/  BRA `(.L_x_726) ;  /* 0xffffff34008c7947 */ /* 0x000fec000383ffff */
.L_x_474:
[----:B------:R-:W-:Y:S01]  /*12ed0*/  BSSY B0, `(.L_x_727) ;  /* 0x0000006000007945 */ /* 0x000fe20003800000 */
[----:B------:R-:W-:Y:S02]  /*12ee0*/  IMAD.MOV.U32 R52, RZ, RZ, 0x8 ;  /* 0x00000008ff347424 */ /* 0x000fe400078e00ff */
[----:B------:R-:W-:-:S07]  /*12ef0*/  IMAD.MOV.U32 R50, RZ, RZ, -0x1 ;  /* 0xffffffffff327424 */ /* 0x000fce00078e00ff */
[----:B01234-:R-:W-:Y:S05]  /*12f00*/  WARPSYNC.COLLECTIVE R50, `(.L_x_728) ;  /* 0x0000000032087348 */ /* 0x01ffea0003c00000 */
[----:B------:R0:W0:Y:S02]  /*12f10*/  SHFL.DOWN P3, R53, R51, R52, R65 ;  /* 0x0800003433357389 */ /* 0x0000240000060041 */
[----:B01234-:R-:W-:Y:S05]  /*12f20*/  ENDCOLLECTIVE ;  /* 0x000000000000791b */ /* 0x01ffea0003800000 */
.L_x_728:
[----:B------:R-:W-:Y:S05]  /*12f30*/  BSYNC B0 ;  /* 0x0000000000007941 */ /* 0x000fea0003800000 */
.L_x_727:
[----:B------:R-:W-:Y:S05]  /*12f40*/  BRA `(.L_x_729) ;  /* 0xffffff3400747947 */ /* 0x000fea000383ffff */
.L_x_475:
[----:B------:R-:W-:Y:S01]  /*12f50*/  BSSY B0, `(.L_x_730) ;  /* 0x0000007000007945 */ /* 0x000fe20003800000 */
[----:B------:R-:W-:Y:S02]  /*12f60*/  IMAD.MOV.U32 R51, RZ, RZ, R48 ;  /* 0x000000ffff337224 */ /* 0x000fe400078e0030 */
[----:B------:R-:W-:Y:S02]  /*12f70*/  IMAD.MOV.U32 R52, RZ, RZ, 0x8 ;  /* 0x00000008ff347424 */ /* 0x000fe400078e00ff */
[----:B------:R-:W-:-:S07]  /*12f80*/  IMAD.MOV.U32 R50, RZ, RZ, -0x1 ;  /* 0xffffffffff327424 */ /* 0x000fce00078e00ff */
[----:B01234-:R-:W-:Y:S05]  /*12f90*/  WARPSYNC.COLLECTIVE R50, `(.L_x_731) ;  /* 0x0000000032087348 */ /* 0x01ffea0003c00000 */
[----:B------:R0:W0:Y:S02]  /*12fa0*/  SHFL.DOWN P3, R53, R51, R52, R65 ;  /* 0x0800003433357389 */ /* 0x0000240000060041 */
[----:B01234-:R-:W-:Y:S05]  /*12fb0*/  ENDCOLLECTIVE ;  /* 0x000000000000791b */ /* 0x01ffea0003800000 */
.L_x_731:
[----:B------:R-:W-:Y:S05]  /*12fc0*/  BSYNC B0 ;  /* 0x0000000000007941 */ /* 0x000fea0003800000 */
.L_x_730:
[----:B------:R-:W-:Y:S02]  /*12fd0*/  IMAD.MOV.U32 R51, RZ, RZ, R49 ;  /* 0x000000ffff337224 */ /* 0x000fe400078e0031 */
[----:B------:R-:W-:Y:S02]  /*12fe0*/  IMAD.MOV.U32 R52, RZ, RZ, 0x8 ;  /* 0x00000008ff347424 */ /* 0x000fe400078e00ff */
[----:B------:R-:W-:Y:S02]  /*12ff0*/  IMAD.MOV.U32 R50, RZ, RZ, -0x1 ;  /* 0xffffffffff327424 */ /* 0x000fe400078e00ff */
[----:B------:R-:W-:-:S07]  /*13000*/  IMAD.MOV.U32 R72, RZ, RZ, R53 ;  /* 0x000000ffff487224 */ /* 0x000fce00078e0035 */
[----:B------:R-:W-:Y:S05]  /*13010*/  WARPSYNC.COLLECTIVE R50, `(.L_x_732) ;  /* 0x0000000032087348 */ /* 0x000fea0003c00000 */
[----:B------:R0:W1:Y:S02]  /*13020*/  SHFL.DOWN P3, R53, R51, R52, R65 ;  /* 0x0800003433357389 */ /* 0x0000640000060041 */
[----:B01----:R-:W-:Y:S05]  /*13030*/  ENDCOLLECTIVE ;  /* 0x000000000000791b */ /* 0x003fea0003800000 */
.L_x_732:
[----:B------:R-:W-:Y:S02]  /*13040*/  IMAD.MOV.U32 R51, RZ, RZ, R54 ;  /* 0x000000ffff337224 */ /* 0x000fe400078e0036 */
[----:B------:R-:W-:-:S07]  /*13050*/  IMAD.MOV.U32 R73, RZ, RZ, R53 ;  /* 0x000000ffff497224 */ /* 0x000fce00078e0035 */
[----:B------:R-:W-:Y:S05]  /*13060*/  WARPSYNC.COLLECTIVE R50, `(.L_x_733) ;  /* 0x0000000032087348 */ /* 0x000fea0003c00000 */
[----:B------:R0:W1:Y:S02]  /*13070*/  SHFL.DOWN P3, R53, R51, R52, R65 ;  /* 0x0800003433357389 */ /* 0x0000640000060041 */
[----:B01----:R-:W-:Y:S05]  /*13080*/  ENDCOLLECTIVE ;  /* 0x000000000000791b */ /* 0x003fea0003800000 */
.L_x_733:
[----:B------:R-:W-:Y:S02]  /*13090*/  IMAD.MOV.U32 R51, RZ, RZ, R55 ;  /* 0x000000ffff337224 */ /* 0x000fe400078e0037 */
[----:B------:R-:W-:-:S07]  /*130a0*/  IMAD.MOV.U32 R63, RZ, RZ, R53 ;  /* 0x000000ffff3f7224 */ /* 0x000fce00078e0035 */
[----:B------:R-:W-:Y:S05]  /*130b0*/  WARPSYNC.COLLECTIVE R50, `(.L_x_734) ;  /* 0x0000000032087348 */ /* 0x000fea0003c00000 */
[----:B------:R0:W1:Y:S02]  /*130c0*/  SHFL.DOWN P3, R53, R51, R52, R65 ;  /* 0x0800003433357389 */ /* 0x0000640000060041 */
[----:B01----:R-:W-:Y:S05]  /*130d0*/  ENDCOLLECTIVE ;  /* 0x000000000000791b */ /* 0x003fea0003800000 */
.L_x_734:
[----:B------:R-:W-:Y:S02]  /*130e0*/  IMAD.MOV.U32 R51, RZ, RZ, R56 ;  /* 0x000000ffff337224 */ /* 0x000fe400078e0038 */
[----:B------:R-:W-:-:S07]  /*130f0*/  IMAD.MOV.U32 R70, RZ, RZ, R53 ;  /* 0x000000ffff467224 */ /* 0x000fce00078e0035 */
[----:B------:R-:W-:Y:S05]  /*13100*/  WARPSYNC.COLLECTIVE R50, `(.L_x_735) ;  /* 0x0000000032087348 */ /* 0x000fea0003c00000 */
[----:B------:R0:W1:Y:S02]  /*13110*/  SHFL.DOWN P3, R53, R51, R52, R65 ;  /* 0x0800003433357389 */ /* 0x0000640000060041 */
[----:B01----:R-:W-:Y:S05]  /*13120*/  ENDCOLLECTIVE ;  /* 0x000000000000791b */ /* 0x003fea0003800000 */
.L_x_735:
[----:B------:R-:W-:Y:S02]  /*13130*/  IMAD.MOV.U32 R51, RZ, RZ, R57 ;  /* 0x000000ffff337224 */ /* 0x000fe400078e0039 */
[----:B------:R-:W-:-:S07]  /*13140*/  IMAD.MOV.U32 R68, RZ, RZ, R53 ;  /* 0x000000ffff447224 */ /* 0x000fce00078e0035 */
[----:B------:R-:W-:Y:S05]  /*13150*/  WARPSYNC.COLLECTIVE R50, `(.L_x_736) ;  /* 0x0000000032087348 */ /* 0x000fea0003c00000 */
[----:B------:R0:W1:Y:S02]  /*13160*/  SHFL.DOWN P3, R53, R51, R52, R65 ;  /* 0x0800003433357389 */ /* 0x0000640000060041 */
[----:B01----:R-:W-:Y:S05]  /*13170*/  ENDCOLLECTIVE ;  /* 0x000000000000791b */ /* 0x003fea0003800000 */
.L_x_736:
[----:B------:R-:W-:Y:S01]  /*13180*/  IMAD.MOV.U32 R71, RZ, RZ, R53 ;  /* 0x000000ffff477224 */ /* 0x000fe200078e0035 */
[----:B------:R-:W-:Y:S06]  /*13190*/  BRA `(.L_x_737) ;  /* 0xffffff3400007947 */ /* 0x000fec000383ffff */
.L_x_478:
[----:B------:R-:W-:Y:S01]  /*131a0*/  BSSY B0, `(.L_x_738) ;  /* 0x0000007000007945 */ /* 0x000fe20003800000 */
[----:B------:R-:W-:Y:S02]  /*131b0*/  IMAD.MOV.U32 R51, RZ, RZ, R62 ;  /* 0x000000ffff337224 */ /* 0x000fe400078e003e */
[----:B------:R-:W-:Y:S02]  /*131c0*/  IMAD.MOV.U32 R52, RZ, RZ, 0x10 ;  /* 0x00000010ff347424 */ /* 0x000fe400078e00ff */
[----:B------:R-:W-:-:S07]  /*131d0*/  IMAD.MOV.U32 R50, RZ, RZ, -0x1 ;  /* 0xffffffffff327424 */ /* 0x000fce00078e00ff */
[----:B01234-:R-:W-:Y:S05]  /*131e0*/  WARPSYNC.COLLECTIVE R50, `(.L_x_739) ;  /* 0x0000000032087348 */ /* 0x01ffea0003c00000 */
[----:B------:R0:W0:Y:S02]  /*131f0*/  SHFL.DOWN P3, R53, R51, R52, R65 ;  /* 0x0800003433357389 */ /* 0x0000240000060041 */
[----:B01234-:R-:W-:Y:S05]  /*13200*/  ENDCOLLECTIVE ;  /* 0x000000000000791b */ /* 0x01ffea0003800000 */
.L_x_739:
[----:B------:R-:W-:Y:S05]  /*13210*/  BSYNC B0 ;  /* 0x0000000000007941 */ /* 0x000fea0003800000 */
.L_x_738:
[----:B------:R-:W-:Y:S01]  /*13220*/  IMAD.MOV.U32 R63, RZ, RZ, R53 ;  /* 0x000000ffff3f7224 */ /* 0x000fe200078e0035 */
[----:B------:R-:W-:Y:S06]  /*13230*/  BRA `(.L_x_740) ;  /* 0xffffff34003c7947 */ /* 0x000fec000383ffff */
.L_x_479:
[----:B------:R-:W-:Y:S01]  /*13240*/  BSSY B0, `(.L_x_741) ;  /* 0x0000006000007945 */ /* 0x000fe20003800000 */
[----:B------:R-:W-:Y:S02]  /*13250*/  IMAD.MOV.U32 R52, RZ, RZ, 0x10 ;  /* 0x00000010ff347424 */ /* 0x000fe400078e00ff */
[----:B------:R-:W-:-:S07]  /*13260*/  IMAD.MOV.U32 R50, RZ, RZ, -0x1 ;  /* 0xffffffffff327424 */ /* 0x000fce00078e00ff */
[----:B01234-:R-:W-:Y:S05]  /*13270*/  WARPSYNC.COLLECTIVE R50, `(.L_x_742) ;  /* 0x0000000032087348 */ /* 0x01ffea0003c00000 */
[----:B------:R0:W0:Y:S02]  /*13280*/  SHFL.DOWN P3, R53, R51, R52, R65 ;  /* 0x0800003433357389 */ /* 0x0000240000060041 */
[----:B01234-:R-:W-:Y:S05]  /*13290*/  ENDCOLLECTIVE ;  /* 0x000000000000791b */ /* 0x01ffea0003800000 */
.L_x_742:
[----:B------:R-:W-:Y:S05]  /*132a0*/  BSYNC B0 ;  /* 0x0000000000007941 */ /* 0x000fea0003800000 */
.L_x_741:
[----:B------:R-:W-:Y:S05]  /*132b0*/  BRA `(.L_x_743) ;  /* 0xffffff3400247947 */ /* 0x000fea000383ffff */
.L_x_480:
[----:B------:R-:W-:Y:S01]  /*132c0*/  BSSY B0, `(.L_x_744) ;  /* 0x0000007000007945 */ /* 0x000fe20003800000 */
[----:B------:R-:W-:Y:S02]  /*132d0*/  IMAD.MOV.U32 R51, RZ, RZ, R48 ;  /* 0x000000ffff337224 */ /* 0x000fe400078e0030 */
[----:B------:R-:W-:Y:S02]  /*132e0*/  IMAD.MOV.U32 R52, RZ, RZ, 0x10 ;  /* 0x00000010ff347424 */ /* 0x000fe400078e00ff */
[----:B------:R-:W-:-:S07]  /*132f0*/  IMAD.MOV.U32 R50, RZ, RZ, -0x1 ;  /* 0xffffffffff327424 */ /* 0x000fce00078e00ff */
[----:B01234-:R-:W-:Y:S05]  /*13300*/  WARPSYNC.COLLECTIVE R50, `(.L_x_745) ;  /* 0x0000000032087348 */ /* 0x01ffea0003c00000 */
[----:B------:R0:W0:Y:S02]  /*13310*/  SHFL.DOWN P3, R53, R51, R52, R65 ;  /* 0x0800003433357389 */ /* 0x0000240000060041 */
[----:B01234-:R-:W-:Y:S05]  /*13320*/  ENDCOLLECTIVE ;  /* 0x000000000000791b */ /* 0x01ffea0003800000 */
.L_x_745:
[----:B------:R-:W-:Y:S05]  /*13330*/  BSYNC B0 ;  /* 0x0000000000007941 */ /* 0x000fea0003800000 */
.L_x_744:
[----:B------:R-:W-:Y:S02]  /*13340*/  IMAD.MOV.U32 R51, RZ, RZ, R49 ;  /* 0x000000ffff337224 */ /* 0x000fe400078e0031 */
[----:B------:R-:W-:Y:S02]  /*13350*/  IMAD.MOV.U32 R52, RZ, RZ, 0x10 ;  /* 0x00000010ff347424 */ /* 0x000fe400078e00ff */
[----:B------:R-:W-:Y:S02]  /*13360*/  IMAD.MOV.U32 R50, RZ, RZ, -0x1 ;  /* 0xffffffffff327424 */ /* 0x000fe400078e00ff */
[----:B------:R-:W-:-:S07]  /*13370*/  IMAD.MOV.U32 R72, RZ, RZ, R53 ;  /* 0x000000ffff487224 */ /* 0x000fce00078e0035 */
[----:B------:R-:W-:Y:S05]  /*13380*/  WARPSYNC.COLLECTIVE R50, `(.L_x_746) ;  /* 0x0000000032087348 */ /* 0x000fea0003c00000 */
[----:B------:R0:W1:Y:S02]  /*13390*/  SHFL.DOWN P3, R53, R51, R52, R65 ;  /* 0x0800003433357389 */ /* 0x0000640000060041 */
[----:B01----:R-:W-:Y:S05]  /*133a0*/  ENDCOLLECTIVE ;  /* 0x000000000000791b */ /* 0x003fea0003800000 */
.L_x_746:
[----:B------:R-:W-:Y:S02]  /*133b0*/  IMAD.MOV.U32 R51, RZ, RZ, R54 ;  /* 0x000000ffff337224 */ /* 0x000fe400078e0036 */
[----:B------:R-:W-:-:S07]  /*133c0*/  IMAD.MOV.U32 R73, RZ, RZ, R53 ;  /* 0x000000ffff497224 */ /* 0x000fce00078e0035 */
[----:B------:R-:W-:Y:S05]  /*133d0*/  WARPSYNC.COLLECTIVE R50, `(.L_x_747) ;  /* 0x0000000032087348 */ /* 0x000fea0003c00000 */
[----:B------:R0:W1:Y:S02]  /*133e0*/  SHFL.DOWN P3, R53, R51, R52, R65 ;  /* 0x0800003433357389 */ /* 0x0000640000060041 */
[----:B01----:R-:W-:Y:S05]  /*133f0*/  ENDCOLLECTIVE ;  /* 0x000000000000791b */ /* 0x003fea0003800000 */
.L_x_747:
[----:B------:R-:W-:Y:S02]  /*13400*/  IMAD.MOV.U32 R51, RZ, RZ, R55 ;  /* 0x000000ffff337224 */ /* 0x000fe400078e0037 */
[----:B------:R-:W-:-:S07]  /*13410*/  IMAD.MOV.U32 R69, RZ, RZ, R53 ;  /* 0x000000ffff457224 */ /* 0x000fce00078e0035 */
[----:B------:R-:W-:Y:S05]  /*13420*/  WARPSYNC.COLLECTIVE R50, `(.L_x_748) ;  /* 0x0000000032087348 */ /* 0x000fea0003c00000 */
[----:B------:R0:W1:Y:S02]  /*13430*/  SHFL.DOWN P3, R53, R51, R52, R65 ;  /* 0x0800003433357389 */ /* 0x0000640000060041 */
[----:B01----:R-:W-:Y:S05]  /*13440*/  ENDCOLLECTIVE ;  /* 0x000000000000791b */ /* 0x003fea0003800000 */
.L_x_748:
[----:B------:R-:W-:Y:S02]  /*13450*/  IMAD.MOV.U32 R51, RZ, RZ, R56 ;  /* 0x000000ffff337224 */ /* 0x000fe400078e0038 */
[----:B------:R-:W-:-:S07]  /*13460*/  IMAD.MOV.U32 R70, RZ, RZ, R53 ;  /* 0x000000ffff467224 */ /* 0x000fce00078e0035 */
[----:B------:R-:W-:Y:S05]  /*13470*/  WARPSYNC.COLLECTIVE R50, `(.L_x_749) ;  /* 0x0000000032087348 */ /* 0x000fea0003c00000 */
[----:B------:R0:W1:Y:S02]  /*13480*/  SHFL.DOWN P3, R53, R51, R52, R65 ;  /* 0x0800003433357389 */ /* 0x0000640000060041 */
[----:B01----:R-:W-:Y:S05]  /*13490*/  ENDCOLLECTIVE ;  /* 0x000000000000791b */ /* 0x003fea0003800000 */
.L_x_749:
[----:B------:R-:W-:Y:S02]  /*134a0*/  IMAD.MOV.U32 R51, RZ, RZ, R57 ;  /* 0x000000ffff337224 */ /* 0x000fe400078e0039 */
[----:B------:R-:W-:-:S07]  /*134b0*/  IMAD.MOV.U32 R68, RZ, RZ, R53 ;  /* 0x000000ffff447224 */ /* 0x000fce00078e0035 */
[----:B------:R-:W-:Y:S05]  /*134c0*/  WARPSYNC.COLLECTIVE R50, `(.L_x_750) ;  /* 0x0000000032087348 */ /* 0x000fea0003c00000 */
[----:B------:R0:W1:Y:S02]  /*134d0*/  SHFL.DOWN P3, R53, R51, R52, R65 ;  /* 0x0800003433357389 */ /* 0x0000640000060041 */
[----:B01----:R-:W-:Y:S05]  /*134e0*/  ENDCOLLECTIVE ;  /* 0x000000000000791b */ /* 0x003fea0003800000 */
.L_x_750:
[----:B------:R-:W-:Y:S01]  /*134f0*/  IMAD.MOV.U32 R71, RZ, RZ, R53 ;  /* 0x000000ffff477224 */ /* 0x000fe200078e0035 */
[----:B------:R-:W-:Y:S06]  /*13500*/  BRA `(.L_x_751) ;  /* 0xffffff3000b07947 */ /* 0x000fec000383ffff */
.L_x_483:
[----:B------:R-:W-:Y:S01]  /*13510*/  BSSY B0, `(.L_x_752) ;  /* 0x0000006000007945 */ /* 0x000fe20003800000 */
[----:B------:R-:W-:Y:S01]  /*13520*/  PLOP3.LUT P3, PT, P0, PT, PT, 0x80, 0x8 ;  /* 0x000000000008781c */ /* 0x000fe2000076f070 */
[----:B------:R-:W-:-:S12]  /*13530*/  IMAD.MOV.U32 R50, RZ, RZ, -0x1 ;  /* 0xffffffffff327424 */ /* 0x000fd800078e00ff */
[----:B------:R-:W-:Y:S05]  /*13540*/  WARPSYNC.COLLECTIVE R50, `(.L_x_753) ;  /* 0x0000000032087348 */ /* 0x000fea0003c00000 */
[----:B------:R-:W-:Y:S01]  /*13550*/  VOTE.ALL P3, P3 ;  /* 0x0000000000ff7806 */ /* 0x000fe20001860000 */
[----:B------:R-:W-:-:S12]  /*13560*/  ENDCOLLECTIVE ;  /* 0x000000000000791b */ /* 0x000fd80003800000 */
.L_x_753:
[----:B------:R-:W-:Y:S05]  /*13570*/  BSYNC B0 ;  /* 0x0000000000007941 */ /* 0x000fea0003800000 */
.L_x_752:
[----:B------:R-:W-:Y:S01]  /*13580*/  PLOP3.LUT P0, PT, P3, PT, PT, 0x80, 0x8 ;  /* 0x000000000008781c */ /* 0x000fe20001f0f070 */
[----:B------:R-:W-:-:S12]  /*13590*/  BRA `(.L_x_754) ;  /* 0xffffff3400247947 */ /* 0x000fd8000383ffff */
.L_x_521:
[----:B------:R-:W-:Y:S01]  /*135a0*/  BSSY B0, `(.L_x_755) ;  /* 0x0000006000007945 */ /* 0x000fe20003800000 */
[----:B------:R-:W-:Y:S01]  /*135b0*/  PLOP3.LUT P3, PT, P3, PT, PT, 0x8, 0x80 ;  /* 0x000000000080781c */ /* 0x000fe20001f6e170 */
[----:B------:R-:W-:-:S12]  /*135c0*/  IMAD.MOV.U32 R50, RZ, RZ, -0x1 ;  /* 0xffffffffff327424 */ /* 0x000fd800078e00ff */
[----:B-1----:R-:W-:Y:S05]  /*135d0*/  WARPSYNC.COLLECTIVE R50, `(.L_x_756) ;  /* 0x0000000032087348 */ /* 0x002fea0003c00000 */
[----:B------:R-:W-:Y:S01]  /*135e0*/  VOTE.ANY P3, P3 ;  /* 0x0000000000ff7806 */ /* 0x000fe20001860100 */
[----:B-1----:R-:W-:-:S12]  /*135f0*/  ENDCOLLECTIVE ;  /* 0x000000000000791b */ /* 0x002fd80003800000 */
.L_x_756:
[----:B------:R-:W-:Y:S05]  /*13600*/  BSYNC B0 ;  /* 0x0000000000007941 */ /* 0x000fea0003800000 */
.L_x_755:
[----:B------:R-:W-:Y:S05]  /*13610*/  BRA `(.L_x_757) ;  /* 0xffffffa000a87947 */ /* 0x000fea000383ffff */
.L_x_526:
[----:B------:R-:W3:Y:S01]  /*13620*/  S2R R15, SR_GEMASK ;  /* 0x00000000000f7919 */ /* 0x000ee20000003c00 */
[----:B------:R-:W-:Y:S01]  /*13630*/  BSSY B0, `(.L_x_758) ;  /* 0x0000006000007945 */ /* 0x000fe20003800000 */
[----:B------:R-:W-:Y:S01]  /*13640*/  PLOP3.LUT P3, PT, P3, PT, PT, 0x8, 0x80 ;  /* 0x000000000080781c */ /* 0x000fe20001f6e170 */
[----:B------:R-:W-:-:S12]  /*13650*/  IMAD.MOV.U32 R50, RZ, RZ, -0x1 ;  /* 0xffffffffff327424 */ /* 0x000fd800078e00ff */
[----:B0123-5:R-:W-:Y:S05]  /*13660*/  WARPSYNC.COLLECTIVE R50, `(.L_x_759) ;  /* 0x0000000032087348 */ /* 0x02ffea0003c00000 */
[----:B------:R-:W-:Y:S01]  /*13670*/  VOTE.ANY R50, PT, P3 ;  /* 0x0000000000327806 */ /* 0x000fe200018e0100 */
[----:B0123-5:R-:W-:Y:S06]  /*13680*/  ENDCOLLECTIVE ;  /* 0x000000000000791b */ /* 0x02ffec0003800000 */
.L_x_759:
[----:B------:R-:W-:Y:S05]  /*13690*/  BSYNC B0 ;  /* 0x0000000000007941 */ /* 0x000fea0003800000 */
.L_x_758:
        /* <DEDUP_REMOVED lines=10> */
.L_x_760:
[----:B------:R-:W-:Y:S01]  /*13740*/  IMAD.MOV.U32 R56, RZ, RZ, R53 ;  /* 0x000000ffff387224 */ /* 0x000fe200078e0035 */
[----:B------:R-:W-:Y:S06]  /*13750*/  BRA `(.L_x_761) ;  /* 0xffffffa000d87947 */ /* 0x000fec000383ffff */
.L_x_527:
[----:B------:R-:W-:Y:S01]  /*13760*/  BSSY B0, `(.L_x_762) ;  /* 0x0000006000007945 */ /* 0x000fe20003800000 */
[----:B------:R-:W-:Y:S02]  /*13770*/  IMAD.MOV.U32 R52, RZ, RZ, 0x1 ;  /* 0x00000001ff347424 */ /* 0x000fe400078e00ff */
[----:B------:R-:W-:-:S07]  /*13780*/  IMAD.MOV.U32 R50, RZ, RZ, -0x1 ;  /* 0xffffffffff327424 */ /* 0x000fce00078e00ff */
[----:B012---:R-:W-:Y:S05]  /*13790*/  WARPSYNC.COLLECTIVE R50, `(.L_x_763) ;  /* 0x0000000032087348 */ /* 0x007fea0003c00000 */
[----:B------:R3:W4:Y:S02]  /*137a0*/  SHFL.DOWN P3, R53, R51, R52, R65 ;  /* 0x0800003433357389 */ /* 0x0007240000060041 */
[----:B01234-:R-:W-:Y:S05]  /*137b0*/  ENDCOLLECTIVE ;  /* 0x000000000000791b */ /* 0x01ffea0003800000 */
.L_x_763:
[----:B------:R-:W-:Y:S05]  /*137c0*/  BSYNC B0 ;  /* 0x0000000000007941 */ /* 0x000fea0003800000 */
.L_x_762:
[----:B------:R-:W-:Y:S05]  /*137d0*/  BRA `(.L_x_764) ;  /* 0xffffffa000c07947 */ /* 0x000fea000383ffff */
.L_x_528:
[----:B------:R-:W-:Y:S01]  /*137e0*/  BSSY B0, `(.L_x_765) ;  /* 0x0000007000007945 */ /* 0x000fe20003800000 */
[----:B------:R-:W-:Y:S02]  /*137f0*/  IMAD.MOV.U32 R51, RZ, RZ, R24 ;  /* 0x000000ffff337224 */ /* 0x000fe400078e0018 */
[----:B------:R-:W-:Y:S02]  /*13800*/  IMAD.MOV.U32 R52, RZ, RZ, 0x1 ;  /* 0x00000001ff347424 */ /* 0x000fe400078e00ff */
[----:B------:R-:W-:-:S07]  /*13810*/  IMAD.MOV.U32 R50, RZ, RZ, -0x1 ;  /* 0xffffffffff327424 */ /* 0x000fce00078e00ff */
[----:B012---:R-:W-:Y:S05]  /*13820*/  WARPSYNC.COLLECTIVE R50, `(.L_x_766) ;  /* 0x0000000032087348 */ /* 0x007fea0003c00000 */
[----:B------:R3:W4:Y:S02]  /*13830*/  SHFL.DOWN P3, R53, R51, R52, R65 ;  /* 0x0800003433357389 */ /* 0x0007240000060041 */
[----:B01234-:R-:W-:Y:S05]  /*13840*/  ENDCOLLECTIVE ;  /* 0x000000000000791b */ /* 0x01ffea0003800000 */
.L_x_766:
[----:B------:R-:W-:Y:S05]  /*13850*/  BSYNC B0 ;  /* 0x0000000000007941 */ /* 0x000fea0003800000 */
.L_x_765:
[----:B------:R-:W-:Y:S02]  /*13860*/  IMAD.MOV.U32 R51, RZ, RZ, R25 ;  /* 0x000000ffff337224 */ /* 0x000fe400078e0019 */
[----:B------:R-:W-:Y:S02]  /*13870*/  IMAD.MOV.U32 R52, RZ, RZ, 0x1 ;  /* 0x00000001ff347424 */ /* 0x000fe400078e00ff */
[----:B------:R-:W-:Y:S02]  /*13880*/  IMAD.MOV.U32 R50, RZ, RZ, -0x1 ;  /* 0xffffffffff327424 */ /* 0x000fe400078e00ff */
[----:B------:R-:W-:-:S07]  /*13890*/  IMAD.MOV.U32 R16, RZ, RZ, R53 ;  /* 0x000000ffff107224 */ /* 0x000fce00078e0035 */
[----:B------:R-:W-:Y:S05]  /*138a0*/  WARPSYNC.COLLECTIVE R50, `(.L_x_767) ;  /* 0x0000000032087348 */ /* 0x000fea0003c00000 */
[----:B------:R0:W1:Y:S02]  /*138b0*/  SHFL.DOWN P3, R53, R51, R52, R65 ;  /* 0x0800003433357389 */ /* 0x0000640000060041 */
[----:B01----:R-:W-:Y:S05]  /*138c0*/  ENDCOLLECTIVE ;  /* 0x000000000000791b */ /* 0x003fea0003800000 */
.L_x_767:
[----:B------:R-:W-:Y:S02]  /*138d0*/  IMAD.MOV.U32 R51, RZ, RZ, R26 ;  /* 0x000000ffff337224 */ /* 0x000fe400078e001a */
[----:B------:R-:W-:-:S07]  /*138e0*/  IMAD.MOV.U32 R17, RZ, RZ, R53 ;  /* 0x000000ffff117224 */ /* 0x000fce00078e0035 */
[----:B------:R-:W-:Y:S05]  /*138f0*/  WARPSYNC.COLLECTIVE R50, `(.L_x_768) ;  /* 0x0000000032087348 */ /* 0x000fea0003c00000 */
[----:B------:R0:W1:Y:S02]  /*13900*/  SHFL.DOWN P3, R53, R51, R52, R65 ;  /* 0x0800003433357389 */ /* 0x0000640000060041 */
[----:B01----:R-:W-:Y:S05]  /*13910*/  ENDCOLLECTIVE ;  /* 0x000000000000791b */ /* 0x003fea0003800000 */
.L_x_768:
[----:B------:R-:W-:Y:S02]  /*13920*/  IMAD.MOV.U32 R51, RZ, RZ, R27 ;  /* 0x000000ffff337224 */ /* 0x000fe400078e001b */
[----:B------:R-:W-:-:S07]  /*13930*/  IMAD.MOV.U32 R18, RZ, RZ, R53 ;  /* 0x000000ffff127224 */ /* 0x000fce00078e0035 */
[----:B------:R-:W-:Y:S05]  /*13940*/  WARPSYNC.COLLECTIVE R50, `(.L_x_769) ;  /* 0x0000000032087348 */ /* 0x000fea0003c00000 */
[----:B------:R0:W1:Y:S02]  /*13950*/  SHFL.DOWN P3, R53, R51, R52, R65 ;  /* 0x0800003433357389 */ /* 0x0000640000060041 */
[----:B01----:R-:W-:Y:S05]  /*13960*/  ENDCOLLECTIVE ;  /* 0x000000000000791b */ /* 0x003fea0003800000 */
.L_x_769:
[----:B------:R-:W-:Y:S02]  /*13970*/  IMAD.MOV.U32 R51, RZ, RZ, R46 ;  /* 0x000000ffff337224 */ /* 0x000fe400078e002e */
[----:B------:R-:W-:-:S07]  /*13980*/  IMAD.MOV.U32 R19, RZ, RZ, R53 ;  /* 0x000000ffff137224 */ /* 0x000fce00078e0035 */
[----:B------:R-:W-:Y:S05]  /*13990*/  WARPSYNC.COLLECTIVE R50, `(.L_x_770) ;  /* 0x0000000032087348 */ /* 0x000fea0003c00000 */
[----:B------:R0:W1:Y:S02]  /*139a0*/  SHFL.DOWN P3, R53, R51, R52, R65 ;  /* 0x0800003433357389 */ /* 0x0000640000060041 */
[----:B01----:R-:W-:Y:S05]  /*139b0*/  ENDCOLLECTIVE ;  /* 0x000000000000791b */ /* 0x003fea0003800000 */
.L_x_770:
[----:B------:R-:W-:Y:S02]  /*139c0*/  IMAD.MOV.U32 R51, RZ, RZ, R47 ;  /* 0x000000ffff337224 */ /* 0x000fe400078e002f */
[----:B------:R-:W-:-:S07]  /*139d0*/  IMAD.MOV.U32 R55, RZ, RZ, R53 ;  /* 0x000000ffff377224 */ /* 0x000fce00078e0035 */
[----:B------:R-:W-:Y:S05]  /*139e0*/  WARPSYNC.COLLECTIVE R50, `(.L_x_771) ;  /* 0x0000000032087348 */ /* 0x000fea0003c00000 */
[----:B------:R0:W1:Y:S02]  /*139f0*/  SHFL.DOWN P3, R53, R51, R52, R65 ;  /* 0x0800003433357389 */ /* 0x0000640000060041 */
[----:B01----:R-:W-:Y:S05]  /*13a00*/  ENDCOLLECTIVE ;  /* 0x000000000000791b */ /* 0x003fea0003800000 */
.L_x_771:
[----:B------:R-:W-:Y:S05]  /*13a10*/  BRA `(.L_x_772) ;  /* 0xffffffa000507947 */ /* 0x000fea000383ffff */
.L_x_531:
[----:B------:R-:W-:Y:S01]  /*13a20*/  BSSY B0, `(.L_x_773) ;  /* 0x0000007000007945 */ /* 0x000fe20003800000 */
[----:B------:R-:W-:Y:S02]  /*13a30*/  IMAD.MOV.U32 R51, RZ, RZ, R11 ;  /* 0x000000ffff337224 */ /* 0x000fe400078e000b */
[----:B------:R-:W-:Y:S02]  /*13a40*/  IMAD.MOV.U32 R52, RZ, RZ, 0x2 ;  /* 0x00000002ff347424 */ /* 0x000fe400078e00ff */
[----:B------:R-:W-:-:S07]  /*13a50*/  IMAD.MOV.U32 R50, RZ, RZ, -0x1 ;  /* 0xffffffffff327424 */ /* 0x000fce00078e00ff */
[----:B01234-:R-:W-:Y:S05]  /*13a60*/  WARPSYNC.COLLECTIVE R50, `(.L_x_774) ;  /* 0x0000000032087348 */ /* 0x01ffea0003c00000 */
[----:B0-----:R0:W0:Y:S02]  /*13a70*/  SHFL.DOWN P3, R53, R51, R52, R65 ;  /* 0x0800003433357389 */ /* 0x0010240000060041 */
[----:B01234-:R-:W-:Y:S05]  /*13a80*/  ENDCOLLECTIVE ;  /* 0x000000000000791b */ /* 0x01ffea0003800000 */
.L_x_774:
[----:B------:R-:W-:Y:S05]  /*13a90*/  BSYNC B0 ;  /* 0x0000000000007941 */ /* 0x000fea0003800000 */
.L_x_773:
[----:B------:R-:W-:Y:S01]  /*13aa0*/  IMAD.MOV.U32 R56, RZ, RZ, R53 ;  /* 0x000000ffff387224 */ /* 0x000fe200078e0035 */
[----:B------:R-:W-:Y:S06]  /*13ab0*/  BRA `(.L_x_775) ;  /* 0xffffffa000787947 */ /* 0x000fec000383ffff */
.L_x_532:
[----:B------:R-:W-:Y:S01]  /*13ac0*/  BSSY B0, `(.L_x_776) ;  /* 0x0000006000007945 */ /* 0x000fe20003800000 */
[----:B------:R-:W-:Y:S02]  /*13ad0*/  IMAD.MOV.U32 R52, RZ, RZ, 0x2 ;  /* 0x00000002ff347424 */ /* 0x000fe400078e00ff */
[----:B------:R-:W-:-:S07]  /*13ae0*/  IMAD.MOV.U32 R50, RZ, RZ, -0x1 ;  /* 0xffffffffff327424 */ /* 0x000fce00078e00ff */
[----:B01234-:R-:W-:Y:S05]  /*13af0*/  WARPSYNC.COLLECTIVE R50, `(.L_x_777) ;  /* 0x0000000032087348 */ /* 0x01ffea0003c00000 */
[----:B0-----:R0:W0:Y:S02]  /*13b00*/  SHFL.DOWN P3, R53, R51, R52, R65 ;  /* 0x0800003433357389 */ /* 0x0010240000060041 */
[----:B01234-:R-:W-:Y:S05]  /*13b10*/  ENDCOLLECTIVE ;  /* 0x000000000000791b */ /* 0x01ffea0003800000 */
.L_x_777:
[----:B------:R-:W-:Y:S05]  /*13b20*/  BSYNC B0 ;  /* 0x0000000000007941 */ /* 0x000fea0003800000 */
.L_x_776:
[----:B------:R-:W-:Y:S05]  /*13b30*/  BRA `(.L_x_778) ;  /* 0xffffffa000607947 */ /* 0x000fea000383ffff */
.L_x_533:
[----:B------:R-:W-:Y:S01]  /*13b40*/  BSSY B0, `(.L_x_779) ;  /* 0x0000007000007945 */ /* 0x000fe20003800000 */
[----:B------:R-:W-:Y:S02]  /*13b50*/  IMAD.MOV.U32 R51, RZ, RZ, R24 ;  /* 0x000000ffff337224 */ /* 0x000fe400078e0018 */
[----:B------:R-:W-:Y:S02]  /*13b60*/  IMAD.MOV.U32 R52, RZ, RZ, 0x2 ;  /* 0x00000002ff347424 */ /* 0x000fe400078e00ff */
[----:B------:R-:W-:-:S07]  /*13b70*/  IMAD.MOV.U32 R50, RZ, RZ, -0x1 ;  /* 0xffffffffff327424 */ /* 0x000fce00078e00ff */
[----:B01234-:R-:W-:Y:S05]  /*13b80*/  WARPSYNC.COLLECTIVE R50, `(.L_x_780) ;  /* 0x0000000032087348 */ /* 0x01ffea0003c00000 */
[----:B0-----:R0:W0:Y:S02]  /*13b90*/  SHFL.DOWN P3, R53, R51, R52, R65 ;  /* 0x0800003433357389 */ /* 0x0010240000060041 */
[----:B01234-:R-:W-:Y:S05]  /*13ba0*/  ENDCOLLECTIVE ;  /* 0x000000000000791b */ /* 0x01ffea0003800000 */
.L_x_780:
[----:B------:R-:W-:Y:S05]  /*13bb0*/  BSYNC B0 ;  /* 0x0000000000007941 */ /* 0x000fea0003800000 */
.L_x_779:
[----:B------:R-:W-:Y:S02]  /*13bc0*/  IMAD.MOV.U32 R51, RZ, RZ, R25 ;  /* 0x000000ffff337224 */ /* 0x000fe400078e0019 */
[----:B------:R-:W-:Y:S02]  /*13bd0*/  IMAD.MOV.U32 R52, RZ, RZ, 0x2 ;  /* 0x00000002ff347424 */ /* 0x000fe400078e00ff */
[----:B------:R-:W-:Y:S02]  /*13be0*/  IMAD.MOV.U32 R50, RZ, RZ, -0x1 ;  /* 0xffffffffff327424 */ /* 0x000fe400078e00ff */
[----:B------:R-:W-:-:S07]  /*13bf0*/  IMAD.MOV.U32 R18, RZ, RZ, R53 ;  /* 0x000000ffff127224 */ /* 0x000fce00078e0035 */
[----:B------:R-:W-:Y:S05]  /*13c00*/  WARPSYNC.COLLECTIVE R50, `(.L_x_781) ;  /* 0x0000000032087348 */ /* 0x000fea0003c00000 */
[----:B------:R0:W1:Y:S02]  /*13c10*/  SHFL.DOWN P3, R53, R51, R52, R65 ;  /* 0x0800003433357389 */ /* 0x0000640000060041 */
[----:B01----:R-:W-:Y:S05]  /*13c20*/  ENDCOLLECTIVE ;  /* 0x000000000000791b */ /* 0x003fea0003800000 */
.L_x_781:
[----:B------:R-:W-:Y:S02]  /*13c30*/  IMAD.MOV.U32 R51, RZ, RZ, R26 ;  /* 0x000000ffff337224 */ /* 0x000fe400078e001a */
[----:B------:R-:W-:-:S07]  /*13c40*/  IMAD.MOV.U32 R19, RZ, RZ, R53 ;  /* 0x000000ffff137224 */ /* 0x000fce00078e0035 */
[----:B------:R-:W-:Y:S05]  /*13c50*/  WARPSYNC.COLLECTIVE R50, `(.L_x_782) ;  /* 0x0000000032087348 */ /* 0x000fea0003c00000 */
[----:B------:R0:W1:Y:S02]  /*13c60*/  SHFL.DOWN P3, R53, R51, R52, R65 ;  /* 0x0800003433357389 */ /* 0x0000640000060041 */
[----:B01----:R-:W-:Y:S05]  /*13c70*/  ENDCOLLECTIVE ;  /* 0x000000000000791b */ /* 0x003fea0003800000 */
.L_x_782:
[----:B------:R-:W-:Y:S02]  /*13c80*/  IMAD.MOV.U32 R51, RZ, RZ, R27 ;  /* 0x000000ffff337224 */ /* 0x000fe400078e001b */
[----:B------:R-:W-:-:S07]  /*13c90*/  IMAD.MOV.U32 R17, RZ, RZ, R53 ;  /* 0x000000ffff117224 */ /* 0x000fce00078e0035 */
[----:B------:R-:W-:Y:S05]  /*13ca0*/  WARPSYNC.COLLECTIVE R50, `(.L_x_783) ;  /* 0x0000000032087348 */ /* 0x000fea0003c00000 */
[----:B------:R0:W1:Y:S02]  /*13cb0*/  SHFL.DOWN P3, R53, R51, R52, R65 ;  /* 0x0800003433357389 */ /* 0x0000640000060041 */
[----:B01----:R-:W-:Y:S05]  /*13cc0*/  ENDCOLLECTIVE ;  /* 0x000000000000791b */ /* 0x003fea0003800000 */
.L_x_783:
[----:B------:R-:W-:Y:S02]  /*13cd0*/  IMAD.MOV.U32 R51, RZ, RZ, R46 ;  /* 0x000000ffff337224 */ /* 0x000fe400078e002e */
[----:B------:R-:W-:-:S07]  /*13ce0*/  IMAD.MOV.U32 R58, RZ, RZ, R53 ;  /* 0x000000ffff3a7224 */ /* 0x000fce00078e0035 */
[----:B------:R-:W-:Y:S05]  /*13cf0*/  WARPSYNC.COLLECTIVE R50, `(.L_x_784) ;  /* 0x0000000032087348 */ /* 0x000fea0003c00000 */
[----:B------:R0:W1:Y:S02]  /*13d00*/  SHFL.DOWN P3, R53, R51, R52, R65 ;  /* 0x0800003433357389 */ /* 0x0000640000060041 */
[----:B01----:R-:W-:Y:S05]  /*13d10*/  ENDCOLLECTIVE ;  /* 0x000000000000791b */ /* 0x003fea0003800000 */
.L_x_784:
[----:B------:R-:W-:Y:S02]  /*13d20*/  IMAD.MOV.U32 R51, RZ, RZ, R47 ;  /* 0x000000ffff337224 */ /* 0x000fe400078e002f */
[----:B------:R-:W-:-:S07]  /*13d30*/  IMAD.MOV.U32 R55, RZ, RZ, R53 ;  /* 0x000000ffff377224 */ /* 0x000fce00078e0035 */
[----:B------:R-:W-:Y:S05]  /*13d40*/  WARPSYNC.COLLECTIVE R50, `(.L_x_785) ;  /* 0x0000000032087348 */ /* 0x000fea0003c00000 */
[----:B------:R0:W1:Y:S02]  /*13d50*/  SHFL.DOWN P3, R53, R51, R52, R65 ;  /* 0x0800003433357389 */ /* 0x0000640000060041 */
[----:B01----:R-:W-:Y:S05]  /*13d60*/  ENDCOLLECTIVE ;  /* 0x000000000000791b */ /* 0x003fea0003800000 */
.L_x_785:
[----:B------:R-:W-:Y:S05]  /*13d70*/  BRA `(.L_x_786) ;  /* 0xffffff9c00f07947 */ /* 0x000fea000383ffff */
.L_x_536:
[----:B------:R-:W-:Y:S01]  /*13d80*/  BSSY B0, `(.L_x_787) ;  /* 0x0000007000007945 */ /* 0x000fe20003800000 */
[----:B------:R-:W-:Y:S02]  /*13d90*/  IMAD.MOV.U32 R51, RZ, RZ, R11 ;  /* 0x000000ffff337224 */ /* 0x000fe400078e000b */
[----:B------:R-:W-:Y:S02]  /*13da0*/  IMAD.MOV.U32 R52, RZ, RZ, 0x4 ;  /* 0x00000004ff347424 */ /* 0x000fe400078e00ff */
[----:B------:R-:W-:-:S07]  /*13db0*/  IMAD.MOV.U32 R50, RZ, RZ, -0x1 ;  /* 0xffffffffff327424 */ /* 0x000fce00078e00ff */
[----:B0123--:R-:W-:Y:S05]  /*13dc0*/  WARPSYNC.COLLECTIVE R50, `(.L_x_788) ;  /* 0x0000000032087348 */ /* 0x00ffea0003c00000 */
[----:B0-----:R0:W4:Y:S02]  /*13dd0*/  SHFL.DOWN P3, R53, R51, R52, R65 ;  /* 0x0800003433357389 */ /* 0x0011240000060041 */
[----:B01234-:R-:W-:Y:S05]  /*13de0*/  ENDCOLLECTIVE ;  /* 0x000000000000791b */ /* 0x01ffea0003800000 */
.L_x_788:
[----:B------:R-:W-:Y:S05]  /*13df0*/  BSYNC B0 ;  /* 0x0000000000007941 */ /* 0x000fea0003800000 */
.L_x_787:
[----:B------:R-:W-:Y:S01]  /*13e00*/  IMAD.MOV.U32 R56, RZ, RZ, R53 ;  /* 0x000000ffff387224 */ /* 0x000fe200078e0035 */
[----:B------:R-:W-:Y:S06]  /*13e10*/  BRA `(.L_x_789) ;  /* 0xffffffa000207947 */ /* 0x000fec000383ffff */
.L_x_537:
[----:B------:R-:W-:Y:S01]  /*13e20*/  BSSY B0, `(.L_x_790) ;  /* 0x0000006000007945 */ /* 0x000fe20003800000 */
[----:B------:R-:W-:Y:S02]  /*13e30*/  IMAD.MOV.U32 R52, RZ, RZ, 0x4 ;  /* 0x00000004ff347424 */ /* 0x000fe400078e00ff */
[----:B------:R-:W-:-:S07]  /*13e40*/  IMAD.MOV.U32 R50, RZ, RZ, -0x1 ;  /* 0xffffffffff327424 */ /* 0x000fce00078e00ff */
[----:B01234-:R-:W-:Y:S05]  /*13e50*/  WARPSYNC.COLLECTIVE R50, `(.L_x_791) ;  /* 0x0000000032087348 */ /* 0x01ffea0003c00000 */
[----:B0-----:R0:W0:Y:S02]  /*13e60*/  SHFL.DOWN P3, R53, R51, R52, R65 ;  /* 0x0800003433357389 */ /* 0x0010240000060041 */
[----:B01234-:R-:W-:Y:S05]  /*13e70*/  ENDCOLLECTIVE ;  /* 0x000000000000791b */ /* 0x01ffea0003800000 */
.L_x_791:
[----:B------:R-:W-:Y:S05]  /*13e80*/  BSYNC B0 ;  /* 0x0000000000007941 */ /* 0x000fea0003800000 */
.L_x_790:
[----:B------:R-:W-:Y:S05]  /*13e90*/  BRA `(.L_x_792) ;  /* 0xffffffa000087947 */ /* 0x000fea000383ffff */
.L_x_538:
[----:B------:R-:W-:Y:S01]  /*13ea0*/  BSSY B0, `(.L_x_793) ;  /* 0x0000007000007945 */ /* 0x000fe20003800000 */
[----:B------:R-:W-:Y:S02]  /*13eb0*/  IMAD.MOV.U32 R51, RZ, RZ, R24 ;  /* 0x000000ffff337224 */ /* 0x000fe400078e0018 */
[----:B------:R-:W-:Y:S02]  /*13ec0*/  IMAD.MOV.U32 R52, RZ, RZ, 0x4 ;  /* 0x00000004ff347424 */ /* 0x000fe400078e00ff */
[----:B------:R-:W-:-:S07]  /*13ed0*/  IMAD.MOV.U32 R50, RZ, RZ, -0x1 ;  /* 0xffffffffff327424 */ /* 0x000fce00078e00ff */
[----:B01234-:R-:W-:Y:S05]  /*13ee0*/  WARPSYNC.COLLECTIVE R50, `(.L_x_794) ;  /* 0x0000000032087348 */ /* 0x01ffea0003c00000 */
[----:B0-----:R0:W0:Y:S02]  /*13ef0*/  SHFL.DOWN P3, R53, R51, R52, R65 ;  /* 0x0800003433357389 */ /* 0x0010240000060041 */
[----:B01234-:R-:W-:Y:S05]  /*13f00*/  ENDCOLLECTIVE ;  /* 0x000000000000791b */ /* 0x01ffea0003800000 */
.L_x_794:
[----:B------:R-:W-:Y:S05]  /*13f10*/  BSYNC B0 ;  /* 0x0000000000007941 */ /* 0x000fea0003800000 */
.L_x_793:
[----:B------:R-:W-:Y:S02]  /*13f20*/  IMAD.MOV.U32 R51, RZ, RZ, R25 ;  /* 0x000000ffff337224 */ /* 0x000fe400078e0019 */
[----:B------:R-:W-:Y:S02]  /*13f30*/  IMAD.MOV.U32 R52, RZ, RZ, 0x4 ;  /* 0x00000004ff347424 */ /* 0x000fe400078e00ff */
[----:B------:R-:W-:Y:S02]  /*13f40*/  IMAD.MOV.U32 R50, RZ, RZ, -0x1 ;  /* 0xffffffffff327424 */ /* 0x000fe400078e00ff */
[----:B------:R-:W-:-:S07]  /*13f50*/  IMAD.MOV.U32 R18, RZ, RZ, R53 ;  /* 0x000000ffff127224 */ /* 0x000fce00078e0035 */
[----:B------:R-:W-:Y:S05]  /*13f60*/  WARPSYNC.COLLECTIVE R50, `(.L_x_795) ;  /* 0x0000000032087348 */ /* 0x000fea0003c00000 */
[----:B------:R0:W1:Y:S02]  /*13f70*/  SHFL.DOWN P3, R53, R51, R52, R65 ;  /* 0x0800003433357389 */ /* 0x0000640000060041 */
[----:B01----:R-:W-:Y:S05]  /*13f80*/  ENDCOLLECTIVE ;  /* 0x000000000000791b */ /* 0x003fea0003800000 */
.L_x_795:
[----:B------:R-:W-:Y:S02]  /*13f90*/  IMAD.MOV.U32 R51, RZ, RZ, R26 ;  /* 0x000000ffff337224 */ /* 0x000fe400078e001a */
[----:B------:R-:W-:-:S07]  /*13fa0*/  IMAD.MOV.U32 R19, RZ, RZ, R53 ;  /* 0x000000ffff137224 */ /* 0x000fce00078e0035 */
[----:B------:R-:W-:Y:S05]  /*13fb0*/  WARPSYNC.COLLECTIVE R50, `(.L_x_796) ;  /* 0x0000000032087348 */ /* 0x000fea0003c00000 */
[----:B------:R0:W1:Y:S02]  /*13fc0*/  SHFL.DOWN P3, R53, R51, R52, R65 ;  /* 0x0800003433357389 */ /* 0x0000640000060041 */
[----:B01----:R-:W-:Y:S05]  /*13fd0*/  ENDCOLLECTIVE ;  /* 0x000000000000791b */ /* 0x003fea0003800000 */
.L_x_796:
[----:B------:R-:W-:Y:S02]  /*13fe0*/  IMAD.MOV.U32 R51, RZ, RZ, R27 ;  /* 0x000000ffff337224 */ /* 0x000fe400078e001b */
[----:B------:R-:W-:-:S07]  /*13ff0*/  IMAD.MOV.U32 R55, RZ, RZ, R53 ;  /* 0x000000ffff377224 */ /* 0x000fce00078e0035 */
[----:B------:R-:W-:Y:S05]  /*14000*/  WARPSYNC.COLLECTIVE R50, `(.L_x_797) ;  /* 0x0000000032087348 */ /* 0x000fea0003c00000 */
[----:B------:R0:W1:Y:S02]  /*14010*/  SHFL.DOWN P3, R53, R51, R52, R65 ;  /* 0x0800003433357389 */ /* 0x0000640000060041 */
[----:B01----:R-:W-:Y:S05]  /*14020*/  ENDCOLLECTIVE ;  /* 0x000000000000791b */ /* 0x003fea0003800000 */
.L_x_797:
[----:B------:R-:W-:Y:S02]  /*14030*/  IMAD.MOV.U32 R51, RZ, RZ, R46 ;  /* 0x000000ffff337224 */ /* 0x000fe400078e002e */
[----:B------:R-:W-:-:S07]  /*14040*/  IMAD.MOV.U32 R58, RZ, RZ, R53 ;  /* 0x000000ffff3a7224 */ /* 0x000fce00078e0035 */
[----:B------:R-:W-:Y:S05]  /*14050*/  WARPSYNC.COLLECTIVE R50, `(.L_x_798) ;  /* 0x0000000032087348 */ /* 0x000fea0003c00000 */
[----:B------:R0:W1:Y:S02]  /*14060*/  SHFL.DOWN P3, R53, R51, R52, R65 ;  /* 0x0800003433357389 */ /* 0x0000640000060041 */
[----:B01----:R-:W-:Y:S05]  /*14070*/  ENDCOLLECTIVE ;  /* 0x000000000000791b */ /* 0x003fea0003800000 */
.L_x_798:
[----:B------:R-:W-:Y:S02]  /*14080*/  IMAD.MOV.U32 R51, RZ, RZ, R47 ;  /* 0x000000ffff337224 */ /* 0x000fe400078e002f */
[----:B------:R-:W-:-:S07]  /*14090*/  IMAD.MOV.U32 R57, RZ, RZ, R53 ;  /* 0x000000ffff397224 */ /* 0x000fce00078e0035 */
[----:B------:R-:W-:Y:S05]  /*140a0*/  WARPSYNC.COLLECTIVE R50, `(.L_x_799) ;  /* 0x0000000032087348 */ /* 0x000fea0003c00000 */
[----:B------:R0:W1:Y:S02]  /*140b0*/  SHFL.DOWN P3, R53, R51, R52, R65 ;  /* 0x0800003433357389 */ /* 0x0000640000060041 */
[----:B01----:R-:W-:Y:S05]  /*140c0*/  ENDCOLLECTIVE ;  /* 0x000000000000791b */ /* 0x003fea0003800000 */
.L_x_799:
[----:B------:R-:W-:Y:S05]  /*140d0*/  BRA `(.L_x_800) ;  /* 0xffffff9c00987947 */ /* 0x000fea000383ffff */
.L_x_541:
[----:B------:R-:W-:Y:S01]  /*140e0*/  BSSY B0, `(.L_x_801) ;  /* 0x0000007000007945 */ /* 0x000fe20003800000 */
[----:B------:R-:W-:Y:S02]  /*140f0*/  IMAD.MOV.U32 R51, RZ, RZ, R11 ;  /* 0x000000ffff337224 */ /* 0x000fe400078e000b */
[----:B------:R-:W-:Y:S02]  /*14100*/  IMAD.MOV.U32 R52, RZ, RZ, 0x8 ;  /* 0x00000008ff347424 */ /* 0x000fe400078e00ff */
[----:B------:R-:W-:-:S07]  /*14110*/  IMAD.MOV.U32 R50, RZ, RZ, -0x1 ;  /* 0xffffffffff327424 */ /* 0x000fce00078e00ff */
[----:B01234-:R-:W-:Y:S05]  /*14120*/  WARPSYNC.COLLECTIVE R50, `(.L_x_802) ;  /* 0x0000000032087348 */ /* 0x01ffea0003c00000 */
[----:B0-----:R0:W0:Y:S02]  /*14130*/  SHFL.DOWN P3, R53, R51, R52, R65 ;  /* 0x0800003433357389 */ /* 0x0010240000060041 */
[----:B01234-:R-:W-:Y:S05]  /*14140*/  ENDCOLLECTIVE ;  /* 0x000000000000791b */ /* 0x01ffea0003800000 */
.L_x_802:
[----:B------:R-:W-:Y:S05]  /*14150*/  BSYNC B0 ;  /* 0x0000000000007941 */ /* 0x000fea0003800000 */
.L_x_801:
[----:B------:R-:W-:Y:S01]  /*14160*/  IMAD.MOV.U32 R58, RZ, RZ, R53 ;  /* 0x000000ffff3a7224 */ /* 0x000fe200078e0035 */
[----:B------:R-:W-:Y:S06]  /*14170*/  BRA `(.L_x_803) ;  /* 0xffffff9c00c87947 */ /* 0x000fec000383ffff */
.L_x_542:
[----:B------:R-:W-:Y:S01]  /*14180*/  BSSY B0, `(.L_x_804) ;  /* 0x0000006000007945 */ /* 0x000fe20003800000 */
[----:B------:R-:W-:Y:S02]  /*14190*/  IMAD.MOV.U32 R52, RZ, RZ, 0x8 ;  /* 0x00000008ff347424 */ /* 0x000fe400078e00ff */
[----:B------:R-:W-:-:S07]  /*141a0*/  IMAD.MOV.U32 R50, RZ, RZ, -0x1 ;  /* 0xffffffffff327424 */ /* 0x000fce00078e00ff */
[----:B01234-:R-:W-:Y:S05]  /*141b0*/  WARPSYNC.COLLECTIVE R50, `(.L_x_805) ;  /* 0x0000000032087348 */ /* 0x01ffea0003c00000 */
[----:B------:R0:W0:Y:S02]  /*141c0*/  SHFL.DOWN P3, R53, R51, R52, R65 ;  /* 0x0800003433357389 */ /* 0x0000240000060041 */
[----:B01234-:R-:W-:Y:S05]  /*141d0*/  ENDCOLLECTIVE ;  /* 0x000000000000791b */ /* 0x01ffea0003800000 */
.L_x_805:
[----:B------:R-:W-:Y:S05]  /*141e0*/  BSYNC B0 ;  /* 0x0000000000007941 */ /* 0x000fea0003800000 */
.L_x_804:
[----:B------:R-:W-:Y:S05]  /*141f0*/  BRA `(.L_x_806) ;  /* 0xffffff9c00b07947 */ /* 0x000fea000383ffff */
.L_x_543:
[----:B------:R-:W-:Y:S01]  /*14200*/  BSSY B0, `(.L_x_807) ;  /* 0x0000007000007945 */ /* 0x000fe20003800000 */
[----:B------:R-:W-:Y:S02]  /*14210*/  IMAD.MOV.U32 R51, RZ, RZ, R24 ;  /* 0x000000ffff337224 */ /* 0x000fe400078e0018 */
[----:B------:R-:W-:Y:S02]  /*14220*/  IMAD.MOV.U32 R52, RZ, RZ, 0x8 ;  /* 0x00000008ff347424 */ /* 0x000fe400078e00ff */
[----:B------:R-:W-:-:S07]  /*14230*/  IMAD.MOV.U32 R50, RZ, RZ, -0x1 ;  /* 0xffffffffff327424 */ /* 0x000fce00078e00ff */
[----:B01234-:R-:W-:Y:S05]  /*14240*/  WARPSYNC.COLLECTIVE R50, `(.L_x_808) ;  /* 0x0000000032087348 */ /* 0x01ffea0003c00000 */
[----:B------:R0:W0:Y:S02]  /*14250*/  SHFL.DOWN P3, R53, R51, R52, R65 ;  /* 0x0800003433357389 */ /* 0x0000240000060041 */
[----:B01234-:R-:W-:Y:S05]  /*14260*/  ENDCOLLECTIVE ;  /* 0x000000000000791b */ /* 0x01ffea0003800000 */
.L_x_808:
[----:B------:R-:W-:Y:S05]  /*14270*/  BSYNC B0 ;  /* 0x0000000000007941 */ /* 0x000fea0003800000 */
.L_x_807:
[----:B------:R-:W-:Y:S02]  /*14280*/  IMAD.MOV.U32 R51, RZ, RZ, R25 ;  /* 0x000000ffff337224 */ /* 0x000fe400078e0019 */
[----:B------:R-:W-:Y:S02]  /*14290*/  IMAD.MOV.U32 R52, RZ, RZ, 0x8 ;  /* 0x00000008ff347424 */ /* 0x000fe400078e00ff */
[----:B------:R-:W-:Y:S02]  /*142a0*/  IMAD.MOV.U32 R50, RZ, RZ, -0x1 ;  /* 0xffffffffff327424 */ /* 0x000fe400078e00ff */
[----:B------:R-:W-:-:S07]  /*142b0*/  IMAD.MOV.U32 R19, RZ, RZ, R53 ;  /* 0x000000ffff137224 */ /* 0x000fce00078e0035 */
[----:B------:R-:W-:Y:S05]  /*142c0*/  WARPSYNC.COLLECTIVE R50, `(.L_x_809) ;  /* 0x0000000032087348 */ /* 0x000fea0003c00000 */
[----:B------:R0:W1:Y:S02]  /*142d0*/  SHFL.DOWN P3, R53, R51, R52, R65 ;  /* 0x0800003433357389 */ /* 0x0000640000060041 */
[----:B01----:R-:W-:Y:S05]  /*142e0*/  ENDCOLLECTIVE ;  /* 0x000000000000791b */ /* 0x003fea0003800000 */
.L_x_809:
[----:B------:R-:W-:Y:S02]  /*142f0*/  IMAD.MOV.U32 R51, RZ, RZ, R26 ;  /* 0x000000ffff337224 */ /* 0x000fe400078e001a */
[----:B------:R-:W-:-:S07]  /*14300*/  IMAD.MOV.U32 R56, RZ, RZ, R53 ;  /* 0x000000ffff387224 */ /* 0x000fce00078e0035 */
[----:B------:R-:W-:Y:S05]  /*14310*/  WARPSYNC.COLLECTIVE R50, `(.L_x_810) ;  /* 0x0000000032087348 */ /* 0x000fea0003c00000 */
[----:B------:R0:W1:Y:S02]  /*14320*/  SHFL.DOWN P3, R53, R51, R52, R65 ;  /* 0x0800003433357389 */ /* 0x0000640000060041 */
[----:B01----:R-:W-:Y:S05]  /*14330*/  ENDCOLLECTIVE ;  /* 0x000000000000791b */ /* 0x003fea0003800000 */
.L_x_810:
[----:B------:R-:W-:Y:S02]  /*14340*/  IMAD.MOV.U32 R51, RZ, RZ, R27 ;  /* 0x000000ffff337224 */ /* 0x000fe400078e001b */
[----:B------:R-:W-:-:S07]  /*14350*/  IMAD.MOV.U32 R55, RZ, RZ, R53 ;  /* 0x000000ffff377224 */ /* 0x000fce00078e0035 */
[----:B------:R-:W-:Y:S05]  /*14360*/  WARPSYNC.COLLECTIVE R50, `(.L_x_811) ;  /* 0x0000000032087348 */ /* 0x000fea0003c00000 */
[----:B------:R0:W1:Y:S02]  /*14370*/  SHFL.DOWN P3, R53, R51, R52, R65 ;  /* 0x0800003433357389 */ /* 0x0000640000060041 */
[----:B01----:R-:W-:Y:S05]  /*14380*/  ENDCOLLECTIVE ;  /* 0x000000000000791b */ /* 0x003fea0003800000 */
.L_x_811:
[----:B------:R-:W-:Y:S02]  /*14390*/  IMAD.MOV.U32 R51, RZ, RZ, R46 ;  /* 0x000000ffff337224 */ /* 0x000fe400078e002e */
[----:B------:R-:W-:-:S07]  /*143a0*/  IMAD.MOV.U32 R60, RZ, RZ, R53 ;  /* 0x000000ffff3c7224 */ /* 0x000fce00078e0035 */
[----:B------:R-:W-:Y:S05]  /*143b0*/  WARPSYNC.COLLECTIVE R50, `(.L_x_812) ;  /* 0x0000000032087348 */ /* 0x000fea0003c00000 */
[----:B------:R0:W1:Y:S02]  /*143c0*/  SHFL.DOWN P3, R53, R51, R52, R65 ;  /* 0x0800003433357389 */ /* 0x0000640000060041 */
[----:B01----:R-:W-:Y:S05]  /*143d0*/  ENDCOLLECTIVE ;  /* 0x000000000000791b */ /* 0x003fea0003800000 */
.L_x_812:
[----:B------:R-:W-:Y:S02]  /*143e0*/  IMAD.MOV.U32 R51, RZ, RZ, R47 ;  /* 0x000000ffff337224 */ /* 0x000fe400078e002f */
[----:B------:R-:W-:-:S07]  /*143f0*/  IMAD.MOV.U32 R59, RZ, RZ, R53 ;  /* 0x000000ffff3b7224 */ /* 0x000fce00078e0035 */
[----:B------:R-:W-:Y:S05]  /*14400*/  WARPSYNC.COLLECTIVE R50, `(.L_x_813) ;  /* 0x0000000032087348 */ /* 0x000fea0003c00000 */
[----:B------:R0:W1:Y:S02]  /*14410*/  SHFL.DOWN P3, R53, R51, R52, R65 ;  /* 0x0800003433357389 */ /* 0x0000640000060041 */
[----:B01----:R-:W-:Y:S05]  /*14420*/  ENDCOLLECTIVE ;  /* 0x000000000000791b */ /* 0x003fea0003800000 */
.L_x_813:
[----:B------:R-:W-:Y:S01]  /*14430*/  IMAD.MOV.U32 R57, RZ, RZ, R53 ;  /* 0x000000ffff397224 */ /* 0x000fe200078e0035 */
[----:B------:R-:W-:Y:S06]  /*14440*/  BRA `(.L_x_814) ;  /* 0xffffff9c003c7947 */ /* 0x000fec000383ffff */
.L_x_546:
[----:B------:R-:W-:Y:S01]  /*14450*/  BSSY B0, `(.L_x_815) ;  /* 0x0000007000007945 */ /* 0x000fe20003800000 */
[----:B------:R-:W-:Y:S02]  /*14460*/  IMAD.MOV.U32 R51, RZ, RZ, R11 ;  /* 0x000000ffff337224 */ /* 0x000fe400078e000b */
[----:B------:R-:W-:Y:S02]  /*14470*/  IMAD.MOV.U32 R52, RZ, RZ, 0x10 ;  /* 0x00000010ff347424 */ /* 0x000fe400078e00ff */
[----:B------:R-:W-:-:S07]  /*14480*/  IMAD.MOV.U32 R50, RZ, RZ, -0x1 ;  /* 0xffffffffff327424 */ /* 0x000fce00078e00ff */
[----:B01234-:R-:W-:Y:S05]  /*14490*/  WARPSYNC.COLLECTIVE R50, `(.L_x_816) ;  /* 0x0000000032087348 */ /* 0x01ffea0003c00000 */
[----:B------:R0:W0:Y:S02]  /*144a0*/  SHFL.DOWN P3, R53, R51, R52, R65 ;  /* 0x0800003433357389 */ /* 0x0000240000060041 */
[----:B01234-:R-:W-:Y:S05]  /*144b0*/  ENDCOLLECTIVE ;  /* 0x000000000000791b */ /* 0x01ffea0003800000 */
.L_x_816:
[----:B------:R-:W-:Y:S05]  /*144c0*/  BSYNC B0 ;  /* 0x0000000000007941 */ /* 0x000fea0003800000 */
.L_x_815:
[----:B------:R-:W-:Y:S01]  /*144d0*/  IMAD.MOV.U32 R56, RZ, RZ, R53 ;  /* 0x000000ffff387224 */ /* 0x000fe200078e0035 */
[----:B------:R-:W-:Y:S06]  /*144e0*/  BRA `(.L_x_817) ;  /* 0xffffff9c00747947 */ /* 0x000fec000383ffff */
.L_x_547:
[----:B------:R-:W-:Y:S01]  /*144f0*/  BSSY B0, `(.L_x_818) ;  /* 0x0000006000007945 */ /* 0x000fe20003800000 */
[----:B------:R-:W-:Y:S02]  /*14500*/  IMAD.MOV.U32 R52, RZ, RZ, 0x10 ;  /* 0x00000010ff347424 */ /* 0x000fe400078e00ff */
[----:B------:R-:W-:-:S07]  /*14510*/  IMAD.MOV.U32 R50, RZ, RZ, -0x1 ;  /* 0xffffffffff327424 */ /* 0x000fce00078e00ff */
[----:B01234-:R-:W-:Y:S05]  /*14520*/  WARPSYNC.COLLECTIVE R50, `(.L_x_819) ;  /* 0x0000000032087348 */ /* 0x01ffea0003c00000 */
[----:B------:R0:W0:Y:S02]  /*14530*/  SHFL.DOWN P3, R53, R51, R52, R65 ;  /* 0x0800003433357389 */ /* 0x0000240000060041 */
[----:B01234-:R-:W-:Y:S05]  /*14540*/  ENDCOLLECTIVE ;  /* 0x000000000000791b */ /* 0x01ffea0003800000 */
.L_x_819:
[----:B------:R-:W-:Y:S05]  /*14550*/  BSYNC B0 ;  /* 0x0000000000007941 */ /* 0x000fea0003800000 */
.L_x_818:
[----:B------:R-:W-:Y:S05]  /*14560*/  BRA `(.L_x_820) ;  /* 0xffffff9c005c7947 */ /* 0x000fea000383ffff */
.L_x_548:
[----:B------:R-:W-:Y:S01]  /*14570*/  BSSY B0, `(.L_x_821) ;  /* 0x0000007000007945 */ /* 0x000fe20003800000 */
[----:B------:R-:W-:Y:S02]  /*14580*/  IMAD.MOV.U32 R51, RZ, RZ, R24 ;  /* 0x000000ffff337224 */ /* 0x000fe400078e0018 */
[----:B------:R-:W-:Y:S02]  /*14590*/  IMAD.MOV.U32 R52, RZ, RZ, 0x10 ;  /* 0x00000010ff347424 */ /* 0x000fe400078e00ff */
[----:B------:R-:W-:-:S07]  /*145a0*/  IMAD.MOV.U32 R50, RZ, RZ, -0x1 ;  /* 0xffffffffff327424 */ /* 0x000fce00078e00ff */
[----:B01234-:R-:W-:Y:S05]  /*145b0*/  WARPSYNC.COLLECTIVE R50, `(.L_x_822) ;  /* 0x0000000032087348 */ /* 0x01ffea0003c00000 */
[----:B------:R0:W0:Y:S02]  /*145c0*/  SHFL.DOWN P3, R53, R51, R52, R65 ;  /* 0x0800003433357389 */ /* 0x0000240000060041 */
[----:B01234-:R-:W-:Y:S05]  /*145d0*/  ENDCOLLECTIVE ;  /* 0x000000000000791b */ /* 0x01ffea0003800000 */
.L_x_822:
[----:B------:R-:W-:Y:S05]  /*145e0*/  BSYNC B0 ;  /* 0x0000000000007941 */ /* 0x000fea0003800000 */
.L_x_821:
[----:B------:R-:W-:Y:S02]  /*145f0*/  IMAD.MOV.U32 R51, RZ, RZ, R25 ;  /* 0x000000ffff337224 */ /* 0x000fe400078e0019 */
[----:B------:R-:W-:Y:S02]  /*14600*/  IMAD.MOV.U32 R52, RZ, RZ, 0x10 ;  /* 0x00000010ff347424 */ /* 0x000fe400078e00ff */
[----:B------:R-:W-:Y:S02]  /*14610*/  IMAD.MOV.U32 R50, RZ, RZ, -0x1 ;  /* 0xffffffffff327424 */ /* 0x000fe400078e00ff */
[----:B------:R-:W-:-:S07]  /*14620*/  IMAD.MOV.U32 R55, RZ, RZ, R53 ;  /* 0x000000ffff377224 */ /* 0x000fce00078e0035 */
[----:B------:R-:W-:Y:S05]  /*14630*/  WARPSYNC.COLLECTIVE R50, `(.L_x_823) ;  /* 0x0000000032087348 */ /* 0x000fea0003c00000 */
[----:B------:R0:W1:Y:S02]  /*14640*/  SHFL.DOWN P3, R53, R51, R52, R65 ;  /* 0x0800003433357389 */ /* 0x0000640000060041 */
[----:B01----:R-:W-:Y:S05]  /*14650*/  ENDCOLLECTIVE ;  /* 0x000000000000791b */ /* 0x003fea0003800000 */
.L_x_823:
[----:B------:R-:W-:Y:S02]  /*14660*/  IMAD.MOV.U32 R51, RZ, RZ, R26 ;  /* 0x000000ffff337224 */ /* 0x000fe400078e001a */
[----:B------:R-:W-:-:S07]  /*14670*/  IMAD.MOV.U32 R58, RZ, RZ, R53 ;  /* 0x000000ffff3a7224 */ /* 0x000fce00078e0035 */
[----:B------:R-:W-:Y:S05]  /*14680*/  WARPSYNC.COLLECTIVE R50, `(.L_x_824) ;  /* 0x0000000032087348 */ /* 0x000fea0003c00000 */
[----:B------:R0:W1:Y:S02]  /*14690*/  SHFL.DOWN P3, R53, R51, R52, R65 ;  /* 0x0800003433357389 */ /* 0x0000640000060041 */
[----:B01----:R-:W-:Y:S05]  /*146a0*/  ENDCOLLECTIVE ;  /* 0x000000000000791b */ /* 0x003fea0003800000 */
.L_x_824:
[----:B------:R-:W-:Y:S02]  /*146b0*/  IMAD.MOV.U32 R51, RZ, RZ, R27 ;  /* 0x000000ffff337224 */ /* 0x000fe400078e001b */
[----:B------:R-:W-:-:S07]  /*146c0*/  IMAD.MOV.U32 R57, RZ, RZ, R53 ;  /* 0x000000ffff397224 */ /* 0x000fce00078e0035 */
[----:B------:R-:W-:Y:S05]  /*146d0*/  WARPSYNC.COLLECTIVE R50, `(.L_x_825) ;  /* 0x0000000032087348 */ /* 0x000fea0003c00000 */
[----:B------:R0:W1:Y:S02]  /*146e0*/  SHFL.DOWN P3, R53, R51, R52, R65 ;  /* 0x0800003433357389 */ /* 0x0000640000060041 */
[----:B01----:R-:W-:Y:S05]  /*146f0*/  ENDCOLLECTIVE ;  /* 0x000000000000791b */ /* 0x003fea0003800000 */
.L_x_825:
[----:B------:R-:W-:Y:S02]  /*14700*/  IMAD.MOV.U32 R51, RZ, RZ, R46 ;  /* 0x000000ffff337224 */ /* 0x000fe400078e002e */
[----:B------:R-:W-:-:S07]  /*14710*/  IMAD.MOV.U32 R60, RZ, RZ, R53 ;  /* 0x000000ffff3c7224 */ /* 0x000fce00078e0035 */
[----:B------:R-:W-:Y:S05]  /*14720*/  WARPSYNC.COLLECTIVE R50, `(.L_x_826) ;  /* 0x0000000032087348 */ /* 0x000fea0003c00000 */
[----:B------:R0:W1:Y:S02]  /*14730*/  SHFL.DOWN P3, R53, R51, R52, R65 ;  /* 0x0800003433357389 */ /* 0x0000640000060041 */
[----:B01----:R-:W-:Y:S05]  /*14740*/  ENDCOLLECTIVE ;  /* 0x000000000000791b */ /* 0x003fea0003800000 */
.L_x_826:
[----:B------:R-:W-:Y:S02]  /*14750*/  IMAD.MOV.U32 R51, RZ, RZ, R47 ;  /* 0x000000ffff337224 */ /* 0x000fe400078e002f */
[----:B------:R-:W-:-:S07]  /*14760*/  IMAD.MOV.U32 R59, RZ, RZ, R53 ;  /* 0x000000ffff3b7224 */ /* 0x000fce00078e0035 */
[----:B------:R-:W-:Y:S05]  /*14770*/  WARPSYNC.COLLECTIVE R50, `(.L_x_827) ;  /* 0x0000000032087348 */ /* 0x000fea0003c00000 */
[----:B------:R0:W1:Y:S02]  /*14780*/  SHFL.DOWN P3, R53, R51, R52, R65 ;  /* 0x0800003433357389 */ /* 0x0000640000060041 */
[----:B01----:R-:W-:Y:S05]  /*14790*/  ENDCOLLECTIVE ;  /* 0x000000000000791b */ /* 0x003fea0003800000 */
.L_x_827:
[----:B------:R-:W-:Y:S01]  /*147a0*/  IMAD.MOV.U32 R62, RZ, RZ, R53 ;  /* 0x000000ffff3e7224 */ /* 0x000fe200078e0035 */
[----:B------:R-:W-:Y:S06]  /*147b0*/  BRA `(.L_x_828) ;  /* 0xffffff9800e87947 */ /* 0x000fec000383ffff */
.L_x_551:
[----:B------:R-:W-:Y:S01]  /*147c0*/  BSSY B0, `(.L_x_829) ;  /* 0x0000005000007945 */ /* 0x000fe20003800000 */
[----:B------:R-:W-:-:S07]  /*147d0*/  IMAD.MOV.U32 R50, RZ, RZ, -0x1 ;  /* 0xffffffffff327424 */ /* 0x000fce00078e00ff */
[----:B01234-:R-:W-:Y:S05]  /*147e0*/  WARPSYNC.COLLECTIVE R50, `(.L_x_830) ;  /* 0x0000000032087348 */ /* 0x01ffea0003c00000 */
[----:B------:R-:W-:Y:S01]  /*147f0*/  VOTE.ALL P3, P3 ;  /* 0x0000000000ff7806 */ /* 0x000fe20001860000 */
[----:B01234-:R-:W-:-:S12]  /*14800*/  ENDCOLLECTIVE ;  /* 0x000000000000791b */ /* 0x01ffd80003800000 */
.L_x_830:
[----:B------:R-:W-:Y:S05]  /*14810*/  BSYNC B0 ;  /* 0x0000000000007941 */ /* 0x000fea0003800000 */
.L_x_829:
[----:B------:R-:W-:Y:S05]  /*14820*/  BRA `(.L_x_831) ;  /* 0xffffff9c00347947 */ /* 0x000fea000383ffff */
.L_x_553:
[----:B------:R-:W-:Y:S01]  /*14830*/  BSSY B0, `(.L_x_832) ;  /* 0x0000006000007945 */ /* 0x000fe20003800000 */
[----:B------:R-:W-:Y:S01]  /*14840*/  PLOP3.LUT P3, PT, P3, PT, PT, 0x8, 0x80 ;  /* 0x000000000080781c */ /* 0x000fe20001f6e170 */
[----:B------:R-:W-:-:S12]  /*14850*/  IMAD.MOV.U32 R50, RZ, RZ, -0x1 ;  /* 0xffffffffff327424 */ /* 0x000fd800078e00ff */
[----:B-1234-:R-:W-:Y:S05]  /*14860*/  WARPSYNC.COLLECTIVE R50, `(.L_x_833) ;  /* 0x0000000032087348 */ /* 0x01efea0003c00000 */
[----:B------:R-:W-:Y:S01]  /*14870*/  VOTE.ANY P3, P3 ;  /* 0x0000000000ff7806 */ /* 0x000fe20001860100 */
[----:B-1234-:R-:W-:-:S12]  /*14880*/  ENDCOLLECTIVE ;  /* 0x000000000000791b */ /* 0x01efd80003800000 */
.L_x_833:
[----:B------:R-:W-:Y:S05]  /*14890*/  BSYNC B0 ;  /* 0x0000000000007941 */ /* 0x000fea0003800000 */
.L_x_832:
[----:B------:R-:W-:Y:S05]  /*148a0*/  BRA `(.L_x_834) ;  /* 0xffffff9c004c7947 */ /* 0x000fea000383ffff */
.L_x_558:
[----:B------:R-:W-:Y:S01]  /*148b0*/  BSSY B0, `(.L_x_835) ;  /* 0x0000006000007945 */ /* 0x000fe20003800000 */
[----:B------:R-:W-:Y:S01]  /*148c0*/  PLOP3.LUT P3, PT, P3, PT, PT, 0x8, 0x80 ;  /* 0x000000000080781c */ /* 0x000fe20001f6e170 */
[----:B0-----:R-:W-:-:S12]  /*148d0*/  IMAD.MOV.U32 R50, RZ, RZ, -0x1 ;  /* 0xffffffffff327424 */ /* 0x001fd800078e00ff */
[----:B-12345:R-:W-:Y:S05]  /*148e0*/  WARPSYNC.COLLECTIVE R50, `(.L_x_836) ;  /* 0x0000000032087348 */ /* 0x03efea0003c00000 */
[----:B------:R-:W-:Y:S01]  /*148f0*/  VOTE.ANY R50, PT, P3 ;  /* 0x0000000000327806 */ /* 0x000fe200018e0100 */
[----:B-12345:R-:W-:Y:S06]  /*14900*/  ENDCOLLECTIVE ;  /* 0x000000000000791b */ /* 0x03efec0003800000 */
.L_x_836:
[----:B------:R-:W-:Y:S05]  /*14910*/  BSYNC B0 ;  /* 0x0000000000007941 */ /* 0x000fea0003800000 */
.L_x_835:
        /* <DEDUP_REMOVED lines=10> */
.L_x_837:
[----:B------:R-:W-:Y:S01]  /*149c0*/  IMAD.MOV.U32 R66, RZ, RZ, R53 ;  /* 0x000000ffff427224 */ /* 0x000fe200078e0035 */
[----:B------:R-:W-:Y:S06]  /*149d0*/  BRA `(.L_x_838) ;  /* 0xffffff9c007c7947 */ /* 0x000fec000383ffff */
.L_x_559:
[----:B------:R-:W-:Y:S01]  /*149e0*/  BSSY B0, `(.L_x_839) ;  /* 0x0000006000007945 */ /* 0x000fe20003800000 */
[----:B------:R-:W-:Y:S02]  /*149f0*/  IMAD.MOV.U32 R52, RZ, RZ, 0x1 ;  /* 0x00000001ff347424 */ /* 0x000fe400078e00ff */
[----:B------:R-:W-:-:S07]  /*14a00*/  IMAD.MOV.U32 R50, RZ, RZ, -0x1 ;  /* 0xffffffffff327424 */ /* 0x000fce00078e00ff */
[----:B012---:R-:W-:Y:S05]  /*14a10*/  WARPSYNC.COLLECTIVE R50, `(.L_x_840) ;  /* 0x0000000032087348 */ /* 0x007fea0003c00000 */
[----:B------:R3:W4:Y:S02]  /*14a20*/  SHFL.DOWN P3, R53, R51, R52, R65 ;  /* 0x0800003433357389 */ /* 0x0007240000060041 */
[----:B01234-:R-:W-:Y:S05]  /*14a30*/  ENDCOLLECTIVE ;  /* 0x000000000000791b */ /* 0x01ffea0003800000 */
.L_x_840:
[----:B------:R-:W-:Y:S05]  /*14a40*/  BSYNC B0 ;  /* 0x0000000000007941 */ /* 0x000fea0003800000 */
.L_x_839:
[----:B------:R-:W-:Y:S05]  /*14a50*/  BRA `(.L_x_841) ;  /* 0xffffff9c00647947 */ /* 0x000fea000383ffff */
.L_x_560:
[----:B------:R-:W-:Y:S01]  /*14a60*/  BSSY B0, `(.L_x_842) ;  /* 0x0000007000007945 */ /* 0x000fe20003800000 */
[----:B------:R-:W-:Y:S02]  /*14a70*/  IMAD.MOV.U32 R51, RZ, RZ, R58 ;  /* 0x000000ffff337224 */ /* 0x000fe400078e003a */
[----:B------:R-:W-:Y:S02]  /*14a80*/  IMAD.MOV.U32 R52, RZ, RZ, 0x1 ;  /* 0x00000001ff347424 */ /* 0x000fe400078e00ff */
[----:B------:R-:W-:-:S07]  /*14a90*/  IMAD.MOV.U32 R50, RZ, RZ, -0x1 ;  /* 0xffffffffff327424 */ /* 0x000fce00078e00ff */
[----:B012---:R-:W-:Y:S05]  /*14aa0*/  WARPSYNC.COLLECTIVE R50, `(.L_x_843) ;  /* 0x0000000032087348 */ /* 0x007fea0003c00000 */
[----:B------:R3:W4:Y:S02]  /*14ab0*/  SHFL.DOWN P3, R53, R51, R52, R65 ;  /* 0x0800003433357389 */ /* 0x0007240000060041 */
[----:B01234-:R-:W-:Y:S05]  /*14ac0*/  ENDCOLLECTIVE ;  /* 0x000000000000791b */ /* 0x01ffea0003800000 */
.L_x_843:
[----:B------:R-:W-:Y:S05]  /*14ad0*/  BSYNC B0 ;  /* 0x0000000000007941 */ /* 0x000fea0003800000 */
.L_x_842:
[----:B------:R-:W-:Y:S02]  /*14ae0*/  IMAD.MOV.U32 R51, RZ, RZ, R59 ;  /* 0x000000ffff337224 */ /* 0x000fe400078e003b */
[----:B------:R-:W-:Y:S02]  /*14af0*/  IMAD.MOV.U32 R52, RZ, RZ, 0x1 ;  /* 0x00000001ff347424 */ /* 0x000fe400078e00ff */
[----:B------:R-:W-:Y:S02]  /*14b00*/  IMAD.MOV.U32 R50, RZ, RZ, -0x1 ;  /* 0xffffffffff327424 */ /* 0x000fe400078e00ff */
[----:B------:R-:W-:-:S07]  /*14b10*/  IMAD.MOV.U32 R60, RZ, RZ, R53 ;  /* 0x000000ffff3c7224 */ /* 0x000fce00078e0035 */
[----:B------:R-:W-:Y:S05]  /*14b20*/  WARPSYNC.COLLECTIVE R50, `(.L_x_844) ;  /* 0x0000000032087348 */ /* 0x000fea0003c00000 */
[----:B------:R0:W1:Y:S02]  /*14b30*/  SHFL.DOWN P3, R53, R51, R52, R65 ;  /* 0x0800003433357389 */ /* 0x0000640000060041 */
[----:B01----:R-:W-:Y:S05]  /*14b40*/  ENDCOLLECTIVE ;  /* 0x000000000000791b */ /* 0x003fea0003800000 */
.L_x_844:
[----:B------:R-:W-:Y:S02]  /*14b50*/  IMAD.MOV.U32 R51, RZ, RZ, R56 ;  /* 0x000000ffff337224 */ /* 0x000fe400078e0038 */
[----:B------:R-:W-:-:S07]  /*14b60*/  IMAD.MOV.U32 R61, RZ, RZ, R53 ;  /* 0x000000ffff3d7224 */ /* 0x000fce00078e0035 */
[----:B------:R-:W-:Y:S05]  /*14b70*/  WARPSYNC.COLLECTIVE R50, `(.L_x_845) ;  /* 0x0000000032087348 */ /* 0x000fea0003c00000 */
[----:B------:R0:W1:Y:S02]  /*14b80*/  SHFL.DOWN P3, R53, R51, R52, R65 ;  /* 0x0800003433357389 */ /* 0x0000640000060041 */
[----:B01----:R-:W-:Y:S05]  /*14b90*/  ENDCOLLECTIVE ;  /* 0x000000000000791b */ /* 0x003fea0003800000 */
.L_x_845:
[----:B------:R-:W-:Y:S02]  /*14ba0*/  IMAD.MOV.U32 R51, RZ, RZ, R57 ;  /* 0x000000ffff337224 */ /* 0x000fe400078e0039 */
[----:B------:R-:W-:-:S07]  /*14bb0*/  IMAD.MOV.U32 R68, RZ, RZ, R53 ;  /* 0x000000ffff447224 */ /* 0x000fce00078e0035 */
[----:B------:R-:W-:Y:S05]  /*14bc0*/  WARPSYNC.COLLECTIVE R50, `(.L_x_846) ;  /* 0x0000000032087348 */ /* 0x000fea0003c00000 */
[----:B------:R0:W1:Y:S02]  /*14bd0*/  SHFL.DOWN P3, R53, R51, R52, R65 ;  /* 0x0800003433357389 */ /* 0x0000640000060041 */
[----:B01----:R-:W-:Y:S05]  /*14be0*/  ENDCOLLECTIVE ;  /* 0x000000000000791b */ /* 0x003fea0003800000 */
.L_x_846:
[----:B------:R-:W-:Y:S02]  /*14bf0*/  IMAD.MOV.U32 R51, RZ, RZ, R54 ;  /* 0x000000ffff337224 */ /* 0x000fe400078e0036 */
[----:B------:R-:W-:-:S07]  /*14c00*/  IMAD.MOV.U32 R69, RZ, RZ, R53 ;  /* 0x000000ffff457224 */ /* 0x000fce00078e0035 */
[----:B------:R-:W-:Y:S05]  /*14c10*/  WARPSYNC.COLLECTIVE R50, `(.L_x_847) ;  /* 0x0000000032087348 */ /* 0x000fea0003c00000 */
[----:B------:R0:W1:Y:S02]  /*14c20*/  SHFL.DOWN P3, R53, R51, R52, R65 ;  /* 0x0800003433357389 */ /* 0x0000640000060041 */
[----:B01----:R-:W-:Y:S05]  /*14c30*/  ENDCOLLECTIVE ;  /* 0x000000000000791b */ /* 0x003fea0003800000 */
.L_x_847:
[----:B------:R-:W-:Y:S02]  /*14c40*/  IMAD.MOV.U32 R51, RZ, RZ, R55 ;  /* 0x000000ffff337224 */ /* 0x000fe400078e0037 */
[----:B------:R-:W-:-:S07]  /*14c50*/  IMAD.MOV.U32 R67, RZ, RZ, R53 ;  /* 0x000000ffff437224 */ /* 0x000fce00078e0035 */
[----:B------:R-:W-:Y:S05]  /*14c60*/  WARPSYNC.COLLECTIVE R50, `(.L_x_848) ;  /* 0x0000000032087348 */ /* 0x000fea0003c00000 */
[----:B------:R0:W1:Y:S02]  /*14c70*/  SHFL.DOWN P3, R53, R51, R52, R65 ;  /* 0x0800003433357389 */ /* 0x0000640000060041 */
[----:B01----:R-:W-:Y:S05]  /*14c80*/  ENDCOLLECTIVE ;  /* 0x000000000000791b */ /* 0x003fea0003800000 */
.L_x_848:
[----:B------:R-:W-:Y:S01]  /*14c90*/  IMAD.MOV.U32 R70, RZ, RZ, R53 ;  /* 0x000000ffff467224 */ /* 0x000fe200078e0035 */
[----:B------:R-:W-:Y:S06]  /*14ca0*/  BRA `(.L_x_849) ;  /* 0xffffff9800f07947 */ /* 0x000fec000383ffff */
.L_x_563:
[----:B------:R-:W-:Y:S01]  /*14cb0*/  BSSY B0, `(.L_x_850) ;  /* 0x0000007000007945 */ /* 0x000fe20003800000 */
[----:B------:R-:W-:Y:S02]  /*14cc0*/  IMAD.MOV.U32 R51, RZ, RZ, R64 ;  /* 0x000000ffff337224 */ /* 0x000fe400078e0040 */
[----:B------:R-:W-:Y:S02]  /*14cd0*/  IMAD.MOV.U32 R52, RZ, RZ, 0x2 ;  /* 0x00000002ff347424 */ /* 0x000fe400078e00ff */
[----:B------:R-:W-:-:S07]  /*14ce0*/  IMAD.MOV.U32 R50, RZ, RZ, -0x1 ;  /* 0xffffffffff327424 */ /* 0x000fce00078e00ff */
[----:B01234-:R-:W-:Y:S05]  /*14cf0*/  WARPSYNC.COLLECTIVE R50, `(.L_x_851) ;  /* 0x0000000032087348 */ /* 0x01ffea0003c00000 */
[----:B------:R0:W0:Y:S02]  /*14d00*/  SHFL.DOWN P3, R53, R51, R52, R65 ;  /* 0x0800003433357389 */ /* 0x0000240000060041 */
[----:B01234-:R-:W-:Y:S05]  /*14d10*/  ENDCOLLECTIVE ;  /* 0x000000000000791b */ /* 0x01ffea0003800000 */
.L_x_851:
[----:B------:R-:W-:Y:S05]  /*14d20*/  BSYNC B0 ;  /* 0x0000000000007941 */ /* 0x000fea0003800000 */
.L_x_850:
[----:B------:R-:W-:Y:S01]  /*14d30*/  IMAD.MOV.U32 R67, RZ, RZ, R53 ;  /* 0x000000ffff437224 */ /* 0x000fe200078e0035 */
[----:B------:R-:W-:Y:S06]  /*14d40*/  BRA `(.L_x_852) ;  /* 0xffffff9c00247947 */ /* 0x000fec000383ffff */
.L_x_564:
[----:B------:R-:W-:Y:S01]  /*14d50*/  BSSY B0, `(.L_x_853) ;  /* 0x0000006000007945 */ /* 0x000fe20003800000 */
[----:B------:R-:W-:Y:S02]  /*14d60*/  IMAD.MOV.U32 R52, RZ, RZ, 0x2 ;  /* 0x00000002ff347424 */ /* 0x000fe400078e00ff */
[----:B------:R-:W-:-:S07]  /*14d70*/  IMAD.MOV.U32 R50, RZ, RZ, -0x1 ;  /* 0xffffffffff327424 */ /* 0x000fce00078e00ff */
[----:B01234-:R-:W-:Y:S05]  /*14d80*/  WARPSYNC.COLLECTIVE R50, `(.L_x_854) ;  /* 0x0000000032087348 */ /* 0x01ffea0003c00000 */
[----:B------:R0:W0:Y:S02]  /*14d90*/  SHFL.DOWN P3, R53, R51, R52, R65 ;  /* 0x0800003433357389 */ /* 0x0000240000060041 */
[----:B01234-:R-:W-:Y:S05]  /*14da0*/  ENDCOLLECTIVE ;  /* 0x000000000000791b */ /* 0x01ffea0003800000 */
.L_x_854:
[----:B------:R-:W-:Y:S05]  /*14db0*/  BSYNC B0 ;  /* 0x0000000000007941 */ /* 0x000fea0003800000 */
.L_x_853:
[----:B------:R-:W-:Y:S05]  /*14dc0*/  BRA `(.L_x_855) ;  /* 0xffffff9c000c7947 */ /* 0x000fea000383ffff */
.L_x_565:
[----:B------:R-:W-:Y:S01]  /*14dd0*/  BSSY B0, `(.L_x_856) ;  /* 0x0000007000007945 */ /* 0x000fe20003800000 */
[----:B------:R-:W-:Y:S02]  /*14de0*/  IMAD.MOV.U32 R51, RZ, RZ, R58 ;  /* 0x000000ffff337224 */ /* 0x000fe400078e003a */
[----:B------:R-:W-:Y:S02]  /*14df0*/  IMAD.MOV.U32 R52, RZ, RZ, 0x2 ;  /* 0x00000002ff347424 */ /* 0x000fe400078e00ff */
[----:B------:R-:W-:-:S07]  /*14e00*/  IMAD.MOV.U32 R50, RZ, RZ, -0x1 ;  /* 0xffffffffff327424 */ /* 0x000fce00078e00ff */
[----:B01234-:R-:W-:Y:S05]  /*14e10*/  WARPSYNC.COLLECTIVE R50, `(.L_x_857) ;  /* 0x0000000032087348 */ /* 0x01ffea0003c00000 */
[----:B------:R0:W0:Y:S02]  /*14e20*/  SHFL.DOWN P3, R53, R51, R52, R65 ;  /* 0x0800003433357389 */ /* 0x0000240000060041 */
[----:B01234-:R-:W-:Y:S05]  /*14e30*/  ENDCOLLECTIVE ;  /* 0x000000000000791b */ /* 0x01ffea0003800000 */
.L_x_857:
[----:B------:R-:W-:Y:S05]  /*14e40*/  BSYNC B0 ;  /* 0x0000000000007941 */ /* 0x000fea0003800000 */
.L_x_856:
[----:B------:R-:W-:Y:S02]  /*14e50*/  IMAD.MOV.U32 R51, RZ, RZ, R59 ;  /* 0x000000ffff337224 */ /* 0x000fe400078e003b */
[----:B------:R-:W-:Y:S02]  /*14e60*/  IMAD.MOV.U32 R52, RZ, RZ, 0x2 ;  /* 0x00000002ff347424 */ /* 0x000fe400078e00ff */
[----:B------:R-:W-:Y:S02]  /*14e70*/  IMAD.MOV.U32 R50, RZ, RZ, -0x1 ;  /* 0xffffffffff327424 */ /* 0x000fe400078e00ff */
[----:B------:R-:W-:-:S07]  /*14e80*/  IMAD.MOV.U32 R60, RZ, RZ, R53 ;  /* 0x000000ffff3c7224 */ /* 0x000fce00078e0035 */
[----:B------:R-:W-:Y:S05]  /*14e90*/  WARPSYNC.COLLECTIVE R50, `(.L_x_858) ;  /* 0x0000000032087348 */ /* 0x000fea0003c00000 */
[----:B------:R0:W1:Y:S02]  /*14ea0*/  SHFL.DOWN P3, R53, R51, R52, R65 ;  /* 0x0800003433357389 */ /* 0x0000640000060041 */
[----:B01----:R-:W-:Y:S05]  /*14eb0*/  ENDCOLLECTIVE ;  /* 0x000000000000791b */ /* 0x003fea0003800000 */
.L_x_858:
[----:B------:R-:W-:Y:S02]  /*14ec0*/  IMAD.MOV.U32 R51, RZ, RZ, R56 ;  /* 0x000000ffff337224 */ /* 0x000fe400078e0038 */
[----:B------:R-:W-:-:S07]  /*14ed0*/  IMAD.MOV.U32 R61, RZ, RZ, R53 ;  /* 0x000000ffff3d7224 */ /* 0x000fce00078e0035 */
[----:B------:R-:W-:Y:S05]  /*14ee0*/  WARPSYNC.COLLECTIVE R50, `(.L_x_859) ;  /* 0x0000000032087348 */ /* 0x000fea0003c00000 */
[----:B------:R0:W1:Y:S02]  /*14ef0*/  SHFL.DOWN P3, R53, R51, R52, R65 ;  /* 0x0800003433357389 */ /* 0x0000640000060041 */
[----:B01----:R-:W-:Y:S05]  /*14f00*/  ENDCOLLECTIVE ;  /* 0x000000000000791b */ /* 0x003fea0003800000 */
.L_x_859:
[----:B------:R-:W-:Y:S02]  /*14f10*/  IMAD.MOV.U32 R51, RZ, RZ, R57 ;  /* 0x000000ffff337224 */ /* 0x000fe400078e0039 */
[----:B------:R-:W-:-:S07]  /*14f20*/  IMAD.MOV.U32 R68, RZ, RZ, R53 ;  /* 0x000000ffff447224 */ /* 0x000fce00078e0035 */
[----:B------:R-:W-:Y:S05]  /*14f30*/  WARPSYNC.COLLECTIVE R50, `(.L_x_860) ;  /* 0x0000000032087348 */ /* 0x000fea0003c00000 */
[----:B------:R0:W1:Y:S02]  /*14f40*/  SHFL.DOWN P3, R53, R51, R52, R65 ;  /* 0x0800003433357389 */ /* 0x0000640000060041 */
[----:B01----:R-:W-:Y:S05]  /*14f50*/  ENDCOLLECTIVE ;  /* 0x000000000000791b */ /* 0x003fea0003800000 */
.L_x_860:
[----:B------:R-:W-:Y:S02]  /*14f60*/  IMAD.MOV.U32 R51, RZ, RZ, R54 ;  /* 0x000000ffff337224 */ /* 0x000fe400078e0036 */
[----:B------:R-:W-:-:S07]  /*14f70*/  IMAD.MOV.U32 R69, RZ, RZ, R53 ;  /* 0x000000ffff457224 */ /* 0x000fce00078e0035 */
[----:B------:R-:W-:Y:S05]  /*14f80*/  WARPSYNC.COLLECTIVE R50, `(.L_x_861) ;  /* 0x0000000032087348 */ /* 0x000fea0003c00000 */
[----:B------:R0:W1:Y:S02]  /*14f90*/  SHFL.DOWN P3, R53, R51, R52, R65 ;  /* 0x0800003433357389 */ /* 0x0000640000060041 */
[----:B01----:R-:W-:Y:S05]  /*14fa0*/  ENDCOLLECTIVE ;  /* 0x000000000000791b */ /* 0x003fea0003800000 */
.L_x_861:
[----:B------:R-:W-:Y:S02]  /*14fb0*/  IMAD.MOV.U32 R51, RZ, RZ, R55 ;  /* 0x000000ffff337224 */ /* 0x000fe400078e0037 */
[----:B------:R-:W-:-:S07]  /*14fc0*/  IMAD.MOV.U32 R66, RZ, RZ, R53 ;  /* 0x000000ffff427224 */ /* 0x000fce00078e0035 */
[----:B------:R-:W-:Y:S05]  /*14fd0*/  WARPSYNC.COLLECTIVE R50, `(.L_x_862) ;  /* 0x0000000032087348 */ /* 0x000fea0003c00000 */
[----:B------:R0:W1:Y:S02]  /*14fe0*/  SHFL.DOWN P3, R53, R51, R52, R65 ;  /* 0x0800003433357389 */ /* 0x0000640000060041 */
[----:B01----:R-:W-:Y:S05]  /*14ff0*/  ENDCOLLECTIVE ;  /* 0x000000000000791b */ /* 0x003fea0003800000 */
.L_x_862:
[----:B------:R-:W-:Y:S01]  /*15000*/  IMAD.MOV.U32 R71, RZ, RZ, R53 ;  /* 0x000000ffff477224 */ /* 0x000fe200078e0035 */
[----:B------:R-:W-:Y:S06]  /*15010*/  BRA `(.L_x_863) ;  /* 0xffffff9800987947 */ /* 0x000fec000383ffff */
.L_x_568:
[----:B------:R-:W-:Y:S01]  /*15020*/  BSSY B0, `(.L_x_864) ;  /* 0x0000007000007945 */ /* 0x000fe20003800000 */
[----:B------:R-:W-:Y:S02]  /*15030*/  IMAD.MOV.U32 R51, RZ, RZ, R64 ;  /* 0x000000ffff337224 */ /* 0x000fe400078e0040 */
[----:B------:R-:W-:Y:S02]  /*15040*/  IMAD.MOV.U32 R52, RZ, RZ, 0x4 ;  /* 0x00000004ff347424 */ /* 0x000fe400078e00ff */
[----:B------:R-:W-:-:S07]  /*15050*/  IMAD.MOV.U32 R50, RZ, RZ, -0x1 ;  /* 0xffffffffff327424 */ /* 0x000fce00078e00ff */
[----:B01234-:R-:W-:Y:S05]  /*15060*/  WARPSYNC.COLLECTIVE R50, `(.L_x_865) ;  /* 0x0000000032087348 */ /* 0x01ffea0003c00000 */
[----:B------:R0:W0:Y:S02]  /*15070*/  SHFL.DOWN P3, R53, R51, R52, R65 ;  /* 0x0800003433357389 */ /* 0x0000240000060041 */
[----:B01234-:R-:W-:Y:S05]  /*15080*/  ENDCOLLECTIVE ;  /* 0x000000000000791b */ /* 0x01ffea0003800000 */
.L_x_865:
[----:B------:R-:W-:Y:S05]  /*15090*/  BSYNC B0 ;  /* 0x0000000000007941 */ /* 0x000fea0003800000 */
.L_x_864:
[----:B------:R-:W-:Y:S01]  /*150a0*/  IMAD.MOV.U32 R67, RZ, RZ, R53 ;  /* 0x000000ffff437224 */ /* 0x000fe200078e0035 */
[----:B------:R-:W-:Y:S06]  /*150b0*/  BRA `(.L_x_866) ;  /* 0xffffff9800c87947 */ /* 0x000fec000383ffff */
.L_x_569:
[----:B------:R-:W-:Y:S01]  /*150c0*/  BSSY B0, `(.L_x_867) ;  /* 0x0000006000007945 */ /* 0x000fe20003800000 */
[----:B------:R-:W-:Y:S02]  /*150d0*/  IMAD.MOV.U32 R52, RZ, RZ, 0x4 ;  /* 0x00000004ff347424 */ /* 0x000fe400078e00ff */
[----:B------:R-:W-:-:S07]  /*150e0*/  IMAD.MOV.U32 R50, RZ, RZ, -0x1 ;  /* 0xffffffffff327424 */ /* 0x000fce00078e00ff */
[----:B01234-:R-:W-:Y:S05]  /*150f0*/  WARPSYNC.COLLECTIVE R50, `(.L_x_868) ;  /* 0x0000000032087348 */ /* 0x01ffea0003c00000 */
[----:B------:R0:W0:Y:S02]  /*15100*/  SHFL.DOWN P3, R53, R51, R52, R65 ;  /* 0x0800003433357389 */ /* 0x0000240000060041 */
[----:B01234-:R-:W-:Y:S05]  /*15110*/  ENDCOLLECTIVE ;  /* 0x000000000000791b */ /* 0x01ffea0003800000 */
.L_x_868:
[----:B------:R-:W-:Y:S05]  /*15120*/  BSYNC B0 ;  /* 0x0000000000007941 */ /* 0x000fea0003800000 */
.L_x_867:
[----:B------:R-:W-:Y:S05]  /*15130*/  BRA `(.L_x_869) ;  /* 0xffffff9800b07947 */ /* 0x000fea000383ffff */
.L_x_570:
[----:B------:R-:W-:Y:S01]  /*15140*/  BSSY B0, `(.L_x_870) ;  /* 0x0000007000007945 */ /* 0x000fe20003800000 */
[----:B------:R-:W-:Y:S02]  /*15150*/  IMAD.MOV.U32 R51, RZ, RZ, R58 ;  /* 0x000000ffff337224 */ /* 0x000fe400078e003a */
[----:B------:R-:W-:Y:S02]  /*15160*/  IMAD.MOV.U32 R52, RZ, RZ, 0x4 ;  /* 0x00000004ff347424 */ /* 0x000fe400078e00ff */
[----:B------:R-:W-:-:S07]  /*15170*/  IMAD.MOV.U32 R50, RZ, RZ, -0x1 ;  /* 0xffffffffff327424 */ /* 0x000fce00078e00ff */
[----:B01234-:R-:W-:Y:S05]  /*15180*/  WARPSYNC.COLLECTIVE R50, `(.L_x_871) ;  /* 0x0000000032087348 */ /* 0x01ffea0003c00000 */
[----:B------:R0:W0:Y:S02]  /*15190*/  SHFL.DOWN P3, R53, R51, R52, R65 ;  /* 0x0800003433357389 */ /* 0x0000240000060041 */
[----:B01234-:R-:W-:Y:S05]  /*151a0*/  ENDCOLLECTIVE ;  /* 0x000000000000791b */ /* 0x01ffea0003800000 */
.L_x_871:
[----:B------:R-:W-:Y:S05]  /*151b0*/  BSYNC B0 ;  /* 0x0000000000007941 */ /* 0x000fea0003800000 */
.L_x_870:
[----:B------:R-:W-:Y:S02]  /*151c0*/  IMAD.MOV.U32 R51, RZ, RZ, R59 ;  /* 0x000000ffff337224 */ /* 0x000fe400078e003b */
[----:B------:R-:W-:Y:S02]  /*151d0*/  IMAD.MOV.U32 R52, RZ, RZ, 0x4 ;  /* 0x00000004ff347424 */ /* 0x000fe400078e00ff */
[----:B------:R-:W-:Y:S02]  /*151e0*/  IMAD.MOV.U32 R50, RZ, RZ, -0x1 ;  /* 0xffffffffff327424 */ /* 0x000fe400078e00ff */
[----:B------:R-:W-:-:S07]  /*151f0*/  IMAD.MOV.U32 R61, RZ, RZ, R53 ;  /* 0x000000ffff3d7224 */ /* 0x000fce00078e0035 */
[----:B------:R-:W-:Y:S05]  /*15200*/  WARPSYNC.COLLECTIVE R50, `(.L_x_872) ;  /* 0x0000000032087348 */ /* 0x000fea0003c00000 */
[----:B------:R0:W1:Y:S02]  /*15210*/  SHFL.DOWN P3, R53, R51, R52, R65 ;  /* 0x0800003433357389 */ /* 0x0000640000060041 */
[----:B01----:R-:W-:Y:S05]  /*15220*/  ENDCOLLECTIVE ;  /* 0x000000000000791b */ /* 0x003fea0003800000 */
.L_x_872:
[----:B------:R-:W-:Y:S02]  /*15230*/  IMAD.MOV.U32 R51, RZ, RZ, R56 ;  /* 0x000000ffff337224 */ /* 0x000fe400078e0038 */
[----:B------:R-:W-:-:S07]  /*15240*/  IMAD.MOV.U32 R66, RZ, RZ, R53 ;  /* 0x000000ffff427224 */ /* 0x000fce00078e0035 */
[----:B------:R-:W-:Y:S05]  /*15250*/  WARPSYNC.COLLECTIVE R50, `(.L_x_873) ;  /* 0x0000000032087348 */ /* 0x000fea0003c00000 */
[----:B------:R0:W1:Y:S02]  /*15260*/  SHFL.DOWN P3, R53, R51, R52, R65 ;  /* 0x0800003433357389 */ /* 0x0000640000060041 */
[----:B01----:R-:W-:Y:S05]  /*15270*/  ENDCOLLECTIVE ;  /* 0x000000000000791b */ /* 0x003fea0003800000 */
.L_x_873:
[----:B------:R-:W-:Y:S02]  /*15280*/  IMAD.MOV.U32 R51, RZ, RZ, R57 ;  /* 0x000000ffff337224 */ /* 0x000fe400078e0039 */
[----:B------:R-:W-:-:S07]  /*15290*/  IMAD.MOV.U32 R68, RZ, RZ, R53 ;  /* 0x000000ffff447224 */ /* 0x000fce00078e0035 */
[----:B------:R-:W-:Y:S05]  /*152a0*/  WARPSYNC.COLLECTIVE R50, `(.L_x_874) ;  /* 0x0000000032087348 */ /* 0x000fea0003c00000 */
[----:B------:R0:W1:Y:S02]  /*152b0*/  SHFL.DOWN P3, R53, R51, R52, R65 ;  /* 0x0800003433357389 */ /* 0x0000640000060041 */
[----:B01----:R-:W-:Y:S05]  /*152c0*/  ENDCOLLECTIVE ;  /* 0x000000000000791b */ /* 0x003fea0003800000 */
.L_x_874:
[----:B------:R-:W-:Y:S02]  /*152d0*/  IMAD.MOV.U32 R51, RZ, RZ, R54 ;  /* 0x000000ffff337224 */ /* 0x000fe400078e0036 */
[----:B------:R-:W-:-:S07]  /*152e0*/  IMAD.MOV.U32 R69, RZ, RZ, R53 ;  /* 0x000000ffff457224 */ /* 0x000fce00078e0035 */
[----:B------:R-:W-:Y:S05]  /*152f0*/  WARPSYNC.COLLECTIVE R50, `(.L_x_875) ;  /* 0x0000000032087348 */ /* 0x000fea0003c00000 */
[----:B------:R0:W1:Y:S02]  /*15300*/  SHFL.DOWN P3, R53, R51, R52, R65 ;  /* 0x0800003433357389 */ /* 0x0000640000060041 */
[----:B01----:R-:W-:Y:S05]  /*15310*/  ENDCOLLECTIVE ;  /* 0x000000000000791b */ /* 0x003fea0003800000 */
.L_x_875:
[----:B------:R-:W-:Y:S02]  /*15320*/  IMAD.MOV.U32 R51, RZ, RZ, R55 ;  /* 0x000000ffff337224 */ /* 0x000fe400078e0037 */
[----:B------:R-:W-:-:S07]  /*15330*/  IMAD.MOV.U32 R60, RZ, RZ, R53 ;  /* 0x000000ffff3c7224 */ /* 0x000fce00078e0035 */
[----:B------:R-:W-:Y:S05]  /*15340*/  WARPSYNC.COLLECTIVE R50, `(.L_x_876) ;  /* 0x0000000032087348 */ /* 0x000fea0003c00000 */
[----:B------:R0:W1:Y:S02]  /*15350*/  SHFL.DOWN P3, R53, R51, R52, R65 ;  /* 0x0800003433357389 */ /* 0x0000640000060041 */
[----:B01----:R-:W-:Y:S05]  /*15360*/  ENDCOLLECTIVE ;  /* 0x000000000000791b */ /* 0x003fea0003800000 */
.L_x_876:
[----:B------:R-:W-:Y:S01]  /*15370*/  IMAD.MOV.U32 R71, RZ, RZ, R53 ;  /* 0x000000ffff477224 */ /* 0x000fe200078e0035 */
[----:B------:R-:W-:Y:S06]  /*15380*/  BRA `(.L_x_877) ;  /* 0xffffff98003c7947 */ /* 0x000fec000383ffff */
.L_x_573:
[----:B------:R-:W-:Y:S01]  /*15390*/  BSSY B0, `(.L_x_878) ;  /* 0x0000007000007945 */ /* 0x000fe20003800000 */
[----:B------:R-:W-:Y:S02]  /*153a0*/  IMAD.MOV.U32 R51, RZ, RZ, R64 ;  /* 0x000000ffff337224 */ /* 0x000fe400078e0040 */
[----:B------:R-:W-:Y:S02]  /*153b0*/  IMAD.MOV.U32 R52, RZ, RZ, 0x8 ;  /* 0x00000008ff347424 */ /* 0x000fe400078e00ff */
[----:B------:R-:W-:-:S07]  /*153c0*/  IMAD.MOV.U32 R50, RZ, RZ, -0x1 ;  /* 0xffffffffff327424 */ /* 0x000fce00078e00ff */
[----:B01234-:R-:W-:Y:S05]  /*153d0*/  WARPSYNC.COLLECTIVE R50, `(.L_x_879) ;  /* 0x0000000032087348 */ /* 0x01ffea0003c00000 */
[----:B------:R0:W0:Y:S02]  /*153e0*/  SHFL.DOWN P3, R53, R51, R52, R65 ;  /* 0x0800003433357389 */ /* 0x0000240000060041 */
[----:B01234-:R-:W-:Y:S05]  /*153f0*/  ENDCOLLECTIVE ;  /* 0x000000000000791b */ /* 0x01ffea0003800000 */
.L_x_879:
[----:B------:R-:W-:Y:S05]  /*15400*/  BSYNC B0 ;  /* 0x0000000000007941 */ /* 0x000fea0003800000 */
.L_x_878:
[----:B------:R-:W-:Y:S01]  /*15410*/  IMAD.MOV.U32 R67, RZ, RZ, R53 ;  /* 0x000000ffff437224 */ /* 0x000fe200078e0035 */
[----:B------:R-:W-:Y:S06]  /*15420*/  BRA `(.L_x_880) ;  /* 0xffffff9800707947 */ /* 0x000fec000383ffff */
.L_x_574:
[----:B------:R-:W-:Y:S01]  /*15430*/  BSSY B0, `(.L_x_881) ;  /* 0x0000006000007945 */ /* 0x000fe20003800000 */
[----:B------:R-:W-:Y:S02]  /*15440*/  IMAD.MOV.U32 R52, RZ, RZ, 0x8 ;  /* 0x00000008ff347424 */ /* 0x000fe400078e00ff */
[----:B------:R-:W-:-:S07]  /*15450*/  IMAD.MOV.U32 R50, RZ, RZ, -0x1 ;  /* 0xffffffffff327424 */ /* 0x000fce00078e00ff */
[----:B01234-:R-:W-:Y:S05]  /*15460*/  WARPSYNC.COLLECTIVE R50, `(.L_x_882) ;  /* 0x0000000032087348 */ /* 0x01ffea0003c00000 */
[----:B------:R0:W0:Y:S02]  /*15470*/  SHFL.DOWN P3, R53, R51, R52, R65 ;  /* 0x0800003433357389 */ /* 0x0000240000060041 */
[----:B01234-:R-:W-:Y:S05]  /*15480*/  ENDCOLLECTIVE ;  /* 0x000000000000791b */ /* 0x01ffea0003800000 */
.L_x_882:
[----:B------:R-:W-:Y:S05]  /*15490*/  BSYNC B0 ;  /* 0x0000000000007941 */ /* 0x000fea0003800000 */
.L_x_881:
[----:B------:R-:W-:Y:S05]  /*154a0*/  BRA `(.L_x_883) ;  /* 0xffffff9800587947 */ /* 0x000fea000383ffff */
.L_x_575:
[----:B------:R-:W-:Y:S01]  /*154b0*/  BSSY B0, `(.L_x_884) ;  /* 0x0000007000007945 */ /* 0x000fe20003800000 */
[----:B------:R-:W-:Y:S02]  /*154c0*/  IMAD.MOV.U32 R51, RZ, RZ, R58 ;  /* 0x000000ffff337224 */ /* 0x000fe400078e003a */
[----:B------:R-:W-:Y:S02]  /*154d0*/  IMAD.MOV.U32 R52, RZ, RZ, 0x8 ;  /* 0x00000008ff347424 */ /* 0x000fe400078e00ff */
[----:B------:R-:W-:-:S07]  /*154e0*/  IMAD.MOV.U32 R50, RZ, RZ, -0x1 ;  /* 0xffffffffff327424 */ /* 0x000fce00078e00ff */
[----:B01234-:R-:W-:Y:S05]  /*154f0*/  WARPSYNC.COLLECTIVE R50, `(.L_x_885) ;  /* 0x0000000032087348 */ /* 0x01ffea0003c00000 */
[----:B------:R0:W0:Y:S02]  /*15500*/  SHFL.DOWN P3, R53, R51, R52, R65 ;  /* 0x0800003433357389 */ /* 0x0000240000060041 */
[----:B01234-:R-:W-:Y:S05]  /*15510*/  ENDCOLLECTIVE ;  /* 0x000000000000791b */ /* 0x01ffea0003800000 */
.L_x_885:
[----:B------:R-:W-:Y:S05]  /*15520*/  BSYNC B0 ;  /* 0x0000000000007941 */ /* 0x000fea0003800000 */
.L_x_884:
[----:B------:R-:W-:Y:S02]  /*15530*/  IMAD.MOV.U32 R51, RZ, RZ, R59 ;  /* 0x000000ffff337224 */ /* 0x000fe400078e003b */
[----:B------:R-:W-:Y:S02]  /*15540*/  IMAD.MOV.U32 R52, RZ, RZ, 0x8 ;  /* 0x00000008ff347424 */ /* 0x000fe400078e00ff */
[----:B------:R-:W-:Y:S02]  /*15550*/  IMAD.MOV.U32 R50, RZ, RZ, -0x1 ;  /* 0xffffffffff327424 */ /* 0x000fe400078e00ff */
[----:B------:R-:W-:-:S07]  /*15560*/  IMAD.MOV.U32 R61, RZ, RZ, R53 ;  /* 0x000000ffff3d7224 */ /* 0x000fce00078e0035 */
[----:B------:R-:W-:Y:S05]  /*15570*/  WARPSYNC.COLLECTIVE R50, `(.L_x_886) ;  /* 0x0000000032087348 */ /* 0x000fea0003c00000 */
[----:B------:R0:W1:Y:S02]  /*15580*/  SHFL.DOWN P3, R53, R51, R52, R65 ;  /* 0x0800003433357389 */ /* 0x0000640000060041 */
[----:B01----:R-:W-:Y:S05]  /*15590*/  ENDCOLLECTIVE ;  /* 0x000000000000791b */ /* 0x003fea0003800000 */
.L_x_886:
[----:B------:R-:W-:Y:S02]  /*155a0*/  IMAD.MOV.U32 R51, RZ, RZ, R56 ;  /* 0x000000ffff337224 */ /* 0x000fe400078e0038 */
[----:B------:R-:W-:-:S07]  /*155b0*/  IMAD.MOV.U32 R66, RZ, RZ, R53 ;  /* 0x000000ffff427224 */ /* 0x000fce00078e0035 */
[----:B------:R-:W-:Y:S05]  /*155c0*/  WARPSYNC.COLLECTIVE R50, `(.L_x_887) ;  /* 0x0000000032087348 */ /* 0x000fea0003c00000 */
[----:B------:R0:W1:Y:S02]  /*155d0*/  SHFL.DOWN P3, R53, R51, R52, R65 ;  /* 0x0800003433357389 */ /* 0x0000640000060041 */
[----:B01----:R-:W-:Y:S05]  /*155e0*/  ENDCOLLECTIVE ;  /* 0x000000000000791b */ /* 0x003fea0003800000 */
.L_x_887:
[----:B------:R-:W-:Y:S02]  /*155f0*/  IMAD.MOV.U32 R51, RZ, RZ, R57 ;  /* 0x000000ffff337224 */ /* 0x000fe400078e0039 */
[----:B------:R-:W-:-:S07]  /*15600*/  IMAD.MOV.U32 R68, RZ, RZ, R53 ;  /* 0x000000ffff447224 */ /* 0x000fce00078e0035 */
[----:B------:R-:W-:Y:S05]  /*15610*/  WARPSYNC.COLLECTIVE R50, `(.L_x_888) ;  /* 0x0000000032087348 */ /* 0x000fea0003c00000 */
[----:B------:R0:W1:Y:S02]  /*15620*/  SHFL.DOWN P3, R53, R51, R52, R65 ;  /* 0x0800003433357389 */ /* 0x0000640000060041 */
[----:B01----:R-:W-:Y:S05]  /*15630*/  ENDCOLLECTIVE ;  /* 0x000000000000791b */ /* 0x003fea0003800000 */
.L_x_888:
[----:B------:R-:W-:Y:S02]  /*15640*/  IMAD.MOV.U32 R51, RZ, RZ, R54 ;  /* 0x000000ffff337224 */ /* 0x000fe400078e0036 */
[----:B------:R-:W-:-:S07]  /*15650*/  IMAD.MOV.U32 R69, RZ, RZ, R53 ;  /* 0x000000ffff457224 */ /* 0x000fce00078e0035 */
[----:B------:R-:W-:Y:S05]  /*15660*/  WARPSYNC.COLLECTIVE R50, `(.L_x_889) ;  /* 0x0000000032087348 */ /* 0x000fea0003c00000 */
[----:B------:R0:W1:Y:S02]  /*15670*/  SHFL.DOWN P3, R53, R51, R52, R65 ;  /* 0x0800003433357389 */ /* 0x0000640000060041 */
[----:B01----:R-:W-:Y:S05]  /*15680*/  ENDCOLLECTIVE ;  /* 0x000000000000791b */ /* 0x003fea0003800000 */
.L_x_889:
[----:B------:R-:W-:Y:S02]  /*15690*/  IMAD.MOV.U32 R51, RZ, RZ, R55 ;  /* 0x000000ffff337224 */ /* 0x000fe400078e0037 */
[----:B------:R-:W-:-:S07]  /*156a0*/  IMAD.MOV.U32 R60, RZ, RZ, R53 ;  /* 0x000000ffff3c7224 */ /* 0x000fce00078e0035 */
[----:B------:R-:W-:Y:S05]  /*156b0*/  WARPSYNC.COLLECTIVE R50, `(.L_x_890) ;  /* 0x0000000032087348 */ /* 0x000fea0003c00000 */
[----:B------:R0:W1:Y:S02]  /*156c0*/  SHFL.DOWN P3, R53, R51, R52, R65 ;  /* 0x0800003433357389 */ /* 0x0000640000060041 */
[----:B01----:R-:W-:Y:S05]  /*156d0*/  ENDCOLLECTIVE ;  /* 0x000000000000791b */ /* 0x003fea0003800000 */
.L_x_890:
[----:B------:R-:W-:Y:S01]  /*156e0*/  IMAD.MOV.U32 R71, RZ, RZ, R53 ;  /* 0x000000ffff477224 */ /* 0x000fe200078e0035 */
[----:B------:R-:W-:Y:S06]  /*156f0*/  BRA `(.L_x_891) ;  /* 0xffffff9400e47947 */ /* 0x000fec000383ffff */
.L_x_578:
[----:B------:R-:W-:Y:S01]  /*15700*/  BSSY B0, `(.L_x_892) ;  /* 0x0000007000007945 */ /* 0x000fe20003800000 */
[----:B------:R-:W-:Y:S02]  /*15710*/  IMAD.MOV.U32 R51, RZ, RZ, R64 ;  /* 0x000000ffff337224 */ /* 0x000fe400078e0040 */
[----:B------:R-:W-:Y:S02]  /*15720*/  IMAD.MOV.U32 R52, RZ, RZ, 0x10 ;  /* 0x00000010ff347424 */ /* 0x000fe400078e00ff */
[----:B------:R-:W-:-:S07]  /*15730*/  IMAD.MOV.U32 R50, RZ, RZ, -0x1 ;  /* 0xffffffffff327424 */ /* 0x000fce00078e00ff */
[----:B01234-:R-:W-:Y:S05]  /*15740*/  WARPSYNC.COLLECTIVE R50, `(.L_x_893) ;  /* 0x0000000032087348 */ /* 0x01ffea0003c00000 */
[----:B------:R0:W0:Y:S02]  /*15750*/  SHFL.DOWN P3, R53, R51, R52, R65 ;  /* 0x0800003433357389 */ /* 0x0000240000060041 */
[----:B01234-:R-:W-:Y:S05]  /*15760*/  ENDCOLLECTIVE ;  /* 0x000000000000791b */ /* 0x01ffea0003800000 */
.L_x_893:
[----:B------:R-:W-:Y:S05]  /*15770*/  BSYNC B0 ;  /* 0x0000000000007941 */ /* 0x000fea0003800000 */
.L_x_892:
[----:B------:R-:W-:Y:S01]  /*15780*/  IMAD.MOV.U32 R61, RZ, RZ, R53 ;  /* 0x000000ffff3d7224 */ /* 0x000fe200078e0035 */
[----:B------:R-:W-:Y:S06]  /*15790*/  BRA `(.L_x_894) ;  /* 0xffffff9800187947 */ /* 0x000fec000383ffff */
.L_x_579:
[----:B------:R-:W-:Y:S01]  /*157a0*/  BSSY B0, `(.L_x_895) ;  /* 0x0000006000007945 */ /* 0x000fe20003800000 */
[----:B------:R-:W-:Y:S02]  /*157b0*/  IMAD.MOV.U32 R52, RZ, RZ, 0x10 ;  /* 0x00000010ff347424 */ /* 0x000fe400078e00ff */
[----:B------:R-:W-:-:S07]  /*157c0*/  IMAD.MOV.U32 R50, RZ, RZ, -0x1 ;  /* 0xffffffffff327424 */ /* 0x000fce00078e00ff */
[----:B01234-:R-:W-:Y:S05]  /*157d0*/  WARPSYNC.COLLECTIVE R50, `(.L_x_896) ;  /* 0x0000000032087348 */ /* 0x01ffea0003c00000 */
[----:B------:R0:W0:Y:S02]  /*157e0*/  SHFL.DOWN P3, R53, R51, R52, R65 ;  /* 0x0800003433357389 */ /* 0x0000240000060041 */
[----:B01234-:R-:W-:Y:S05]  /*157f0*/  ENDCOLLECTIVE ;  /* 0x000000000000791b */ /* 0x01ffea0003800000 */
.L_x_896:
[----:B------:R-:W-:Y:S05]  /*15800*/  BSYNC B0 ;  /* 0x0000000000007941 */ /* 0x000fea0003800000 */
.L_x_895:
[----:B------:R-:W-:Y:S05]  /*15810*/  BRA `(.L_x_897) ;  /* 0xffffff9800007947 */ /* 0x000fea000383ffff */
.L_x_580:
[----:B------:R-:W-:Y:S01]  /*15820*/  BSSY B0, `(.L_x_898) ;  /* 0x0000007000007945 */ /* 0x000fe20003800000 */
[----:B------:R-:W-:Y:S02]  /*15830*/  IMAD.MOV.U32 R51, RZ, RZ, R58 ;  /* 0x000000ffff337224 */ /* 0x000fe400078e003a */
[----:B------:R-:W-:Y:S02]  /*15840*/  IMAD.MOV.U32 R52, RZ, RZ, 0x10 ;  /* 0x00000010ff347424 */ /* 0x000fe400078e00ff */
[----:B------:R-:W-:-:S07]  /*15850*/  IMAD.MOV.U32 R50, RZ, RZ, -0x1 ;  /* 0xffffffffff327424 */ /* 0x000fce00078e00ff */
[----:B01234-:R-:W-:Y:S05]  /*15860*/  WARPSYNC.COLLECTIVE R50, `(.L_x_899) ;  /* 0x0000000032087348 */ /* 0x01ffea0003c00000 */
[----:B------:R0:W0:Y:S02]  /*15870*/  SHFL.DOWN P3, R53, R51, R52, R65 ;  /* 0x0800003433357389 */ /* 0x0000240000060041 */
[----:B01234-:R-:W-:Y:S05]  /*15880*/  ENDCOLLECTIVE ;  /* 0x000000000000791b */ /* 0x01ffea0003800000 */
.L_x_899:
[----:B------:R-:W-:Y:S05]  /*15890*/  BSYNC B0 ;  /* 0x0000000000007941 */ /* 0x000fea0003800000 */
.L_x_898:
[----:B------:R-:W-:Y:S02]  /*158a0*/  IMAD.MOV.U32 R51, RZ, RZ, R59 ;  /* 0x000000ffff337224 */ /* 0x000fe400078e003b */
[----:B------:R-:W-:Y:S02]  /*158b0*/  IMAD.MOV.U32 R52, RZ, RZ, 0x10 ;  /* 0x00000010ff347424 */ /* 0x000fe400078e00ff */
[----:B------:R-:W-:Y:S02]  /*158c0*/  IMAD.MOV.U32 R50, RZ, RZ, -0x1 ;  /* 0xffffffffff327424 */ /* 0x000fe400078e00ff */
[----:B------:R-:W-:-:S07]  /*158d0*/  IMAD.MOV.U32 R66, RZ, RZ, R53 ;  /* 0x000000ffff427224 */ /* 0x000fce00078e0035 */
[----:B------:R-:W-:Y:S05]  /*158e0*/  WARPSYNC.COLLECTIVE R50, `(.L_x_900) ;  /* 0x0000000032087348 */ /* 0x000fea0003c00000 */
[----:B------:R0:W1:Y:S02]  /*158f0*/  SHFL.DOWN P3, R53, R51, R52, R65 ;  /* 0x0800003433357389 */ /* 0x0000640000060041 */
[----:B01----:R-:W-:Y:S05]  /*15900*/  ENDCOLLECTIVE ;  /* 0x000000000000791b */ /* 0x003fea0003800000 */
.L_x_900:
[----:B------:R-:W-:Y:S02]  /*15910*/  IMAD.MOV.U32 R51, RZ, RZ, R56 ;  /* 0x000000ffff337224 */ /* 0x000fe400078e0038 */
[----:B------:R-:W-:-:S07]  /*15920*/  IMAD.MOV.U32 R67, RZ, RZ, R53 ;  /* 0x000000ffff437224 */ /* 0x000fce00078e0035 */
[----:B------:R-:W-:Y:S05]  /*15930*/  WARPSYNC.COLLECTIVE R50, `(.L_x_901) ;  /* 0x0000000032087348 */ /* 0x000fea0003c00000 */
[----:B------:R0:W1:Y:S02]  /*15940*/  SHFL.DOWN P3, R53, R51, R52, R65 ;  /* 0x0800003433357389 */ /* 0x0000640000060041 */
[----:B01----:R-:W-:Y:S05]  /*15950*/  ENDCOLLECTIVE ;  /* 0x000000000000791b */ /* 0x003fea0003800000 */
.L_x_901:
[----:B------:R-:W-:Y:S02]  /*15960*/  IMAD.MOV.U32 R51, RZ, RZ, R57 ;  /* 0x000000ffff337224 */ /* 0x000fe400078e0039 */
[----:B------:R-:W-:-:S07]  /*15970*/  IMAD.MOV.U32 R68, RZ, RZ, R53 ;  /* 0x000000ffff447224 */ /* 0x000fce00078e0035 */
[----:B------:R-:W-:Y:S05]  /*15980*/  WARPSYNC.COLLECTIVE R50, `(.L_x_902) ;  /* 0x0000000032087348 */ /* 0x000fea0003c00000 */
[----:B------:R0:W1:Y:S02]  /*15990*/  SHFL.DOWN P3, R53, R51, R52, R65 ;  /* 0x0800003433357389 */ /* 0x0000640000060041 */
[----:B01----:R-:W-:Y:S05]  /*159a0*/  ENDCOLLECTIVE ;  /* 0x000000000000791b */ /* 0x003fea0003800000 */
.L_x_902:
[----:B------:R-:W-:Y:S02]  /*159b0*/  IMAD.MOV.U32 R51, RZ, RZ, R54 ;  /* 0x000000ffff337224 */ /* 0x000fe400078e0036 */
[----:B------:R-:W-:-:S07]  /*159c0*/  IMAD.MOV.U32 R69, RZ, RZ, R53 ;  /* 0x000000ffff457224 */ /* 0x000fce00078e0035 */
[----:B------:R-:W-:Y:S05]  /*159d0*/  WARPSYNC.COLLECTIVE R50, `(.L_x_903) ;  /* 0x0000000032087348 */ /* 0x000fea0003c00000 */
[----:B------:R0:W1:Y:S02]  /*159e0*/  SHFL.DOWN P3, R53, R51, R52, R65 ;  /* 0x0800003433357389 */ /* 0x0000640000060041 */
[----:B01----:R-:W-:Y:S05]  /*159f0*/  ENDCOLLECTIVE ;  /* 0x000000000000791b */ /* 0x003fea0003800000 */
.L_x_903:
[----:B------:R-:W-:Y:S02]  /*15a00*/  IMAD.MOV.U32 R51, RZ, RZ, R55 ;  /* 0x000000ffff337224 */ /* 0x000fe400078e0037 */
[----:B------:R-:W-:-:S07]  /*15a10*/  IMAD.MOV.U32 R60, RZ, RZ, R53 ;  /* 0x000000ffff3c7224 */ /* 0x000fce00078e0035 */
[----:B------:R-:W-:Y:S05]  /*15a20*/  WARPSYNC.COLLECTIVE R50, `(.L_x_904) ;  /* 0x0000000032087348 */ /* 0x000fea0003c00000 */
[----:B------:R0:W1:Y:S02]  /*15a30*/  SHFL.DOWN P3, R53, R51, R52, R65 ;  /* 0x0800003433357389 */ /* 0x0000640000060041 */
[----:B01----:R-:W-:Y:S05]  /*15a40*/  ENDCOLLECTIVE ;  /* 0x000000000000791b */ /* 0x003fea0003800000 */
.L_x_904:
[----:B------:R-:W-:Y:S01]  /*15a50*/  IMAD.MOV.U32 R71, RZ, RZ, R53 ;  /* 0x000000ffff477224 */ /* 0x000fe200078e0035 */
[----:B------:R-:W-:Y:S06]  /*15a60*/  BRA `(.L_x_905) ;  /* 0xffffff94008c7947 */ /* 0x000fec000383ffff */
.L_x_583:
[----:B------:R-:W-:Y:S01]  /*15a70*/  BSSY B0, `(.L_x_906) ;  /* 0x0000005000007945 */ /* 0x000fe20003800000 */
[----:B------:R-:W-:-:S07]  /*15a80*/  IMAD.MOV.U32 R50, RZ, RZ, -0x1 ;  /* 0xffffffffff327424 */ /* 0x000fce00078e00ff */
[----:B-1----:R-:W-:Y:S05]  /*15a90*/  WARPSYNC.COLLECTIVE R50, `(.L_x_907) ;  /* 0x0000000032087348 */ /* 0x002fea0003c00000 */
[----:B------:R-:W-:Y:S01]  /*15aa0*/  VOTE.ALL P3, P3 ;  /* 0x0000000000ff7806 */ /* 0x000fe20001860000 */
[----:B-1----:R-:W-:-:S12]  /*15ab0*/  ENDCOLLECTIVE ;  /* 0x000000000000791b */ /* 0x002fd80003800000 */
.L_x_907:
[----:B------:R-:W-:Y:S05]  /*15ac0*/  BSYNC B0 ;  /* 0x0000000000007941 */ /* 0x000fea0003800000 */
.L_x_906:
[----:B------:R-:W-:Y:S05]  /*15ad0*/  BRA `(.L_x_908) ;  /* 0xffffff9800047947 */ /* 0x000fea000383ffff */
.L_x_909:
        /* <DEDUP_REMOVED lines=10> */
.L_x_915:


//--------------------- .text._ZN6thrust24THRUST_300001_SM_1000_NS8cuda_cub4core6detail13_kernel_agentINS1_15__reduce_by_key9InitAgentIN3cub18CUB_300001_SM_100024ReduceByKeyScanTileStateI5VoxeliLb0EEEiPiEEJSB_iSC_EEEvDpT0_ --------------------------
	.section	.text._ZN6thrust24THRUST_300001_SM_1000_NS8cuda_cub4core6detail13_kernel_agentINS1_15__reduce_by_key9InitAgentIN3cub18CUB_300001_SM_100024ReduceByKeyScanTileStateI5VoxeliLb0EEEiPiEEJSB_iSC_EEEvDpT0_,"ax",@progbits
	.align	128
        .global         _ZN6thrust24THRUST_300001_SM_1000_NS8cuda_cub4core6detail13_kernel_agentINS1_15__reduce_by_key9InitAgentIN3cub18CUB_300001_SM_100024ReduceByKeyScanTileStateI5VoxeliLb0EEEiPiEEJSB_iSC_EEEvDpT0_
        .type           _ZN6thrust24THRUST_300001_SM_1000_NS8cuda_cub4core6detail13_kernel_agentINS1_15__reduce_by_key9InitAgentIN3cub18CUB_300001_SM_100024ReduceByKeyScanTileStateI5VoxeliLb0EEEiPiEEJSB_iSC_EEEvDpT0_,@function
        .size           _ZN6thrust24THRUST_300001_SM_1000_NS8cuda_cub4core6detail13_kernel_agentINS1_15__reduce_by_key9InitAgentIN3cub18CUB_300001_SM_100024ReduceByKeyScanTileStateI5VoxeliLb0EEEiPiEEJSB_iSC_EEEvDpT0_,(.L_x_916 - _ZN6thrust24THRUST_300001_SM_1000_NS8cuda_cub4core6detail13_kernel_agentINS1_15__reduce_by_key9InitAgentIN3cub18CUB_300001_SM_100024ReduceByKeyScanTileStateI5VoxeliLb0EEEiPiEEJSB_iSC_EEEvDpT0_)
        .other          _ZN6thrust24THRUST_300001_SM_1000_NS8cuda_cub4core6detail13_kernel_agentINS1_15__reduce_by_key9InitAgentIN3cub18CUB_300001_SM_100024ReduceByKeyScanTileStateI5VoxeliLb0EEEiPiEEJSB_iSC_EEEvDpT0_,@"STO_CUDA_ENTRY STV_DEFAULT"
_ZN6thrust24THRUST_300001_SM_1000_NS8cuda_cub4core6detail13_kernel_agentINS1_15__reduce_by_key9InitAgentIN3cub18CUB_300001_SM_100024ReduceByKeyScanTileStateI5VoxeliLb0EEEiPiEEJSB_iSC_EEEvDpT0_:
.text._ZN6thrust24THRUST_300001_SM_1000_NS8cuda_cub4core6detail13_kernel_agentINS1_15__reduce_by_key9InitAgentIN3cub18CUB_300001_SM_100024ReduceByKeyScanTileStateI5VoxeliLb0EEEiPiEEJSB_iSC_EEEvDpT0_:
        /* <DEDUP_REMOVED lines=20> */
[----:B0-----:R-:W-:Y:S01]  /*0140*/  STG.E desc[UR4][R2.64], RZ ;  /* 0x000000ff02007986 */ /* 0x001fe2000c101904 */
[----:B------:R-:W-:Y:S05]  /*0150*/  EXIT ;  /* 0x000000000000794d */ /* 0x000fea0003800000 */
.L_x_910:
        /* <DEDUP_REMOVED lines=10> */
.L_x_916:


//--------------------- .text._Z13kernel_reducePiP5VoxelS_S1_ --------------------------
	.section	.text._Z13kernel_reducePiP5VoxelS_S1_,"ax",@progbits
	.align	128
        .global         _Z13kernel_reducePiP5VoxelS_S1_
        .type           _Z13kernel_reducePiP5VoxelS_S1_,@function
        .size           _Z13kernel_reducePiP5VoxelS_S1_,(.L_x_917 - _Z13kernel_reducePiP5VoxelS_S1_)
        .other          _Z13kernel_reducePiP5VoxelS_S1_,@"STO_CUDA_ENTRY STV_DEFAULT"
_Z13kernel_reducePiP5VoxelS_S1_:
.text._Z13kernel_reducePiP5VoxelS_S1_:
[----:B------:R-:W-:Y:S01]  /*0000*/  LDC R1, c[0x0][0x37c] ;  /* 0x0000df00ff017b82 */ /* 0x000fe20000000800 */
[----:B------:R-:W-:Y:S05]  /*0010*/  EXIT ;  /* 0x000000000000794d */ /* 0x000fea0003800000 */
.L_x_911:
        /* <DEDUP_REMOVED lines=14> */
.L_x_917:


//--------------------- .nv.shared._ZN3cub18CUB_300001_SM_10006detail11EmptyKernelIvEEvv --------------------------
	.section	.nv.shared._ZN3cub18CUB_300001_SM_10006detail11EmptyKernelIvEEvv,"aw",@nobits
	.sectionflags	@""
	.align	16
	.zero		1024


//--------------------- .nv.shared.reserved.0     --------------------------
	.section	.nv.shared.reserved.0,"aw",@nobits
	.weak		__nv_reservedSMEM_offset_0_alias
	.size		__nv_reservedSMEM_offset_0_alias, 0, 64
	.other		__nv_reservedSMEM_offset_0_alias,@"STO_CUDA_RESERVED_SHARED STV_DEFAULT"
__nv_reservedSMEM_offset_0_alias:
	.zero		0
	.zero		64


//--------------------- .nv.global                --------------------------
	.section	.nv.global,"aw",@nobits
.nv.global:
	.type		_ZN34_INTERNAL_d40f4f68_4_k_cu_45fdf2946thrust24THRUST_300001_SM_1000_NS12placeholders2_8E,@object
	.size		_ZN34_INTERNAL_d40f4f68_4_k_cu_45fdf2946thrust24THRUST_300001_SM_1000_NS12placeholders2_8E,(_ZN34_INTERNAL_d40f4f68_4_k_cu_45fdf2944cuda3std3__436_GLOBAL__N__d40f4f68_4_k_cu_45fdf2946ignoreE - _ZN34_INTERNAL_d40f4f68_4_k_cu_45fdf2946thrust24THRUST_300001_SM_1000_NS12placeholders2_8E)
_ZN34_INTERNAL_d40f4f68_4_k_cu_45fdf2946thrust24THRUST_300001_SM_1000_NS12placeholders2_8E:
	.zero		1
	.type		_ZN34_INTERNAL_d40f4f68_4_k_cu_45fdf2944cuda3std3__436_GLOBAL__N__d40f4f68_4_k_cu_45fdf2946ignoreE,@object
	.size		_ZN34_INTERNAL_d40f4f68_4_k_cu_45fdf2944cuda3std3__436_GLOBAL__N__d40f4f68_4_k_cu_45fdf2946ignoreE,(_ZN34_INTERNAL_d40f4f68_4_k_cu_45fdf2944cuda3std6ranges3__45__cpo4dataE - _ZN34_INTERNAL_d40f4f68_4_k_cu_45fdf2944cuda3std3__436_GLOBAL__N__d40f4f68_4_k_cu_45fdf2946ignoreE)
_ZN34_INTERNAL_d40f4f68_4_k_cu_45fdf2944cuda3std3__436_GLOBAL__N__d40f4f68_4_k_cu_45fdf2946ignoreE:
	.zero		1
	.type		_ZN34_INTERNAL_d40f4f68_4_k_cu_45fdf2944cuda3std6ranges3__45__cpo4dataE,@object
	.size		_ZN34_INTERNAL_d40f4f68_4_k_cu_45fdf2944cuda3std6ranges3__45__cpo4dataE,(_ZN34_INTERNAL_d40f4f68_4_k_cu_45fdf2946thrust24THRUST_300001_SM_1000_NS6system3cpp3parE - _ZN34_INTERNAL_d40f4f68_4_k_cu_45fdf2944cuda3std6ranges3__45__cpo4dataE)
_ZN34_INTERNAL_d40f4f68_4_k_cu_45fdf2944cuda3std6ranges3__45__cpo4dataE:
	.zero		1
	.type		_ZN34_INTERNAL_d40f4f68_4_k_cu_45fdf2946thrust24THRUST_300001_SM_1000_NS6system3cpp3parE,@object
	.size		_ZN34_INTERNAL_d40f4f68_4_k_cu_45fdf2946thrust24THRUST_300001_SM_1000_NS6system3cpp3parE,(_ZN34_INTERNAL_d40f4f68_4_k_cu_45fdf2944cuda3std3__45__cpo5beginE - _ZN34_INTERNAL_d40f4f68_4_k_cu_45fdf2946thrust24THRUST_300001_SM_1000_NS6system3cpp3parE)
_ZN34_INTERNAL_d40f4f68_4_k_cu_45fdf2946thrust24THRUST_300001_SM_1000_NS6system3cpp3parE:
	.zero		1
	.type		_ZN34_INTERNAL_d40f4f68_4_k_cu_45fdf2944cuda3std3__45__cpo5beginE,@object
	.size		_ZN34_INTERNAL_d40f4f68_4_k_cu_45fdf2944cuda3std3__45__cpo5beginE,(_ZN34_INTERNAL_d40f4f68_4_k_cu_45fdf2944cuda3std6ranges3__45__cpo5beginE - _ZN34_INTERNAL_d40f4f68_4_k_cu_45fdf2944cuda3std3__45__cpo5beginE)
_ZN34_INTERNAL_d40f4f68_4_k_cu_45fdf2944cuda3std3__45__cpo5beginE:
	.zero		1
	.type		_ZN34_INTERNAL_d40f4f68_4_k_cu_45fdf2944cuda3std6ranges3__45__cpo5beginE,@object
	.size		_ZN34_INTERNAL_d40f4f68_4_k_cu_45fdf2944cuda3std6ranges3__45__cpo5beginE,(_ZN34_INTERNAL_d40f4f68_4_k_cu_45fdf2946thrust24THRUST_300001_SM_1000_NS6deviceE - _ZN34_INTERNAL_d40f4f68_4_k_cu_45fdf2944cuda3std6ranges3__45__cpo5beginE)
_ZN34_INTERNAL_d40f4f68_4_k_cu_45fdf2944cuda3std6ranges3__45__cpo5beginE:
	.zero		1
	.type		_ZN34_INTERNAL_d40f4f68_4_k_cu_45fdf2946thrust24THRUST_300001_SM_1000_NS6deviceE,@object
	.size		_ZN34_INTERNAL_d40f4f68_4_k_cu_45fdf2946thrust24THRUST_300001_SM_1000_NS6deviceE,(_ZN34_INTERNAL_d40f4f68_4_k_cu_45fdf2944cuda3std3__47nulloptE - _ZN34_INTERNAL_d40f4f68_4_k_cu_45fdf2946thrust24THRUST_300001_SM_1000_NS6deviceE)
_ZN34_INTERNAL_d40f4f68_4_k_cu_45fdf2946thrust24THRUST_300001_SM_1000_NS6deviceE:
	.zero		1
	.type		_ZN34_INTERNAL_d40f4f68_4_k_cu_45fdf2944cuda3std3__47nulloptE,@object
	.size		_ZN34_INTERNAL_d40f4f68_4_k_cu_45fdf2944cuda3std3__47nulloptE,(_ZN34_INTERNAL_d40f4f68_4_k_cu_45fdf2944cuda3std6ranges3__45__cpo8distanceE - _ZN34_INTERNAL_d40f4f68_4_k_cu_45fdf2944cuda3std3__47nulloptE)
_ZN34_INTERNAL_d40f4f68_4_k_cu_45fdf2944cuda3std3__47nulloptE:
	.zero		1
	.type		_ZN34_INTERNAL_d40f4f68_4_k_cu_45fdf2944cuda3std6ranges3__45__cpo8distanceE,@object
	.size		_ZN34_INTERNAL_d40f4f68_4_k_cu_45fdf2944cuda3std6ranges3__45__cpo8distanceE,(_ZN34_INTERNAL_d40f4f68_4_k_cu_45fdf2946thrust24THRUST_300001_SM_1000_NS12placeholders2_4E - _ZN34_INTERNAL_d40f4f68_4_k_cu_45fdf2944cuda3std6ranges3__45__cpo8distanceE)
_ZN34_INTERNAL_d40f4f68_4_k_cu_45fdf2944cuda3std6ranges3__45__cpo8distanceE:
	.zero		1
	.type		_ZN34_INTERNAL_d40f4f68_4_k_cu_45fdf2946thrust24THRUST_300001_SM_1000_NS12placeholders2_4E,@object
	.size		_ZN34_INTERNAL_d40f4f68_4_k_cu_45fdf2946thrust24THRUST_300001_SM_1000_NS12placeholders2_4E,(_ZN34_INTERNAL_d40f4f68_4_k_cu_45fdf2944cuda3std3__45__cpo6rbeginE - _ZN34_INTERNAL_d40f4f68_4_k_cu_45fdf2946thrust24THRUST_300001_SM_1000_NS12placeholders2_4E)
_ZN34_INTERNAL_d40f4f68_4_k_cu_45fdf2946thrust24THRUST_300001_SM_1000_NS12placeholders2_4E:
	.zero		1
	.type		_ZN34_INTERNAL_d40f4f68_4_k_cu_45fdf2944cuda3std3__45__cpo6rbeginE,@object
	.size		_ZN34_INTERNAL_d40f4f68_4_k_cu_45fdf2944cuda3std3__45__cpo6rbeginE,(_ZN34_INTERNAL_d40f4f68_4_k_cu_45fdf2944cuda3std6ranges3__45__cpo7advanceE - _ZN34_INTERNAL_d40f4f68_4_k_cu_45fdf2944cuda3std3__45__cpo6rbeginE)
_ZN34_INTERNAL_d40f4f68_4_k_cu_45fdf2944cuda3std3__45__cpo6rbeginE:
	.zero		1
	.type		_ZN34_INTERNAL_d40f4f68_4_k_cu_45fdf2944cuda3std6ranges3__45__cpo7advanceE,@object
	.size		_ZN34_INTERNAL_d40f4f68_4_k_cu_45fdf2944cuda3std6ranges3__45__cpo7advanceE,(_ZN34_INTERNAL_d40f4f68_4_k_cu_45fdf2946thrust24THRUST_300001_SM_1000_NS12placeholders3_10E - _ZN34_INTERNAL_d40f4f68_4_k_cu_45fdf2944cuda3std6ranges3__45__cpo7advanceE)
_ZN34_INTERNAL_d40f4f68_4_k_cu_45fdf2944cuda3std6ranges3__45__cpo7advanceE:
	.zero		1
	.type		_ZN34_INTERNAL_d40f4f68_4_k_cu_45fdf2946thrust24THRUST_300001_SM_1000_NS12placeholders3_10E,@object
	.size		_ZN34_INTERNAL_d40f4f68_4_k_cu_45fdf2946thrust24THRUST_300001_SM_1000_NS12placeholders3_10E,(_ZN34_INTERNAL_d40f4f68_4_k_cu_45fdf2944cuda3std3__48in_placeE - _ZN34_INTERNAL_d40f4f68_4_k_cu_45fdf2946thrust24THRUST_300001_SM_1000_NS12placeholders3_10E)
_ZN34_INTERNAL_d40f4f68_4_k_cu_45fdf2946thrust24THRUST_300001_SM_1000_NS12placeholders3_10E:
	.zero		1
	.type		_ZN34_INTERNAL_d40f4f68_4_k_cu_45fdf2944cuda3std3__48in_placeE,@object
	.size		_ZN34_INTERNAL_d40f4f68_4_k_cu_45fdf2944cuda3std3__48in_placeE,(_ZN34_INTERNAL_d40f4f68_4_k_cu_45fdf2944cuda3std6ranges3__45__cpo4sizeE - _ZN34_INTERNAL_d40f4f68_4_k_cu_45fdf2944cuda3std3__48in_placeE)
_ZN34_INTERNAL_d40f4f68_4_k_cu_45fdf2944cuda3std3__48in_placeE:
	.zero		1
	.type		_ZN34_INTERNAL_d40f4f68_4_k_cu_45fdf2944cuda3std6ranges3__45__cpo4sizeE,@object
	.size		_ZN34_INTERNAL_d40f4f68_4_k_cu_45fdf2944cuda3std6ranges3__45__cpo4sizeE,(_ZN34_INTERNAL_d40f4f68_4_k_cu_45fdf2946thrust24THRUST_300001_SM_1000_NS12placeholders2_2E - _ZN34_INTERNAL_d40f4f68_4_k_cu_45fdf2944cuda3std6ranges3__45__cpo4sizeE)
_ZN34_INTERNAL_d40f4f68_4_k_cu_45fdf2944cuda3std6ranges3__45__cpo4sizeE:
	.zero		1
	.type		_ZN34_INTERNAL_d40f4f68_4_k_cu_45fdf2946thrust24THRUST_300001_SM_1000_NS12placeholders2_2E,@object
	.size		_ZN34_INTERNAL_d40f4f68_4_k_cu_45fdf2946thrust24THRUST_300001_SM_1000_NS12placeholders2_2E,(_ZN34_INTERNAL_d40f4f68_4_k_cu_45fdf2944cuda3std3__45__cpo6cbeginE - _ZN34_INTERNAL_d40f4f68_4_k_cu_45fdf2946thrust24THRUST_300001_SM_1000_NS12placeholders2_2E)
_ZN34_INTERNAL_d40f4f68_4_k_cu_45fdf2946thrust24THRUST_300001_SM_1000_NS12placeholders2_2E:
	.zero		1
	.type		_ZN34_INTERNAL_d40f4f68_4_k_cu_45fdf2944cuda3std3__45__cpo6cbeginE,@object
	.size		_ZN34_INTERNAL_d40f4f68_4_k_cu_45fdf2944cuda3std3__45__cpo6cbeginE,(_ZN34_INTERNAL_d40f4f68_4_k_cu_45fdf2944cuda3std6ranges3__45__cpo6cbeginE - _ZN34_INTERNAL_d40f4f68_4_k_cu_45fdf2944cuda3std3__45__cpo6cbeginE)
_ZN34_INTERNAL_d40f4f68_4_k_cu_45fdf2944cuda3std3__45__cpo6cbeginE:
	.zero		1
	.type		_ZN34_INTERNAL_d40f4f68_4_k_cu_45fdf2944cuda3std6ranges3__45__cpo6cbeginE,@object
	.size		_ZN34_INTERNAL_d40f4f68_4_k_cu_45fdf2944cuda3std6ranges3__45__cpo6cbeginE,(_ZN34_INTERNAL_d40f4f68_4_k_cu_45fdf2946thrust24THRUST_300001_SM_1000_NS12placeholders2_6E - _ZN34_INTERNAL_d40f4f68_4_k_cu_45fdf2944cuda3std6ranges3__45__cpo6cbeginE)
_ZN34_INTERNAL_d40f4f68_4_k_cu_45fdf2944cuda3std6ranges3__45__cpo6cbeginE:
	.zero		1
	.type		_ZN34_INTERNAL_d40f4f68_4_k_cu_45fdf2946thrust24THRUST_300001_SM_1000_NS12placeholders2_6E,@object
	.size		_ZN34_INTERNAL_d40f4f68_4_k_cu_45fdf2946thrust24THRUST_300001_SM_1000_NS12placeholders2_6E,(_ZN34_INTERNAL_d40f4f68_4_k_cu_45fdf2944cuda3std3__45__cpo7crbeginE - _ZN34_INTERNAL_d40f4f68_4_k_cu_45fdf2946thrust24THRUST_300001_SM_1000_NS12placeholders2_6E)
_ZN34_INTERNAL_d40f4f68_4_k_cu_45fdf2946thrust24THRUST_300001_SM_1000_NS12placeholders2_6E:
	.zero		1
	.type		_ZN34_INTERNAL_d40f4f68_4_k_cu_45fdf2944cuda3std3__45__cpo7crbeginE,@object
	.size		_ZN34_INTERNAL_d40f4f68_4_k_cu_45fdf2944cuda3std3__45__cpo7crbeginE,(_ZN34_INTERNAL_d40f4f68_4_k_cu_45fdf2944cuda3std6ranges3__45__cpo4nextE - _ZN34_INTERNAL_d40f4f68_4_k_cu_45fdf2944cuda3std3__45__cpo7crbeginE)
_ZN34_INTERNAL_d40f4f68_4_k_cu_45fdf2944cuda3std3__45__cpo7crbeginE:
	.zero		1
	.type		_ZN34_INTERNAL_d40f4f68_4_k_cu_45fdf2944cuda3std6ranges3__45__cpo4nextE,@object
	.size		_ZN34_INTERNAL_d40f4f68_4_k_cu_45fdf2944cuda3std6ranges3__45__cpo4nextE,(_ZN34_INTERNAL_d40f4f68_4_k_cu_45fdf2944cuda3std6ranges3__45__cpo4swapE - _ZN34_INTERNAL_d40f4f68_4_k_cu_45fdf2944cuda3std6ranges3__45__cpo4nextE)
_ZN34_INTERNAL_d40f4f68_4_k_cu_45fdf2944cuda3std6ranges3__45__cpo4nextE:
	.zero		1
	.type		_ZN34_INTERNAL_d40f4f68_4_k_cu_45fdf2944cuda3std6ranges3__45__cpo4swapE,@object
	.size		_ZN34_INTERNAL_d40f4f68_4_k_cu_45fdf2944cuda3std6ranges3__45__cpo4swapE,(_ZN34_INTERNAL_d40f4f68_4_k_cu_45fdf2946thrust24THRUST_300001_SM_1000_NS8cuda_cub10par_nosyncE - _ZN34_INTERNAL_d40f4f68_4_k_cu_45fdf2944cuda3std6ranges3__45__cpo4swapE)
_ZN34_INTERNAL_d40f4f68_4_k_cu_45fdf2944cuda3std6ranges3__45__cpo4swapE:
	.zero		1
	.type		_ZN34_INTERNAL_d40f4f68_4_k_cu_45fdf2946thrust24THRUST_300001_SM_1000_NS8cuda_cub10par_nosyncE,@object
	.size		_ZN34_INTERNAL_d40f4f68_4_k_cu_45fdf2946thrust24THRUST_300001_SM_1000_NS8cuda_cub10par_nosyncE,(_ZN34_INTERNAL_d40f4f68_4_k_cu_45fdf2946thrust24THRUST_300001_SM_1000_NS3seqE - _ZN34_INTERNAL_d40f4f68_4_k_cu_45fdf2946thrust24THRUST_300001_SM_1000_NS8cuda_cub10par_nosyncE)
_ZN34_INTERNAL_d40f4f68_4_k_cu_45fdf2946thrust24THRUST_300001_SM_1000_NS8cuda_cub10par_nosyncE:
	.zero		1
	.type		_ZN34_INTERNAL_d40f4f68_4_k_cu_45fdf2946thrust24THRUST_300001_SM_1000_NS3seqE,@object
	.size		_ZN34_INTERNAL_d40f4f68_4_k_cu_45fdf2946thrust24THRUST_300001_SM_1000_NS3seqE,(_ZN34_INTERNAL_d40f4f68_4_k_cu_45fdf2944cuda3std3__420unreachable_sentinelE - _ZN34_INTERNAL_d40f4f68_4_k_cu_45fdf2946thrust24THRUST_300001_SM_1000_NS3seqE)
_ZN34_INTERNAL_d40f4f68_4_k_cu_45fdf2946thrust24THRUST_300001_SM_1000_NS3seqE:
	.zero		1
	.type		_ZN34_INTERNAL_d40f4f68_4_k_cu_45fdf2944cuda3std3__420unreachable_sentinelE,@object
	.size		_ZN34_INTERNAL_d40f4f68_4_k_cu_45fdf2944cuda3std3__420unreachable_sentinelE,(_ZN34_INTERNAL_d40f4f68_4_k_cu_45fdf2944cuda3std6ranges3__45__cpo5ssizeE - _ZN34_INTERNAL_d40f4f68_4_k_cu_45fdf2944cuda3std3__420unreachable_sentinelE)
_ZN34_INTERNAL_d40f4f68_4_k_cu_45fdf2944cuda3std3__420unreachable_sentinelE:
	.zero		1
	.type		_ZN34_INTERNAL_d40f4f68_4_k_cu_45fdf2944cuda3std6ranges3__45__cpo5ssizeE,@object
	.size		_ZN34_INTERNAL_d40f4f68_4_k_cu_45fdf2944cuda3std6ranges3__45__cpo5ssizeE,(_ZN34_INTERNAL_d40f4f68_4_k_cu_45fdf2946thrust24THRUST_300001_SM_1000_NS12placeholders2_3E - _ZN34_INTERNAL_d40f4f68_4_k_cu_45fdf2944cuda3std6ranges3__45__cpo5ssizeE)
_ZN34_INTERNAL_d40f4f68_4_k_cu_45fdf2944cuda3std6ranges3__45__cpo5ssizeE:
	.zero		1
	.type		_ZN34_INTERNAL_d40f4f68_4_k_cu_45fdf2946thrust24THRUST_300001_SM_1000_NS12placeholders2_3E,@object
	.size		_ZN34_INTERNAL_d40f4f68_4_k_cu_45fdf2946thrust24THRUST_300001_SM_1000_NS12placeholders2_3E,(_ZN34_INTERNAL_d40f4f68_4_k_cu_45fdf2944cuda3std3__45__cpo4cendE - _ZN34_INTERNAL_d40f4f68_4_k_cu_45fdf2946thrust24THRUST_300001_SM_1000_NS12placeholders2_3E)
_ZN34_INTERNAL_d40f4f68_4_k_cu_45fdf2946thrust24THRUST_300001_SM_1000_NS12placeholders2_3E:
	.zero		1
	.type		_ZN34_INTERNAL_d40f4f68_4_k_cu_45fdf2944cuda3std3__45__cpo4cendE,@object
	.size		_ZN34_INTERNAL_d40f4f68_4_k_cu_45fdf2944cuda3std3__45__cpo4cendE,(_ZN34_INTERNAL_d40f4f68_4_k_cu_45fdf2944cuda3std6ranges3__45__cpo4cendE - _ZN34_INTERNAL_d40f4f68_4_k_cu_45fdf2944cuda3std3__45__cpo4cendE)
_ZN34_INTERNAL_d40f4f68_4_k_cu_45fdf2944cuda3std3__45__cpo4cendE:
	.zero		1
	.type		_ZN34_INTERNAL_d40f4f68_4_k_cu_45fdf2944cuda3std6ranges3__45__cpo4cendE,@object
	.size		_ZN34_INTERNAL_d40f4f68_4_k_cu_45fdf2944cuda3std6ranges3__45__cpo4cendE,(_ZN34_INTERNAL_d40f4f68_4_k_cu_45fdf2946thrust24THRUST_300001_SM_1000_NS12placeholders2_7E - _ZN34_INTERNAL_d40f4f68_4_k_cu_45fdf2944cuda3std6ranges3__45__cpo4cendE)
_ZN34_INTERNAL_d40f4f68_4_k_cu_45fdf2944cuda3std6ranges3__45__cpo4cendE:
	.zero		1
	.type		_ZN34_INTERNAL_d40f4f68_4_k_cu_45fdf2946thrust24THRUST_300001_SM_1000_NS12placeholders2_7E,@object
	.size		_ZN34_INTERNAL_d40f4f68_4_k_cu_45fdf2946thrust24THRUST_300001_SM_1000_NS12placeholders2_7E,(_ZN34_INTERNAL_d40f4f68_4_k_cu_45fdf2944cuda3std3__45__cpo5crendE - _ZN34_INTERNAL_d40f4f68_4_k_cu_45fdf2946thrust24THRUST_300001_SM_1000_NS12placeholders2_7E)
_ZN34_INTERNAL_d40f4f68_4_k_cu_45fdf2946thrust24THRUST_300001_SM_1000_NS12placeholders2_7E:
	.zero		1
	.type		_ZN34_INTERNAL_d40f4f68_4_k_cu_45fdf2944cuda3std3__45__cpo5crendE,@object
	.size		_ZN34_INTERNAL_d40f4f68_4_k_cu_45fdf2944cuda3std3__45__cpo5crendE,(_ZN34_INTERNAL_d40f4f68_4_k_cu_45fdf2944cuda3std6ranges3__45__cpo4prevE - _ZN34_INTERNAL_d40f4f68_4_k_cu_45fdf2944cuda3std3__45__cpo5crendE)
_ZN34_INTERNAL_d40f4f68_4_k_cu_45fdf2944cuda3std3__45__cpo5crendE:
	.zero		1
	.type		_ZN34_INTERNAL_d40f4f68_4_k_cu_45fdf2944cuda3std6ranges3__45__cpo4prevE,@object
	.size		_ZN34_INTERNAL_d40f4f68_4_k_cu_45fdf2944cuda3std6ranges3__45__cpo4prevE,(_ZN34_INTERNAL_d40f4f68_4_k_cu_45fdf2944cuda3std6ranges3__45__cpo9iter_moveE - _ZN34_INTERNAL_d40f4f68_4_k_cu_45fdf2944cuda3std6ranges3__45__cpo4prevE)
_ZN34_INTERNAL_d40f4f68_4_k_cu_45fdf2944cuda3std6ranges3__45__cpo4prevE:
	.zero		1
	.type		_ZN34_INTERNAL_d40f4f68_4_k_cu_45fdf2944cuda3std6ranges3__45__cpo9iter_moveE,@object
	.size		_ZN34_INTERNAL_d40f4f68_4_k_cu_45fdf2944cuda3std6ranges3__45__cpo9iter_moveE,(_ZN34_INTERNAL_d40f4f68_4_k_cu_45fdf2946thrust24THRUST_300001_SM_1000_NS6system6detail10sequential3seqE - _ZN34_INTERNAL_d40f4f68_4_k_cu_45fdf2944cuda3std6ranges3__45__cpo9iter_moveE)
_ZN34_INTERNAL_d40f4f68_4_k_cu_45fdf2944cuda3std6ranges3__45__cpo9iter_moveE:
	.zero		1
	.type		_ZN34_INTERNAL_d40f4f68_4_k_cu_45fdf2946thrust24THRUST_300001_SM_1000_NS6system6detail10sequential3seqE,@object
	.size		_ZN34_INTERNAL_d40f4f68_4_k_cu_45fdf2946thrust24THRUST_300001_SM_1000_NS6system6detail10sequential3seqE,(_ZN34_INTERNAL_d40f4f68_4_k_cu_45fdf2946thrust24THRUST_300001_SM_1000_NS12placeholders2_9E - _ZN34_INTERNAL_d40f4f68_4_k_cu_45fdf2946thrust24THRUST_300001_SM_1000_NS6system6detail10sequential3seqE)
_ZN34_INTERNAL_d40f4f68_4_k_cu_45fdf2946thrust24THRUST_300001_SM_1000_NS6system6detail10sequential3seqE:
	.zero		1
	.type		_ZN34_INTERNAL_d40f4f68_4_k_cu_45fdf2946thrust24THRUST_300001_SM_1000_NS12placeholders2_9E,@object
	.size		_ZN34_INTERNAL_d40f4f68_4_k_cu_45fdf2946thrust24THRUST_300001_SM_1000_NS12placeholders2_9E,(_ZN34_INTERNAL_d40f4f68_4_k_cu_45fdf2944cuda3std3__419piecewise_constructE - _ZN34_INTERNAL_d40f4f68_4_k_cu_45fdf2946thrust24THRUST_300001_SM_1000_NS12placeholders2_9E)
_ZN34_INTERNAL_d40f4f68_4_k_cu_45fdf2946thrust24THRUST_300001_SM_1000_NS12placeholders2_9E:
	.zero		1
	.type		_ZN34_INTERNAL_d40f4f68_4_k_cu_45fdf2944cuda3std3__419piecewise_constructE,@object
	.size		_ZN34_INTERNAL_d40f4f68_4_k_cu_45fdf2944cuda3std3__419piecewise_constructE,(_ZN34_INTERNAL_d40f4f68_4_k_cu_45fdf2944cuda3std6ranges3__45__cpo5cdataE - _ZN34_INTERNAL_d40f4f68_4_k_cu_45fdf2944cuda3std3__419piecewise_constructE)
_ZN34_INTERNAL_d40f4f68_4_k_cu_45fdf2944cuda3std3__419piecewise_constructE:
	.zero		1
	.type		_ZN34_INTERNAL_d40f4f68_4_k_cu_45fdf2944cuda3std6ranges3__45__cpo5cdataE,@object
	.size		_ZN34_INTERNAL_d40f4f68_4_k_cu_45fdf2944cuda3std6ranges3__45__cpo5cdataE,(_ZN34_INTERNAL_d40f4f68_4_k_cu_45fdf2946thrust24THRUST_300001_SM_1000_NS12placeholders2_1E - _ZN34_INTERNAL_d40f4f68_4_k_cu_45fdf2944cuda3std6ranges3__45__cpo5cdataE)
_ZN34_INTERNAL_d40f4f68_4_k_cu_45fdf2944cuda3std6ranges3__45__cpo5cdataE:
	.zero		1
	.type		_ZN34_INTERNAL_d40f4f68_4_k_cu_45fdf2946thrust24THRUST_300001_SM_1000_NS12placeholders2_1E,@object
	.size		_ZN34_INTERNAL_d40f4f68_4_k_cu_45fdf2946thrust24THRUST_300001_SM_1000_NS12placeholders2_1E,(_ZN34_INTERNAL_d40f4f68_4_k_cu_45fdf2944cuda3std3__45__cpo3endE - _ZN34_INTERNAL_d40f4f68_4_k_cu_45fdf2946thrust24THRUST_300001_SM_1000_NS12placeholders2_1E)
_ZN34_INTERNAL_d40f4f68_4_k_cu_45fdf2946thrust24THRUST_300001_SM_1000_NS12placeholders2_1E:
	.zero		1
	.type		_ZN34_INTERNAL_d40f4f68_4_k_cu_45fdf2944cuda3std3__45__cpo3endE,@object
	.size		_ZN34_INTERNAL_d40f4f68_4_k_cu_45fdf2944cuda3std3__45__cpo3endE,(_ZN34_INTERNAL_d40f4f68_4_k_cu_45fdf2944cuda3std6ranges3__45__cpo3endE - _ZN34_INTERNAL_d40f4f68_4_k_cu_45fdf2944cuda3std3__45__cpo3endE)
_ZN34_INTERNAL_d40f4f68_4_k_cu_45fdf2944cuda3std3__45__cpo3endE:
	.zero		1
	.type		_ZN34_INTERNAL_d40f4f68_4_k_cu_45fdf2944cuda3std6ranges3__45__cpo3endE,@object
	.size		_ZN34_INTERNAL_d40f4f68_4_k_cu_45fdf2944cuda3std6ranges3__45__cpo3endE,(_ZN34_INTERNAL_d40f4f68_4_k_cu_45fdf2946thrust24THRUST_300001_SM_1000_NS12placeholders2_5E - _ZN34_INTERNAL_d40f4f68_4_k_cu_45fdf2944cuda3std6ranges3__45__cpo3endE)
_ZN34_INTERNAL_d40f4f68_4_k_cu_45fdf2944cuda3std6ranges3__45__cpo3endE:
	.zero		1
	.type		_ZN34_INTERNAL_d40f4f68_4_k_cu_45fdf2946thrust24THRUST_300001_SM_1000_NS12placeholders2_5E,@object
	.size		_ZN34_INTERNAL_d40f4f68_4_k_cu_45fdf2946thrust24THRUST_300001_SM_1000_NS12placeholders2_5E,(_ZN34_INTERNAL_d40f4f68_4_k_cu_45fdf2944cuda3std3__45__cpo4rendE - _ZN34_INTERNAL_d40f4f68_4_k_cu_45fdf2946thrust24THRUST_300001_SM_1000_NS12placeholders2_5E)
_ZN34_INTERNAL_d40f4f68_4_k_cu_45fdf2946thrust24THRUST_300001_SM_1000_NS12placeholders2_5E:
	.zero		1
	.type		_ZN34_INTERNAL_d40f4f68_4_k_cu_45fdf2944cuda3std3__45__cpo4rendE,@object
	.size		_ZN34_INTERNAL_d40f4f68_4_k_cu_45fdf2944cuda3std3__45__cpo4rendE,(_ZN34_INTERNAL_d40f4f68_4_k_cu_45fdf2944cuda3std6ranges3__45__cpo9iter_swapE - _ZN34_INTERNAL_d40f4f68_4_k_cu_45fdf2944cuda3std3__45__cpo4rendE)
_ZN34_INTERNAL_d40f4f68_4_k_cu_45fdf2944cuda3std3__45__cpo4rendE:
	.zero		1
	.type		_ZN34_INTERNAL_d40f4f68_4_k_cu_45fdf2944cuda3std6ranges3__45__cpo9iter_swapE,@object
	.size		_ZN34_INTERNAL_d40f4f68_4_k_cu_45fdf2944cuda3std6ranges3__45__cpo9iter_swapE,(_ZN34_INTERNAL_d40f4f68_4_k_cu_45fdf2944cuda3std3__48unexpectE - _ZN34_INTERNAL_d40f4f68_4_k_cu_45fdf2944cuda3std6ranges3__45__cpo9iter_swapE)
_ZN34_INTERNAL_d40f4f68_4_k_cu_45fdf2944cuda3std6ranges3__45__cpo9iter_swapE:
	.zero		1
	.type		_ZN34_INTERNAL_d40f4f68_4_k_cu_45fdf2944cuda3std3__48unexpectE,@object
	.size		_ZN34_INTERNAL_d40f4f68_4_k_cu_45fdf2944cuda3std3__48unexpectE,(_ZN34_INTERNAL_d40f4f68_4_k_cu_45fdf2946thrust24THRUST_300001_SM_1000_NS8cuda_cub3parE - _ZN34_INTERNAL_d40f4f68_4_k_cu_45fdf2944cuda3std3__48unexpectE)
_ZN34_INTERNAL_d40f4f68_4_k_cu_45fdf2944cuda3std3__48unexpectE:
	.zero		1
	.type		_ZN34_INTERNAL_d40f4f68_4_k_cu_45fdf2946thrust24THRUST_300001_SM_1000_NS8cuda_cub3parE,@object
	.size		_ZN34_INTERNAL_d40f4f68_4_k_cu_45fdf2946thrust24THRUST_300001_SM_1000_NS8cuda_cub3parE,(.L_29 - _ZN34_INTERNAL_d40f4f68_4_k_cu_45fdf2946thrust24THRUST_300001_SM_1000_NS8cuda_cub3parE)
_ZN34_INTERNAL_d40f4f68_4_k_cu_45fdf2946thrust24THRUST_300001_SM_1000_NS8cuda_cub3parE:
	.zero		1
.L_29:


//--------------------- .nv.shared._ZN6thrust24THRUST_300001_SM_1000_NS8cuda_cub4core6detail13_kernel_agentINS1_15__reduce_by_key16ReduceByKeyAgentINS0_10device_ptrIiEENS7_I5VoxelEES8_SA_N4cuda3std3__48equal_toIiEENSD_4plusIS9_EEPllEEJS8_SA_S8_SA_SI_N3cub18CUB_300001_SM_100024ReduceByKeyScanTileStateIS9_lLb0EEESF_SH_llEEEvDpT0_ --------------------------
	.section	.nv.shared._ZN6thrust24THRUST_300001_SM_1000_NS8cuda_cub4core6detail13_kernel_agentINS1_15__reduce_by_key16ReduceByKeyAgentINS0_10device_ptrIiEENS7_I5VoxelEES8_SA_N4cuda3std3__48equal_toIiEENSD_4plusIS9_EEPllEEJS8_SA_S8_SA_SI_N3cub18CUB_300001_SM_100024ReduceByKeyScanTileStateIS9_lLb0EEESF_SH_llEEEvDpT0_,"aw",@nobits
	.sectionflags	@""
	.align	16
	.zero		1024


//--------------------- .nv.shared._ZN6thrust24THRUST_300001_SM_1000_NS8cuda_cub4core6detail13_kernel_agentINS1_15__reduce_by_key9InitAgentIN3cub18CUB_300001_SM_100024ReduceByKeyScanTileStateI5VoxellLb0EEElPlEEJSB_lSC_EEEvDpT0_ --------------------------
	.section	.nv.shared._ZN6thrust24THRUST_300001_SM_1000_NS8cuda_cub4core6detail13_kernel_agentINS1_15__reduce_by_key9InitAgentIN3cub18CUB_300001_SM_100024ReduceByKeyScanTileStateI5VoxellLb0EEElPlEEJSB_lSC_EEEvDpT0_,"aw",@nobits
	.sectionflags	@""
	.align	16
	.zero		1024


//--------------------- .nv.shared._ZN6thrust24THRUST_300001_SM_1000_NS8cuda_cub4core6detail13_kernel_agentINS1_15__reduce_by_key16ReduceByKeyAgentINS0_10device_ptrIiEENS7_I5VoxelEES8_SA_N4cuda3std3__48equal_toIiEENSD_4plusIS9_EEPiiEEJS8_SA_S8_SA_SI_N3cub18CUB_300001_SM_100024ReduceByKeyScanTileStateIS9_iLb0EEESF_SH_iiEEEvDpT0_ --------------------------
	.section	.nv.shared._ZN6thrust24THRUST_300001_SM_1000_NS8cuda_cub4core6detail13_kernel_agentINS1_15__reduce_by_key16ReduceByKeyAgentINS0_10device_ptrIiEENS7_I5VoxelEES8_SA_N4cuda3std3__48equal_toIiEENSD_4plusIS9_EEPiiEEJS8_SA_S8_SA_SI_N3cub18CUB_300001_SM_100024ReduceByKeyScanTileStateIS9_iLb0EEESF_SH_iiEEEvDpT0_,"aw",@nobits
	.sectionflags	@""
	.align	16
	.zero		1024


//--------------------- .nv.shared._ZN6thrust24THRUST_300001_SM_1000_NS8cuda_cub4core6detail13_kernel_agentINS1_15__reduce_by_key9InitAgentIN3cub18CUB_300001_SM_100024ReduceByKeyScanTileStateI5VoxeliLb0EEEiPiEEJSB_iSC_EEEvDpT0_ --------------------------
	.section	.nv.shared._ZN6thrust24THRUST_300001_SM_1000_NS8cuda_cub4core6detail13_kernel_agentINS1_15__reduce_by_key9InitAgentIN3cub18CUB_300001_SM_100024ReduceByKeyScanTileStateI5VoxeliLb0EEEiPiEEJSB_iSC_EEEvDpT0_,"aw",@nobits
	.sectionflags	@""
	.align	16
	.zero		1024


//--------------------- .nv.shared._Z13kernel_reducePiP5VoxelS_S1_ --------------------------
	.section	.nv.shared._Z13kernel_reducePiP5VoxelS_S1_,"aw",@nobits
	.sectionflags	@""
	.align	16
	.zero		1024


//--------------------- .nv.constant0._ZN3cub18CUB_300001_SM_10006detail11EmptyKernelIvEEvv --------------------------
	.section	.nv.constant0._ZN3cub18CUB_300001_SM_10006detail11EmptyKernelIvEEvv,"a",@progbits
	.sectionflags	@""
	.align	4
.nv.constant0._ZN3cub18CUB_300001_SM_10006detail11EmptyKernelIvEEvv:
	.zero		896


//--------------------- .nv.constant0._ZN6thrust24THRUST_300001_SM_1000_NS8cuda_cub4core6detail13_kernel_agentINS1_15__reduce_by_key16ReduceByKeyAgentINS0_10device_ptrIiEENS7_I5VoxelEES8_SA_N4cuda3std3__48equal_toIiEENSD_4plusIS9_EEPllEEJS8_SA_S8_SA_SI_N3cub18CUB_300001_SM_100024ReduceByKeyScanTileStateIS9_lLb0EEESF_SH_llEEEvDpT0_ --------------------------
	.section	.nv.constant0._ZN6thrust24THRUST_300001_SM_1000_NS8cuda_cub4core6detail13_kernel_agentINS1_15__reduce_by_key16ReduceByKeyAgentINS0_10device_ptrIiEENS7_I5VoxelEES8_SA_N4cuda3std3__48equal_toIiEENSD_4plusIS9_EEPllEEJS8_SA_S8_SA_SI_N3cub18CUB_300001_SM_100024ReduceByKeyScanTileStateIS9_lLb0EEESF_SH_llEEEvDpT0_,"a",@progbits
	.sectionflags	@""
	.align	4
.nv.constant0._ZN6thrust24THRUST_300001_SM_1000_NS8cuda_cub4core6detail13_kernel_agentINS1_15__reduce_by_key16ReduceByKeyAgentINS0_10device_ptrIiEENS7_I5VoxelEES8_SA_N4cuda3std3__48equal_toIiEENSD_4plusIS9_EEPllEEJS8_SA_S8_SA_SI_N3cub18CUB_300001_SM_100024ReduceByKeyScanTileStateIS9_lLb0EEESF_SH_llEEEvDpT0_:
	.zero		984


//--------------------- .nv.constant0._ZN6thrust24THRUST_300001_SM_1000_NS8cuda_cub4core6detail13_kernel_agentINS1_15__reduce_by_key9InitAgentIN3cub18CUB_300001_SM_100024ReduceByKeyScanTileStateI5VoxellLb0EEElPlEEJSB_lSC_EEEvDpT0_ --------------------------
	.section	.nv.constant0._ZN6thrust24THRUST_300001_SM_1000_NS8cuda_cub4core6detail13_kernel_agentINS1_15__reduce_by_key9InitAgentIN3cub18CUB_300001_SM_100024ReduceByKeyScanTileStateI5VoxellLb0EEElPlEEJSB_lSC_EEEvDpT0_,"a",@progbits
	.sectionflags	@""
	.align	4
.nv.constant0._ZN6thrust24THRUST_300001_SM_1000_NS8cuda_cub4core6detail13_kernel_agentINS1_15__reduce_by_key9InitAgentIN3cub18CUB_300001_SM_100024ReduceByKeyScanTileStateI5VoxellLb0EEElPlEEJSB_lSC_EEEvDpT0_:
	.zero		936


//--------------------- .nv.constant0._ZN6thrust24THRUST_300001_SM_1000_NS8cuda_cub4core6detail13_kernel_agentINS1_15__reduce_by_key16ReduceByKeyAgentINS0_10device_ptrIiEENS7_I5VoxelEES8_SA_N4cuda3std3__48equal_toIiEENSD_4plusIS9_EEPiiEEJS8_SA_S8_SA_SI_N3cub18CUB_300001_SM_100024ReduceByKeyScanTileStateIS9_iLb0EEESF_SH_iiEEEvDpT0_ --------------------------
	.section	.nv.constant0._ZN6thrust24THRUST_300001_SM_1000_NS8cuda_cub4core6detail13_kernel_agentINS1_15__reduce_by_key16ReduceByKeyAgentINS0_10device_ptrIiEENS7_I5VoxelEES8_SA_N4cuda3std3__48equal_toIiEENSD_4plusIS9_EEPiiEEJS8_SA_S8_SA_SI_N3cub18CUB_300001_SM_100024ReduceByKeyScanTileStateIS9_iLb0EEESF_SH_iiEEEvDpT0_,"a",@progbits
	.sectionflags	@""
	.align	4
.nv.constant0._ZN6thrust24THRUST_300001_SM_1000_NS8cuda_cub4core6detail13_kernel_agentINS1_15__reduce_by_key16ReduceByKeyAgentINS0_10device_ptrIiEENS7_I5VoxelEES8_SA_N4cuda3std3__48equal_toIiEENSD_4plusIS9_EEPiiEEJS8_SA_S8_SA_SI_N3cub18CUB_300001_SM_100024ReduceByKeyScanTileStateIS9_iLb0EEESF_SH_iiEEEvDpT0_:
	.zero		972


//--------------------- .nv.constant0._ZN6thrust24THRUST_300001_SM_1000_NS8cuda_cub4core6detail13_kernel_agentINS1_15__reduce_by_key9InitAgentIN3cub18CUB_300001_SM_100024ReduceByKeyScanTileStateI5VoxeliLb0EEEiPiEEJSB_iSC_EEEvDpT0_ --------------------------
	.section	.nv.constant0._ZN6thrust24THRUST_300001_SM_1000_NS8cuda_cub4core6detail13_kernel_agentINS1_15__reduce_by_key9InitAgentIN3cub18CUB_300001_SM_100024ReduceByKeyScanTileStateI5VoxeliLb0EEEiPiEEJSB_iSC_EEEvDpT0_,"a",@progbits
	.sectionflags	@""
	.align	4
.nv.constant0._ZN6thrust24THRUST_300001_SM_1000_NS8cuda_cub4core6detail13_kernel_agentINS1_15__reduce_by_key9InitAgentIN3cub18CUB_300001_SM_100024ReduceByKeyScanTileStateI5VoxeliLb0EEEiPiEEJSB_iSC_EEEvDpT0_:
	.zero		936


//--------------------- .nv.constant0._Z13kernel_reducePiP5VoxelS_S1_ --------------------------
	.section	.nv.constant0._Z13kernel_reducePiP5VoxelS_S1_,"a",@progbits
	.sectionflags	@""
	.align	4
.nv.constant0._Z13kernel_reducePiP5VoxelS_S1_:
	.zero		928


//--------------------- SYMBOLS --------------------------

	.type		.nv.reservedSmem.offset0,@object
	.size		.nv.reservedSmem.offset0,0x4
	.type		.nv.reservedSmem.cap,@object
	.size		.nv.reservedSmem.cap,0x4
